	.target	sm_100a

	.elftype	@"ET_EXEC"


//--------------------- .note.nv.tkinfo           --------------------------
	.section	.note.nv.tkinfo,"",@"SHT_NOTE"
	.sectionflags	@"SHF_NOTE_NV_TKINFO"
	.tkinfo
        /*0018*/ 	.word	0x00000002
        /*0030*/ 	.string	""
        /*0030*/ 	.string	"ptxas"
        /*0030*/ 	.string	"Cuda compilation tools, release 13.0, V13.0.88"
        /*0030*/ 	.string	"Build cuda_13.0.r13.0/compiler.36424714_0"
        /*0030*/ 	.string	"-arch sm_100a -m 64 "



//--------------------- .note.nv.cuinfo           --------------------------
	.section	.note.nv.cuinfo,"",@"SHT_NOTE"
	.sectionflags	@"SHF_NOTE_NV_CUINFO"
        /*0018*/ 	.short	0x0002
        /*001a*/ 	.short	0x0064
        /*001c*/ 	.short	0x0082
	.zero		2


//--------------------- .nv.info                  --------------------------
	.section	.nv.info,"",@"SHT_CUDA_INFO"
	.align	4


	//----- nvinfo : EIATTR_REGCOUNT
	.align		4
        /*0000*/ 	.byte	0x04, 0x2f
        /*0002*/ 	.short	(.L_19 - .L_18)
	.align		4
.L_18:
        /*0004*/ 	.word	index@(_ZN7cutlass13device_kernelINS_4conv6kernel13ConvUniversalINS1_16ConvProblemShapeILNS1_8OperatorE2ELi2EEENS1_10collective14CollectiveConvINS1_47MainloopSm100TmaUmmaWarpSpecializedImplicitGemmILS5_2ELi26ELi2ELi1ELi2EN4cute5tupleIJNSA_1CILi2EEENSC_ILi1EEESE_EEEEENSB_IJNSC_ILi128EEENSB_IJSH_EEENSB_IJNSC_ILi32EEEEEEEEENS_6half_tESM_NSA_8TiledMMAINSA_8MMA_AtomIJNSA_26SM100_MMA_F16BF16_2x1SM_SSISM_SM_fLi128ELi128ELNSA_4UMMA5MajorE1ELSR_1ELNSQ_7ScaleInE0ELSS_0EEEEEENSA_6LayoutINSB_IJSE_SE_SE_EEENSB_IJNSC_ILi0EEESX_SX_EEEEENSB_IJNSA_10UnderscoreES10_S10_EEEEENS7_6detail27Sm100ImplicitGemmTileTraitsINSA_18SM100_TMA_2SM_LOADENSA_14ComposedLayoutINSA_7SwizzleILi3ELi4ELi3EEENSA_18smem_ptr_flag_bitsILi16EEENSV_INSB_IJNSC_ILi64EEENSC_ILi8EEEEEENSB_IJSE_S1B_EEEEEEEvEENS14_INSA_25SM100_TMA_2SM_LOAD_IM2COLES1G_vEEEENS_8epilogue10collective18CollectiveEpilogueINS1L_23Sm100TmaWarpSpecializedILi4ELi2ELi16ELb1ELb0EEEJNSB_IJS1B_SI_SK_EEENSB_IJNSV_IS1B_SE_EENSV_INSB_IJNSC_ILi16EEESD_EEES1E_EEEEESM_NSB_IJlNSB_IJSE_llEEESX_EEESM_S1X_NS1L_6fusion15FusionCallbacksIS1P_NS1Y_17LinearCombinationISM_fSM_fLNS_15FloatRoundStyleE2EEES1Q_S1V_JEEENSA_5SM1004TMEM4LOAD26SM100_TMEM_LOAD_32dp32b16xENSA_13SM90_TMA_LOADENS16_INS17_ILi1ELi4ELi3EEES1A_NSV_INSB_IJS1C_S1S_EEENSB_IJS1S_SE_EEEEEEENSA_39AutoVectorizingCopyWithAssumedAlignmentILi128EEENSA_14SM90_TMA_STOREES2D_S2F_S2F_EEEvvEEEEvNT_6ParamsE)
        /*0008*/ 	.word	0x0000004a


	//----- nvinfo : EIATTR_FRAME_SIZE
	.align		4
.L_19:
        /*000c*/ 	.byte	0x04, 0x11
        /*000e*/ 	.short	(.L_21 - .L_20)
	.align		4
.L_20:
        /*0010*/ 	.word	index@($__internal_2_$__cuda_sm10x_tcgen05_guardrail_trap_unallocated_columns_being_dealloced)
        /*0014*/ 	.word	0x00000008


	//----- nvinfo : EIATTR_FRAME_SIZE
	.align		4
.L_21:
        /*0018*/ 	.byte	0x04, 0x11
        /*001a*/ 	.short	(.L_23 - .L_22)
	.align		4
.L_22:
        /*001c*/ 	.word	index@($__internal_1_$__cuda_sm10x_tcgen05_guardrail_trap_phase_invalid_during_alloc)
        /*0020*/ 	.word	0x00000008


	//----- nvinfo : EIATTR_FRAME_SIZE
	.align		4
.L_23:
        /*0024*/ 	.byte	0x04, 0x11
        /*0026*/ 	.short	(.L_25 - .L_24)
	.align		4
.L_24:
        /*0028*/ 	.word	index@($__internal_0_$__cuda_sm10x_tcgen05_guardrail_trap_col_being_dealloced_not_returned_by_alloc)
        /*002c*/ 	.word	0x00000008


	//----- nvinfo : EIATTR_FRAME_SIZE
	.align		4
.L_25:
        /*0030*/ 	.byte	0x04, 0x11
        /*0032*/ 	.short	(.L_27 - .L_26)
	.align		4
.L_26:
        /*0034*/ 	.word	index@(_ZN7cutlass13device_kernelINS_4conv6kernel13ConvUniversalINS1_16ConvProblemShapeILNS1_8OperatorE2ELi2EEENS1_10collective14CollectiveConvINS1_47MainloopSm100TmaUmmaWarpSpecializedImplicitGemmILS5_2ELi26ELi2ELi1ELi2EN4cute5tupleIJNSA_1CILi2EEENSC_ILi1EEESE_EEEEENSB_IJNSC_ILi128EEENSB_IJSH_EEENSB_IJNSC_ILi32EEEEEEEEENS_6half_tESM_NSA_8TiledMMAINSA_8MMA_AtomIJNSA_26SM100_MMA_F16BF16_2x1SM_SSISM_SM_fLi128ELi128ELNSA_4UMMA5MajorE1ELSR_1ELNSQ_7ScaleInE0ELSS_0EEEEEENSA_6LayoutINSB_IJSE_SE_SE_EEENSB_IJNSC_ILi0EEESX_SX_EEEEENSB_IJNSA_10UnderscoreES10_S10_EEEEENS7_6detail27Sm100ImplicitGemmTileTraitsINSA_18SM100_TMA_2SM_LOADENSA_14ComposedLayoutINSA_7SwizzleILi3ELi4ELi3EEENSA_18smem_ptr_flag_bitsILi16EEENSV_INSB_IJNSC_ILi64EEENSC_ILi8EEEEEENSB_IJSE_S1B_EEEEEEEvEENS14_INSA_25SM100_TMA_2SM_LOAD_IM2COLES1G_vEEEENS_8epilogue10collective18CollectiveEpilogueINS1L_23Sm100TmaWarpSpecializedILi4ELi2ELi16ELb1ELb0EEEJNSB_IJS1B_SI_SK_EEENSB_IJNSV_IS1B_SE_EENSV_INSB_IJNSC_ILi16EEESD_EEES1E_EEEEESM_NSB_IJlNSB_IJSE_llEEESX_EEESM_S1X_NS1L_6fusion15FusionCallbacksIS1P_NS1Y_17LinearCombinationISM_fSM_fLNS_15FloatRoundStyleE2EEES1Q_S1V_JEEENSA_5SM1004TMEM4LOAD26SM100_TMEM_LOAD_32dp32b16xENSA_13SM90_TMA_LOADENS16_INS17_ILi1ELi4ELi3EEES1A_NSV_INSB_IJS1C_S1S_EEENSB_IJS1S_SE_EEEEEEENSA_39AutoVectorizingCopyWithAssumedAlignmentILi128EEENSA_14SM90_TMA_STOREES2D_S2F_S2F_EEEvvEEEEvNT_6ParamsE)
        /*0038*/ 	.word	0x00000008


	//----- nvinfo : EIATTR_MIN_STACK_SIZE
	.align		4
.L_27:
        /*003c*/ 	.byte	0x04, 0x12
        /*003e*/ 	.short	(.L_29 - .L_28)
	.align		4
.L_28:
        /*0040*/ 	.word	index@(_ZN7cutlass13device_kernelINS_4conv6kernel13ConvUniversalINS1_16ConvProblemShapeILNS1_8OperatorE2ELi2EEENS1_10collective14CollectiveConvINS1_47MainloopSm100TmaUmmaWarpSpecializedImplicitGemmILS5_2ELi26ELi2ELi1ELi2EN4cute5tupleIJNSA_1CILi2EEENSC_ILi1EEESE_EEEEENSB_IJNSC_ILi128EEENSB_IJSH_EEENSB_IJNSC_ILi32EEEEEEEEENS_6half_tESM_NSA_8TiledMMAINSA_8MMA_AtomIJNSA_26SM100_MMA_F16BF16_2x1SM_SSISM_SM_fLi128ELi128ELNSA_4UMMA5MajorE1ELSR_1ELNSQ_7ScaleInE0ELSS_0EEEEEENSA_6LayoutINSB_IJSE_SE_SE_EEENSB_IJNSC_ILi0EEESX_SX_EEEEENSB_IJNSA_10UnderscoreES10_S10_EEEEENS7_6detail27Sm100ImplicitGemmTileTraitsINSA_18SM100_TMA_2SM_LOADENSA_14ComposedLayoutINSA_7SwizzleILi3ELi4ELi3EEENSA_18smem_ptr_flag_bitsILi16EEENSV_INSB_IJNSC_ILi64EEENSC_ILi8EEEEEENSB_IJSE_S1B_EEEEEEEvEENS14_INSA_25SM100_TMA_2SM_LOAD_IM2COLES1G_vEEEENS_8epilogue10collective18CollectiveEpilogueINS1L_23Sm100TmaWarpSpecializedILi4ELi2ELi16ELb1ELb0EEEJNSB_IJS1B_SI_SK_EEENSB_IJNSV_IS1B_SE_EENSV_INSB_IJNSC_ILi16EEESD_EEES1E_EEEEESM_NSB_IJlNSB_IJSE_llEEESX_EEESM_S1X_NS1L_6fusion15FusionCallbacksIS1P_NS1Y_17LinearCombinationISM_fSM_fLNS_15FloatRoundStyleE2EEES1Q_S1V_JEEENSA_5SM1004TMEM4LOAD26SM100_TMEM_LOAD_32dp32b16xENSA_13SM90_TMA_LOADENS16_INS17_ILi1ELi4ELi3EEES1A_NSV_INSB_IJS1C_S1S_EEENSB_IJS1S_SE_EEEEEEENSA_39AutoVectorizingCopyWithAssumedAlignmentILi128EEENSA_14SM90_TMA_STOREES2D_S2F_S2F_EEEvvEEEEvNT_6ParamsE)
        /*0044*/ 	.word	0x00000008
.L_29:


//--------------------- .nv.compat                --------------------------
	.section	.nv.compat,"",@"SHT_CUDA_COMPAT_INFO"
	.align	4
        /*0000*/ 	.byte	0x02, 0x09, 0x01, 0x00, 0x02, 0x02, 0x02, 0x00, 0x02, 0x05, 0x05, 0x00, 0x03, 0x07, 0x01, 0x01
        /*0010*/ 	.byte	0x02, 0x03, 0x01, 0x00, 0x02, 0x06, 0x01, 0x00, 0x04, 0x0b, 0x08, 0x00, 0x09, 0x00, 0x00, 0x00
        /*0020*/ 	.byte	0x00, 0x00, 0x00, 0x00


//--------------------- .nv.info._ZN7cutlass13device_kernelINS_4conv6kernel13ConvUniversalINS1_16ConvProblemShapeILNS1_8OperatorE2ELi2EEENS1_10collective14CollectiveConvINS1_47MainloopSm100TmaUmmaWarpSpecializedImplicitGemmILS5_2ELi26ELi2ELi1ELi2EN4cute5tupleIJNSA_1CILi2EEENSC_ILi1EEESE_EEEEENSB_IJNSC_ILi128EEENSB_IJSH_EEENSB_IJNSC_ILi32EEEEEEEEENS_6half_tESM_NSA_8TiledMMAINSA_8MMA_AtomIJNSA_26SM100_MMA_F16BF16_2x1SM_SSISM_SM_fLi128ELi128ELNSA_4UMMA5MajorE1ELSR_1ELNSQ_7ScaleInE0ELSS_0EEEEEENSA_6LayoutINSB_IJSE_SE_SE_EEENSB_IJNSC_ILi0EEESX_SX_EEEEENSB_IJNSA_10UnderscoreES10_S10_EEEEENS7_6detail27Sm100ImplicitGemmTileTraitsINSA_18SM100_TMA_2SM_LOADENSA_14ComposedLayoutINSA_7SwizzleILi3ELi4ELi3EEENSA_18smem_ptr_flag_bitsILi16EEENSV_INSB_IJNSC_ILi64EEENSC_ILi8EEEEEENSB_IJSE_S1B_EEEEEEEvEENS14_INSA_25SM100_TMA_2SM_LOAD_IM2COLES1G_vEEEENS_8epilogue10collective18CollectiveEpilogueINS1L_23Sm100TmaWarpSpecializedILi4ELi2ELi16ELb1ELb0EEEJNSB_IJS1B_SI_SK_EEENSB_IJNSV_IS1B_SE_EENSV_INSB_IJNSC_ILi16EEESD_EEES1E_EEEEESM_NSB_IJlNSB_IJSE_llEEESX_EEESM_S1X_NS1L_6fusion15FusionCallbacksIS1P_NS1Y_17LinearCombinationISM_fSM_fLNS_15FloatRoundStyleE2EEES1Q_S1V_JEEENSA_5SM1004TMEM4LOAD26SM100_TMEM_LOAD_32dp32b16xENSA_13SM90_TMA_LOADENS16_INS17_ILi1ELi4ELi3EEES1A_NSV_INSB_IJS1C_S1S_EEENSB_IJS1S_SE_EEEEEEENSA_39AutoVectorizingCopyWithAssumedAlignmentILi128EEENSA_14SM90_TMA_STOREES2D_S2F_S2F_EEEvvEEEEvNT_6ParamsE --------------------------
	.section	.nv.info._ZN7cutlass13device_kernelINS_4conv6kernel13ConvUniversalINS1_16ConvProblemShapeILNS1_8OperatorE2ELi2EEENS1_10collective14CollectiveConvINS1_47MainloopSm100TmaUmmaWarpSpecializedImplicitGemmILS5_2ELi26ELi2ELi1ELi2EN4cute5tupleIJNSA_1CILi2EEENSC_ILi1EEESE_EEEEENSB_IJNSC_ILi128EEENSB_IJSH_EEENSB_IJNSC_ILi32EEEEEEEEENS_6half_tESM_NSA_8TiledMMAINSA_8MMA_AtomIJNSA_26SM100_MMA_F16BF16_2x1SM_SSISM_SM_fLi128ELi128ELNSA_4UMMA5MajorE1ELSR_1ELNSQ_7ScaleInE0ELSS_0EEEEEENSA_6LayoutINSB_IJSE_SE_SE_EEENSB_IJNSC_ILi0EEESX_SX_EEEEENSB_IJNSA_10UnderscoreES10_S10_EEEEENS7_6detail27Sm100ImplicitGemmTileTraitsINSA_18SM100_TMA_2SM_LOADENSA_14ComposedLayoutINSA_7SwizzleILi3ELi4ELi3EEENSA_18smem_ptr_flag_bitsILi16EEENSV_INSB_IJNSC_ILi64EEENSC_ILi8EEEEEENSB_IJSE_S1B_EEEEEEEvEENS14_INSA_25SM100_TMA_2SM_LOAD_IM2COLES1G_vEEEENS_8epilogue10collective18CollectiveEpilogueINS1L_23Sm100TmaWarpSpecializedILi4ELi2ELi16ELb1ELb0EEEJNSB_IJS1B_SI_SK_EEENSB_IJNSV_IS1B_SE_EENSV_INSB_IJNSC_ILi16EEESD_EEES1E_EEEEESM_NSB_IJlNSB_IJSE_llEEESX_EEESM_S1X_NS1L_6fusion15FusionCallbacksIS1P_NS1Y_17LinearCombinationISM_fSM_fLNS_15FloatRoundStyleE2EEES1Q_S1V_JEEENSA_5SM1004TMEM4LOAD26SM100_TMEM_LOAD_32dp32b16xENSA_13SM90_TMA_LOADENS16_INS17_ILi1ELi4ELi3EEES1A_NSV_INSB_IJS1C_S1S_EEENSB_IJS1S_SE_EEEEEEENSA_39AutoVectorizingCopyWithAssumedAlignmentILi128EEENSA_14SM90_TMA_STOREES2D_S2F_S2F_EEEvvEEEEvNT_6ParamsE,"",@"SHT_CUDA_INFO"
	.sectionflags	@""
	.align	4


	//----- nvinfo : EIATTR_CUDA_API_VERSION
	.align		4
        /*0000*/ 	.byte	0x04, 0x37
        /*0002*/ 	.short	(.L_31 - .L_30)
.L_30:
        /*0004*/ 	.word	0x00000082


	//----- nvinfo : EIATTR_KPARAM_INFO
	.align		4
.L_31:
        /*0008*/ 	.byte	0x04, 0x17
        /*000a*/ 	.short	(.L_33 - .L_32)
.L_32:
        /*000c*/ 	.word	0x00000000
        /*0010*/ 	.short	0x0000
        /*0012*/ 	.short	0x0000
        /*0014*/ 	.byte	0x00, 0xf0, 0x01, 0x20


	//----- nvinfo : EIATTR_AT_ENTRY_FRAGMENTS
	.align		4
.L_33:
        /*0018*/ 	.byte	0x04, 0x4f
        /*001a*/ 	.short	(.L_35 - .L_34)


	//   ....[0]....
.L_34:
        /*001c*/ 	.word	0x00000007


	//----- nvinfo : EIATTR_RESERVED_SMEM_USED
	.align		4
.L_35:
        /*0020*/ 	.byte	0x01, 0x41
	.zero		2


	//----- nvinfo : EIATTR_SPARSE_MMA_MASK
	.align		4
        /*0024*/ 	.byte	0x03, 0x50
        /*0026*/ 	.short	0x0000


	//----- nvinfo : EIATTR_TCGEN05_2CTA_USED
	.align		4
        /*0028*/ 	.byte	0x01, 0x52
	.zero		2


	//----- nvinfo : EIATTR_MAXREG_COUNT
	.align		4
        /*002c*/ 	.byte	0x03, 0x1b
        /*002e*/ 	.short	0x00ff


	//----- nvinfo : EIATTR_NUM_BARRIERS
	.align		4
        /*0030*/ 	.byte	0x02, 0x4c
        /*0032*/ 	.byte	0x07
	.zero		1


	//----- nvinfo : EIATTR_EXTERNS
	.align		4
        /*0034*/ 	.byte	0x04, 0x0f
        /*0036*/ 	.short	(.L_37 - .L_36)


	//   ....[0]....
	.align		4
.L_36:
        /*0038*/ 	.word	index@(__assertfail)


	//----- nvinfo : EIATTR_MERCURY_ISA_VERSION
	.align		4
.L_37:
        /*003c*/ 	.byte	0x03, 0x5f
        /*003e*/ 	.short	0x0101


	//----- nvinfo : EIATTR_INT_WARP_WIDE_INSTR_OFFSETS
	.align		4
        /*0040*/ 	.byte	0x04, 0x31
        /*0042*/ 	.short	(.L_39 - .L_38)


	//   ....[0]....
.L_38:
        /*0044*/ 	.word	0x00000f40


	//   ....[1]....
        /*0048*/ 	.word	0x00000ff0


	//   ....[2]....
        /*004c*/ 	.word	0x00005370


	//   ....[3]....
        /*0050*/ 	.word	0x00005390


	//   ....[4]....
        /*0054*/ 	.word	0x000053c0


	//   ....[5]....
        /*0058*/ 	.word	0x000063d0


	//   ....[6]....
        /*005c*/ 	.word	0x00006470


	//   ....[7]....
        /*0060*/ 	.word	0x00006520


	//   ....[8]....
        /*0064*/ 	.word	0x00006590


	//   ....[9]....
        /*0068*/ 	.word	0x00006640


	//   ....[10]....
        /*006c*/ 	.word	0x00006720


	//   ....[11]....
        /*0070*/ 	.word	0x00006790


	//   ....[12]....
        /*0074*/ 	.word	0x00006840


	//   ....[13]....
        /*0078*/ 	.word	0x00006920


	//   ....[14]....
        /*007c*/ 	.word	0x00006a20


	//   ....[15]....
        /*0080*/ 	.word	0x00006b20


	//   ....[16]....
        /*0084*/ 	.word	0x00006bb0


	//----- nvinfo : EIATTR_COOP_GROUP_MASK_REGIDS
	.align		4
.L_39:
        /*0088*/ 	.byte	0x04, 0x29
        /*008a*/ 	.short	(.L_41 - .L_40)


	//   ....[0]....
.L_40:
        /*008c*/ 	.word	0xffffffff


	//   ....[1]....
        /*0090*/ 	.word	0xffffffff


	//   ....[2]....
        /*0094*/ 	.word	0xffffffff


	//   ....[3]....
        /*0098*/ 	.word	0xffffffff


	//   ....[4]....
        /*009c*/ 	.word	0xffffffff


	//   ....[5]....
        /*00a0*/ 	.word	0xffffffff


	//   ....[6]....
        /*00a4*/ 	.word	0xffffffff


	//   ....[7]....
        /*00a8*/ 	.word	0xffffffff


	//   ....[8]....
        /*00ac*/ 	.word	0xffffffff


	//   ....[9]....
        /*00b0*/ 	.word	0xffffffff


	//   ....[10]....
        /*00b4*/ 	.word	0xffffffff


	//   ....[11]....
        /*00b8*/ 	.word	0xffffffff


	//   ....[12]....
        /*00bc*/ 	.word	0xffffffff


	//----- nvinfo : EIATTR_COOP_GROUP_INSTR_OFFSETS
	.align		4
.L_41:
        /*00c0*/ 	.byte	0x04, 0x28
        /*00c2*/ 	.short	(.L_43 - .L_42)


	//   ....[0]....
.L_42:
        /*00c4*/ 	.word	0x000000d0


	//   ....[1]....
        /*00c8*/ 	.word	0x00000540


	//   ....[2]....
        /*00cc*/ 	.word	0x000009d0


	//   ....[3]....
        /*00d0*/ 	.word	0x00000b70


	//   ....[4]....
        /*00d4*/ 	.word	0x00000c70


	//   ....[5]....
        /*00d8*/ 	.word	0x00000dc0


	//   ....[6]....
        /*00dc*/ 	.word	0x00001060


	//   ....[7]....
        /*00e0*/ 	.word	0x00002960


	//   ....[8]....
        /*00e4*/ 	.word	0x00004360


	//   ....[9]....
        /*00e8*/ 	.word	0x00004830


	//   ....[10]....
        /*00ec*/ 	.word	0x00004860


	//   ....[11]....
        /*00f0*/ 	.word	0x00005280


	//   ....[12]....
        /*00f4*/ 	.word	0x00005490


	//----- nvinfo : EIATTR_VRC_CTA_INIT_COUNT
	.align		4
.L_43:
        /*00f8*/ 	.byte	0x02, 0x4a
        /*00fa*/ 	.byte	0x80
	.zero		1


	//----- nvinfo : EIATTR_SYSCALL_OFFSETS
	.align		4
        /*00fc*/ 	.byte	0x04, 0x46
        /*00fe*/ 	.short	(.L_45 - .L_44)


	//   ....[0]....
.L_44:
        /*0100*/ 	.word	0x00007b70


	//   ....[1]....
        /*0104*/ 	.word	0x00007c60


	//   ....[2]....
        /*0108*/ 	.word	0x000083d0


	//   ....[3]....
        /*010c*/ 	.word	0x00008d10


	//   ....[4]....
        /*0110*/ 	.word	0x000095c0


	//   ....[5]....
        /*0114*/ 	.word	0x00009e50


	//----- nvinfo : EIATTR_MBARRIER_INSTR_OFFSETS
	.align		4
.L_45:
        /*0118*/ 	.byte	0x04, 0x39
        /*011a*/ 	.short	(.L_47 - .L_46)


	//   ....[0]....
.L_46:
        /*011c*/ 	.word	0x00000670
        /*0120*/ 	.word	0x000000ff
        /*0124*/ 	.word	0x00000000
        /*0128*/ 	.short	0x0100
        /*012a*/ 	.byte	0x04
	.zero		1


	//   ....[1]....
        /*012c*/ 	.word	0x00000680
        /*0130*/ 	.word	0x000000ff
        /*0134*/ 	.word	0x000000d0
        /*0138*/ 	.short	0x0100
        /*013a*/ 	.byte	0x04
	.zero		1


	//   ....[2]....
        /*013c*/ 	.word	0x00000690
        /*0140*/ 	.word	0x000000ff
        /*0144*/ 	.word	0x00000008
        /*0148*/ 	.short	0x0100
        /*014a*/ 	.byte	0x04
	.zero		1


	//   ....[3]....
        /*014c*/ 	.word	0x000006a0
        /*0150*/ 	.word	0x000000ff
        /*0154*/ 	.word	0x000000d8
        /*0158*/ 	.short	0x0100
        /*015a*/ 	.byte	0x04
	.zero		1


	//   ....[4]....
        /*015c*/ 	.word	0x000006b0
        /*0160*/ 	.word	0x000000ff
        /*0164*/ 	.word	0x00000010
        /*0168*/ 	.short	0x0100
        /*016a*/ 	.byte	0x04
	.zero		1


	//   ....[5]....
        /*016c*/ 	.word	0x000006c0
        /*0170*/ 	.word	0x000000ff
        /*0174*/ 	.word	0x000000e0
        /*0178*/ 	.short	0x0100
        /*017a*/ 	.byte	0x04
	.zero		1


	//   ....[6]....
        /*017c*/ 	.word	0x000006d0
        /*0180*/ 	.word	0x000000ff
        /*0184*/ 	.word	0x00000018
        /*0188*/ 	.short	0x0100
        /*018a*/ 	.byte	0x04
	.zero		1


	//   ....[7]....
        /*018c*/ 	.word	0x000006e0
        /*0190*/ 	.word	0x000000ff
        /*0194*/ 	.word	0x000000e8
        /*0198*/ 	.short	0x0100
        /*019a*/ 	.byte	0x04
	.zero		1


	//   ....[8]....
        /*019c*/ 	.word	0x000006f0
        /*01a0*/ 	.word	0x000000ff
        /*01a4*/ 	.word	0x00000020
        /*01a8*/ 	.short	0x0100
        /*01aa*/ 	.byte	0x04
	.zero		1


	//   ....[9]....
        /*01ac*/ 	.word	0x00000700
        /*01b0*/ 	.word	0x000000ff
        /*01b4*/ 	.word	0x000000f0
        /*01b8*/ 	.short	0x0100
        /*01ba*/ 	.byte	0x04
	.zero		1


	//   ....[10]....
        /*01bc*/ 	.word	0x00000710
        /*01c0*/ 	.word	0x000000ff
        /*01c4*/ 	.word	0x00000028
        /*01c8*/ 	.short	0x0100
        /*01ca*/ 	.byte	0x04
	.zero		1


	//   ....[11]....
        /*01cc*/ 	.word	0x00000720
        /*01d0*/ 	.word	0x000000ff
        /*01d4*/ 	.word	0x000000f8
        /*01d8*/ 	.short	0x0100
        /*01da*/ 	.byte	0x04
	.zero		1


	//   ....[12]....
        /*01dc*/ 	.word	0x00000730
        /*01e0*/ 	.word	0x000000ff
        /*01e4*/ 	.word	0x00000030
        /*01e8*/ 	.short	0x0100
        /*01ea*/ 	.byte	0x04
	.zero		1


	//   ....[13]....
        /*01ec*/ 	.word	0x00000740
        /*01f0*/ 	.word	0x000000ff
        /*01f4*/ 	.word	0x00000100
        /*01f8*/ 	.short	0x0100
        /*01fa*/ 	.byte	0x04
	.zero		1


	//   ....[14]....
        /*01fc*/ 	.word	0x00000750
        /*0200*/ 	.word	0x000000ff
        /*0204*/ 	.word	0x00000038
        /*0208*/ 	.short	0x0100
        /*020a*/ 	.byte	0x04
	.zero		1


	//   ....[15]....
        /*020c*/ 	.word	0x00000760
        /*0210*/ 	.word	0x000000ff
        /*0214*/ 	.word	0x00000108
        /*0218*/ 	.short	0x0100
        /*021a*/ 	.byte	0x04
	.zero		1


	//   ....[16]....
        /*021c*/ 	.word	0x00000770
        /*0220*/ 	.word	0x000000ff
        /*0224*/ 	.word	0x00000040
        /*0228*/ 	.short	0x0100
        /*022a*/ 	.byte	0x04
	.zero		1


	//   ....[17]....
        /*022c*/ 	.word	0x00000780
        /*0230*/ 	.word	0x000000ff
        /*0234*/ 	.word	0x00000110
        /*0238*/ 	.short	0x0100
        /*023a*/ 	.byte	0x04
	.zero		1


	//   ....[18]....
        /*023c*/ 	.word	0x00000790
        /*0240*/ 	.word	0x000000ff
        /*0244*/ 	.word	0x00000048
        /*0248*/ 	.short	0x0100
        /*024a*/ 	.byte	0x04
	.zero		1


	//   ....[19]....
        /*024c*/ 	.word	0x000007a0
        /*0250*/ 	.word	0x000000ff
        /*0254*/ 	.word	0x00000118
        /*0258*/ 	.short	0x0100
        /*025a*/ 	.byte	0x04
	.zero		1


	//   ....[20]....
        /*025c*/ 	.word	0x000007b0
        /*0260*/ 	.word	0x000000ff
        /*0264*/ 	.word	0x00000050
        /*0268*/ 	.short	0x0100
        /*026a*/ 	.byte	0x04
	.zero		1


	//   ....[21]....
        /*026c*/ 	.word	0x000007c0
        /*0270*/ 	.word	0x000000ff
        /*0274*/ 	.word	0x00000120
        /*0278*/ 	.short	0x0100
        /*027a*/ 	.byte	0x04
	.zero		1


	//   ....[22]....
        /*027c*/ 	.word	0x000007d0
        /*0280*/ 	.word	0x000000ff
        /*0284*/ 	.word	0x00000058
        /*0288*/ 	.short	0x0100
        /*028a*/ 	.byte	0x04
	.zero		1


	//   ....[23]....
        /*028c*/ 	.word	0x000007e0
        /*0290*/ 	.word	0x000000ff
        /*0294*/ 	.word	0x00000128
        /*0298*/ 	.short	0x0100
        /*029a*/ 	.byte	0x04
	.zero		1


	//   ....[24]....
        /*029c*/ 	.word	0x000007f0
        /*02a0*/ 	.word	0x000000ff
        /*02a4*/ 	.word	0x00000060
        /*02a8*/ 	.short	0x0100
        /*02aa*/ 	.byte	0x04
	.zero		1


	//   ....[25]....
        /*02ac*/ 	.word	0x00000800
        /*02b0*/ 	.word	0x000000ff
        /*02b4*/ 	.word	0x00000130
        /*02b8*/ 	.short	0x0100
        /*02ba*/ 	.byte	0x04
	.zero		1


	//   ....[26]....
        /*02bc*/ 	.word	0x00000810
        /*02c0*/ 	.word	0x000000ff
        /*02c4*/ 	.word	0x00000068
        /*02c8*/ 	.short	0x0100
        /*02ca*/ 	.byte	0x04
	.zero		1


	//   ....[27]....
        /*02cc*/ 	.word	0x00000820
        /*02d0*/ 	.word	0x000000ff
        /*02d4*/ 	.word	0x00000138
        /*02d8*/ 	.short	0x0100
        /*02da*/ 	.byte	0x04
	.zero		1


	//   ....[28]....
        /*02dc*/ 	.word	0x00000830
        /*02e0*/ 	.word	0x000000ff
        /*02e4*/ 	.word	0x00000070
        /*02e8*/ 	.short	0x0100
        /*02ea*/ 	.byte	0x04
	.zero		1


	//   ....[29]....
        /*02ec*/ 	.word	0x00000840
        /*02f0*/ 	.word	0x000000ff
        /*02f4*/ 	.word	0x00000140
        /*02f8*/ 	.short	0x0100
        /*02fa*/ 	.byte	0x04
	.zero		1


	//   ....[30]....
        /*02fc*/ 	.word	0x00000850
        /*0300*/ 	.word	0x000000ff
        /*0304*/ 	.word	0x00000078
        /*0308*/ 	.short	0x0100
        /*030a*/ 	.byte	0x04
	.zero		1


	//   ....[31]....
        /*030c*/ 	.word	0x00000860
        /*0310*/ 	.word	0x000000ff
        /*0314*/ 	.word	0x00000148
        /*0318*/ 	.short	0x0100
        /*031a*/ 	.byte	0x04
	.zero		1


	//   ....[32]....
        /*031c*/ 	.word	0x00000870
        /*0320*/ 	.word	0x000000ff
        /*0324*/ 	.word	0x00000080
        /*0328*/ 	.short	0x0100
        /*032a*/ 	.byte	0x04
	.zero		1


	//   ....[33]....
        /*032c*/ 	.word	0x00000880
        /*0330*/ 	.word	0x000000ff
        /*0334*/ 	.word	0x00000150
        /*0338*/ 	.short	0x0100
        /*033a*/ 	.byte	0x04
	.zero		1


	//   ....[34]....
        /*033c*/ 	.word	0x00000890
        /*0340*/ 	.word	0x000000ff
        /*0344*/ 	.word	0x00000088
        /*0348*/ 	.short	0x0100
        /*034a*/ 	.byte	0x04
	.zero		1


	//   ....[35]....
        /*034c*/ 	.word	0x000008a0
        /*0350*/ 	.word	0x000000ff
        /*0354*/ 	.word	0x00000158
        /*0358*/ 	.short	0x0100
        /*035a*/ 	.byte	0x04
	.zero		1


	//   ....[36]....
        /*035c*/ 	.word	0x000008b0
        /*0360*/ 	.word	0x000000ff
        /*0364*/ 	.word	0x00000090
        /*0368*/ 	.short	0x0100
        /*036a*/ 	.byte	0x04
	.zero		1


	//   ....[37]....
        /*036c*/ 	.word	0x000008c0
        /*0370*/ 	.word	0x000000ff
        /*0374*/ 	.word	0x00000160
        /*0378*/ 	.short	0x0100
        /*037a*/ 	.byte	0x04
	.zero		1


	//   ....[38]....
        /*037c*/ 	.word	0x000008d0
        /*0380*/ 	.word	0x000000ff
        /*0384*/ 	.word	0x00000098
        /*0388*/ 	.short	0x0100
        /*038a*/ 	.byte	0x04
	.zero		1


	//   ....[39]....
        /*038c*/ 	.word	0x000008e0
        /*0390*/ 	.word	0x000000ff
        /*0394*/ 	.word	0x00000168
        /*0398*/ 	.short	0x0100
        /*039a*/ 	.byte	0x04
	.zero		1


	//   ....[40]....
        /*039c*/ 	.word	0x000008f0
        /*03a0*/ 	.word	0x000000ff
        /*03a4*/ 	.word	0x000000a0
        /*03a8*/ 	.short	0x0100
        /*03aa*/ 	.byte	0x04
	.zero		1


	//   ....[41]....
        /*03ac*/ 	.word	0x00000900
        /*03b0*/ 	.word	0x000000ff
        /*03b4*/ 	.word	0x00000170
        /*03b8*/ 	.short	0x0100
        /*03ba*/ 	.byte	0x04
	.zero		1


	//   ....[42]....
        /*03bc*/ 	.word	0x00000910
        /*03c0*/ 	.word	0x000000ff
        /*03c4*/ 	.word	0x000000a8
        /*03c8*/ 	.short	0x0100
        /*03ca*/ 	.byte	0x04
	.zero		1


	//   ....[43]....
        /*03cc*/ 	.word	0x00000920
        /*03d0*/ 	.word	0x000000ff
        /*03d4*/ 	.word	0x00000178
        /*03d8*/ 	.short	0x0100
        /*03da*/ 	.byte	0x04
	.zero		1


	//   ....[44]....
        /*03dc*/ 	.word	0x00000930
        /*03e0*/ 	.word	0x000000ff
        /*03e4*/ 	.word	0x000000b0
        /*03e8*/ 	.short	0x0100
        /*03ea*/ 	.byte	0x04
	.zero		1


	//   ....[45]....
        /*03ec*/ 	.word	0x00000940
        /*03f0*/ 	.word	0x000000ff
        /*03f4*/ 	.word	0x00000180
        /*03f8*/ 	.short	0x0100
        /*03fa*/ 	.byte	0x04
	.zero		1


	//   ....[46]....
        /*03fc*/ 	.word	0x00000950
        /*0400*/ 	.word	0x000000ff
        /*0404*/ 	.word	0x000000b8
        /*0408*/ 	.short	0x0100
        /*040a*/ 	.byte	0x04
	.zero		1


	//   ....[47]....
        /*040c*/ 	.word	0x00000960
        /*0410*/ 	.word	0x000000ff
        /*0414*/ 	.word	0x00000188
        /*0418*/ 	.short	0x0100
        /*041a*/ 	.byte	0x04
	.zero		1


	//   ....[48]....
        /*041c*/ 	.word	0x00000970
        /*0420*/ 	.word	0x000000ff
        /*0424*/ 	.word	0x000000c0
        /*0428*/ 	.short	0x0100
        /*042a*/ 	.byte	0x04
	.zero		1


	//   ....[49]....
        /*042c*/ 	.word	0x00000980
        /*0430*/ 	.word	0x000000ff
        /*0434*/ 	.word	0x00000190
        /*0438*/ 	.short	0x0100
        /*043a*/ 	.byte	0x04
	.zero		1


	//   ....[50]....
        /*043c*/ 	.word	0x00000990
        /*0440*/ 	.word	0x000000ff
        /*0444*/ 	.word	0x000000c8
        /*0448*/ 	.short	0x0100
        /*044a*/ 	.byte	0x04
	.zero		1


	//   ....[51]....
        /*044c*/ 	.word	0x000009a0
        /*0450*/ 	.word	0x000000ff
        /*0454*/ 	.word	0x00000198
        /*0458*/ 	.short	0x0100
        /*045a*/ 	.byte	0x04
	.zero		1


	//   ....[52]....
        /*045c*/ 	.word	0x00000ae0
        /*0460*/ 	.word	0x000000ff
        /*0464*/ 	.word	0x000001a0
        /*0468*/ 	.short	0x0100
        /*046a*/ 	.byte	0x04
	.zero		1


	//   ....[53]....
        /*046c*/ 	.word	0x00000af0
        /*0470*/ 	.word	0x000000ff
        /*0474*/ 	.word	0x000001c0
        /*0478*/ 	.short	0x0100
        /*047a*/ 	.byte	0x04
	.zero		1


	//   ....[54]....
        /*047c*/ 	.word	0x00000b00
        /*0480*/ 	.word	0x000000ff
        /*0484*/ 	.word	0x000001a8
        /*0488*/ 	.short	0x0100
        /*048a*/ 	.byte	0x04
	.zero		1


	//   ....[55]....
        /*048c*/ 	.word	0x00000b10
        /*0490*/ 	.word	0x000000ff
        /*0494*/ 	.word	0x000001c8
        /*0498*/ 	.short	0x0100
        /*049a*/ 	.byte	0x04
	.zero		1


	//   ....[56]....
        /*049c*/ 	.word	0x00000b20
        /*04a0*/ 	.word	0x000000ff
        /*04a4*/ 	.word	0x000001b0
        /*04a8*/ 	.short	0x0100
        /*04aa*/ 	.byte	0x04
	.zero		1


	//   ....[57]....
        /*04ac*/ 	.word	0x00000b30
        /*04b0*/ 	.word	0x000000ff
        /*04b4*/ 	.word	0x000001d0
        /*04b8*/ 	.short	0x0100
        /*04ba*/ 	.byte	0x04
	.zero		1


	//   ....[58]....
        /*04bc*/ 	.word	0x00000b40
        /*04c0*/ 	.word	0x000000ff
        /*04c4*/ 	.word	0x000001b8
        /*04c8*/ 	.short	0x0100
        /*04ca*/ 	.byte	0x04
	.zero		1


	//   ....[59]....
        /*04cc*/ 	.word	0x00000b50
        /*04d0*/ 	.word	0x000000ff
        /*04d4*/ 	.word	0x000001d8
        /*04d8*/ 	.short	0x0100
        /*04da*/ 	.byte	0x04
	.zero		1


	//   ....[60]....
        /*04dc*/ 	.word	0x00000c40
        /*04e0*/ 	.word	0x000000ff
        /*04e4*/ 	.word	0x000001e0
        /*04e8*/ 	.short	0x0100
        /*04ea*/ 	.byte	0x04
	.zero		1


	//   ....[61]....
        /*04ec*/ 	.word	0x00000c50
        /*04f0*/ 	.word	0x000000ff
        /*04f4*/ 	.word	0x000001e8
        /*04f8*/ 	.short	0x0100
        /*04fa*/ 	.byte	0x04
	.zero		1


	//   ....[62]....
        /*04fc*/ 	.word	0x00000d90
        /*0500*/ 	.word	0x000000ff
        /*0504*/ 	.word	0x000001f0
        /*0508*/ 	.short	0x0100
        /*050a*/ 	.byte	0x06
	.zero		1


	//   ....[63]....
        /*050c*/ 	.word	0x00000da0
        /*0510*/ 	.word	0x000000ff
        /*0514*/ 	.word	0x000001f8
        /*0518*/ 	.short	0x0100
        /*051a*/ 	.byte	0x06
	.zero		1


	//   ....[64]....
        /*051c*/ 	.word	0x00000ee0
        /*0520*/ 	.word	0x000000ff
        /*0524*/ 	.word	0x00000200
        /*0528*/ 	.short	0x0100
        /*052a*/ 	.byte	0x04
	.zero		1


	//   ....[65]....
        /*052c*/ 	.word	0x00000ef0
        /*0530*/ 	.word	0x000000ff
        /*0534*/ 	.word	0x00000210
        /*0538*/ 	.short	0x0100
        /*053a*/ 	.byte	0x04
	.zero		1


	//   ....[66]....
        /*053c*/ 	.word	0x00000f00
        /*0540*/ 	.word	0x000000ff
        /*0544*/ 	.word	0x00000208
        /*0548*/ 	.short	0x0100
        /*054a*/ 	.byte	0x04
	.zero		1


	//   ....[67]....
        /*054c*/ 	.word	0x00000f10
        /*0550*/ 	.word	0x000000ff
        /*0554*/ 	.word	0x00000218
        /*0558*/ 	.short	0x0100
        /*055a*/ 	.byte	0x04
	.zero		1


	//   ....[68]....
        /*055c*/ 	.word	0x00001010
        /*0560*/ 	.word	0x000000ff
        /*0564*/ 	.word	0x00000220
        /*0568*/ 	.short	0x0100
        /*056a*/ 	.byte	0x06
	.zero		1


	//   ....[69]....
        /*056c*/ 	.word	0x00001e00
        /*0570*/ 	.word	0x000000ff
        /*0574*/ 	.word	0x000000d0
        /*0578*/ 	.short	0x010a
        /*057a*/ 	.byte	0x06
	.zero		1


	//   ....[70]....
        /*057c*/ 	.word	0x000020f0
        /*0580*/ 	.word	0x000000ff
        /*0584*/ 	.word	0x000000d0
        /*0588*/ 	.short	0x010a
        /*058a*/ 	.byte	0x0b
	.zero		1


	//   ....[71]....
        /*058c*/ 	.word	0x000022a0
        /*0590*/ 	.word	0x000000ff
        /*0594*/ 	.word	0x000000d0
        /*0598*/ 	.short	0x010a
        /*059a*/ 	.byte	0x08
	.zero		1


	//   ....[72]....
        /*059c*/ 	.word	0x00002480
        /*05a0*/ 	.word	0x000000ff
        /*05a4*/ 	.word	0x000001e8
        /*05a8*/ 	.short	0x0101
        /*05aa*/ 	.byte	0x1d
	.zero		1


	//   ....[73]....
        /*05ac*/ 	.word	0x000024b0
        /*05b0*/ 	.word	0x000000ff
        /*05b4*/ 	.word	0x000000d0
        /*05b8*/ 	.short	0x010a
        /*05ba*/ 	.byte	0x04
	.zero		1


	//   ....[74]....
        /*05bc*/ 	.word	0x000025f0
        /*05c0*/ 	.word	0x000000ff
        /*05c4*/ 	.word	0x000000d0
        /*05c8*/ 	.short	0x010a
        /*05ca*/ 	.byte	0x0b
	.zero		1


	//   ....[75]....
        /*05cc*/ 	.word	0x000027a0
        /*05d0*/ 	.word	0x000000ff
        /*05d4*/ 	.word	0x000000d0
        /*05d8*/ 	.short	0x010a
        /*05da*/ 	.byte	0x08
	.zero		1


	//   ....[76]....
        /*05dc*/ 	.word	0x00002970
        /*05e0*/ 	.word	0x000000ff
        /*05e4*/ 	.word	0x000001f0
        /*05e8*/ 	.short	0x010a
        /*05ea*/ 	.byte	0x1d
	.zero		1


	//   ....[77]....
        /*05ec*/ 	.word	0x00002a30
        /*05f0*/ 	.word	0x000000ff
        /*05f4*/ 	.word	0x00000000
        /*05f8*/ 	.short	0x0101
        /*05fa*/ 	.byte	0x04
	.zero		1


	//   ....[78]....
        /*05fc*/ 	.word	0x00003020
        /*0600*/ 	.word	0x000000ff
        /*0604*/ 	.word	0x00000000
        /*0608*/ 	.short	0x010a
        /*060a*/ 	.byte	0x04
	.zero		1


	//   ....[79]....
        /*060c*/ 	.word	0x000030c0
        /*0610*/ 	.word	0x000000ff
        /*0614*/ 	.word	0x00000000
        /*0618*/ 	.short	0x010a
        /*061a*/ 	.byte	0x05
	.zero		1


	//   ....[80]....
        /*061c*/ 	.word	0x00003160
        /*0620*/ 	.word	0x000000ff
        /*0624*/ 	.word	0x00000000
        /*0628*/ 	.short	0x010a
        /*062a*/ 	.byte	0x05
	.zero		1


	//   ....[81]....
        /*062c*/ 	.word	0x00003200
        /*0630*/ 	.word	0x000000ff
        /*0634*/ 	.word	0x00000000
        /*0638*/ 	.short	0x010a
        /*063a*/ 	.byte	0x05
	.zero		1


	//   ....[82]....
        /*063c*/ 	.word	0x000032a0
        /*0640*/ 	.word	0x000000ff
        /*0644*/ 	.word	0x00000000
        /*0648*/ 	.short	0x010a
        /*064a*/ 	.byte	0x05
	.zero		1


	//   ....[83]....
        /*064c*/ 	.word	0x00003340
        /*0650*/ 	.word	0x000000ff
        /*0654*/ 	.word	0x00000000
        /*0658*/ 	.short	0x010a
        /*065a*/ 	.byte	0x05
	.zero		1


	//   ....[84]....
        /*065c*/ 	.word	0x000033e0
        /*0660*/ 	.word	0x000000ff
        /*0664*/ 	.word	0x00000000
        /*0668*/ 	.short	0x010a
        /*066a*/ 	.byte	0x05
	.zero		1


	//   ....[85]....
        /*066c*/ 	.word	0x00003480
        /*0670*/ 	.word	0x000000ff
        /*0674*/ 	.word	0x00000000
        /*0678*/ 	.short	0x010a
        /*067a*/ 	.byte	0x05
	.zero		1


	//   ....[86]....
        /*067c*/ 	.word	0x00003520
        /*0680*/ 	.word	0x000000ff
        /*0684*/ 	.word	0x00000000
        /*0688*/ 	.short	0x010a
        /*068a*/ 	.byte	0x05
	.zero		1


	//   ....[87]....
        /*068c*/ 	.word	0x000035c0
        /*0690*/ 	.word	0x000000ff
        /*0694*/ 	.word	0x00000000
        /*0698*/ 	.short	0x010a
        /*069a*/ 	.byte	0x05
	.zero		1


	//   ....[88]....
        /*069c*/ 	.word	0x00003660
        /*06a0*/ 	.word	0x000000ff
        /*06a4*/ 	.word	0x00000000
        /*06a8*/ 	.short	0x010a
        /*06aa*/ 	.byte	0x05
	.zero		1


	//   ....[89]....
        /*06ac*/ 	.word	0x00003700
        /*06b0*/ 	.word	0x000000ff
        /*06b4*/ 	.word	0x00000000
        /*06b8*/ 	.short	0x010a
        /*06ba*/ 	.byte	0x05
	.zero		1


	//   ....[90]....
        /*06bc*/ 	.word	0x000037a0
        /*06c0*/ 	.word	0x000000ff
        /*06c4*/ 	.word	0x00000000
        /*06c8*/ 	.short	0x010a
        /*06ca*/ 	.byte	0x05
	.zero		1


	//   ....[91]....
        /*06cc*/ 	.word	0x00003840
        /*06d0*/ 	.word	0x000000ff
        /*06d4*/ 	.word	0x00000000
        /*06d8*/ 	.short	0x010a
        /*06da*/ 	.byte	0x05
	.zero		1


	//   ....[92]....
        /*06dc*/ 	.word	0x000038e0
        /*06e0*/ 	.word	0x000000ff
        /*06e4*/ 	.word	0x00000000
        /*06e8*/ 	.short	0x010a
        /*06ea*/ 	.byte	0x05
	.zero		1


	//   ....[93]....
        /*06ec*/ 	.word	0x00003980
        /*06f0*/ 	.word	0x000000ff
        /*06f4*/ 	.word	0x00000000
        /*06f8*/ 	.short	0x010a
        /*06fa*/ 	.byte	0x05
	.zero		1


	//   ....[94]....
        /*06fc*/ 	.word	0x00003a20
        /*0700*/ 	.word	0x000000ff
        /*0704*/ 	.word	0x00000000
        /*0708*/ 	.short	0x010a
        /*070a*/ 	.byte	0x05
	.zero		1


	//   ....[95]....
        /*070c*/ 	.word	0x00003ac0
        /*0710*/ 	.word	0x000000ff
        /*0714*/ 	.word	0x00000000
        /*0718*/ 	.short	0x010a
        /*071a*/ 	.byte	0x05
	.zero		1


	//   ....[96]....
        /*071c*/ 	.word	0x00003b60
        /*0720*/ 	.word	0x000000ff
        /*0724*/ 	.word	0x00000000
        /*0728*/ 	.short	0x010a
        /*072a*/ 	.byte	0x05
	.zero		1


	//   ....[97]....
        /*072c*/ 	.word	0x00003c00
        /*0730*/ 	.word	0x000000ff
        /*0734*/ 	.word	0x00000000
        /*0738*/ 	.short	0x010a
        /*073a*/ 	.byte	0x05
	.zero		1


	//   ....[98]....
        /*073c*/ 	.word	0x00003ca0
        /*0740*/ 	.word	0x000000ff
        /*0744*/ 	.word	0x00000000
        /*0748*/ 	.short	0x010a
        /*074a*/ 	.byte	0x05
	.zero		1


	//   ....[99]....
        /*074c*/ 	.word	0x00003d40
        /*0750*/ 	.word	0x000000ff
        /*0754*/ 	.word	0x00000000
        /*0758*/ 	.short	0x010a
        /*075a*/ 	.byte	0x05
	.zero		1


	//   ....[100]....
        /*075c*/ 	.word	0x00003de0
        /*0760*/ 	.word	0x000000ff
        /*0764*/ 	.word	0x00000000
        /*0768*/ 	.short	0x010a
        /*076a*/ 	.byte	0x05
	.zero		1


	//   ....[101]....
        /*076c*/ 	.word	0x00003e80
        /*0770*/ 	.word	0x000000ff
        /*0774*/ 	.word	0x00000000
        /*0778*/ 	.short	0x010a
        /*077a*/ 	.byte	0x05
	.zero		1


	//   ....[102]....
        /*077c*/ 	.word	0x00003f20
        /*0780*/ 	.word	0x000000ff
        /*0784*/ 	.word	0x00000000
        /*0788*/ 	.short	0x010a
        /*078a*/ 	.byte	0x05
	.zero		1


	//   ....[103]....
        /*078c*/ 	.word	0x00003fd0
        /*0790*/ 	.word	0x00000000
        /*0794*/ 	.word	0x00000000
        /*0798*/ 	.short	0x010a
        /*079a*/ 	.byte	0xff
	.zero		1


	//   ....[104]....
        /*079c*/ 	.word	0x00004120
        /*07a0*/ 	.word	0x000000ff
        /*07a4*/ 	.word	0x000001f8
        /*07a8*/ 	.short	0x010a
        /*07aa*/ 	.byte	0x04
	.zero		1


	//   ....[105]....
        /*07ac*/ 	.word	0x000041c0
        /*07b0*/ 	.word	0x000000ff
        /*07b4*/ 	.word	0x000001f0
        /*07b8*/ 	.short	0x010a
        /*07ba*/ 	.byte	0x04
	.zero		1


	//   ....[106]....
        /*07bc*/ 	.word	0x00004260
        /*07c0*/ 	.word	0x000000ff
        /*07c4*/ 	.word	0x00000000
        /*07c8*/ 	.short	0x0101
        /*07ca*/ 	.byte	0x05
	.zero		1


	//   ....[107]....
        /*07cc*/ 	.word	0x000042a0
        /*07d0*/ 	.word	0x000000ff
        /*07d4*/ 	.word	0x000001f8
        /*07d8*/ 	.short	0x0106
        /*07da*/ 	.byte	0x04
	.zero		1


	//   ....[108]....
        /*07dc*/ 	.word	0x000042e0
        /*07e0*/ 	.word	0x00000000
        /*07e4*/ 	.word	0x000001f8
        /*07e8*/ 	.short	0x010a
        /*07ea*/ 	.byte	0xff
	.zero		1


	//   ....[109]....
        /*07ec*/ 	.word	0x00004530
        /*07f0*/ 	.word	0x000000ff
        /*07f4*/ 	.word	0x00000008
        /*07f8*/ 	.short	0x010a
        /*07fa*/ 	.byte	0x05
	.zero		1


	//   ....[110]....
        /*07fc*/ 	.word	0x00004550
        /*0800*/ 	.word	0x000000ff
        /*0804*/ 	.word	0x00000008
        /*0808*/ 	.short	0x010a
        /*080a*/ 	.byte	0x05
	.zero		1


	//   ....[111]....
        /*080c*/ 	.word	0x000046e0
        /*0810*/ 	.word	0x000000ff
        /*0814*/ 	.word	0x00000008
        /*0818*/ 	.short	0x010a
        /*081a*/ 	.byte	0x05
	.zero		1


	//   ....[112]....
        /*081c*/ 	.word	0x00004700
        /*0820*/ 	.word	0x000000ff
        /*0824*/ 	.word	0x00000008
        /*0828*/ 	.short	0x010a
        /*082a*/ 	.byte	0x05
	.zero		1


	//   ....[113]....
        /*082c*/ 	.word	0x000047c0
        /*0830*/ 	.word	0x000000ff
        /*0834*/ 	.word	0x00000000
        /*0838*/ 	.short	0x0101
        /*083a*/ 	.byte	0x04
	.zero		1


	//   ....[114]....
        /*083c*/ 	.word	0x00004ad0
        /*0840*/ 	.word	0x000000ff
        /*0844*/ 	.word	0x000001f0
        /*0848*/ 	.short	0x010a
        /*084a*/ 	.byte	0x12
	.zero		1


	//   ....[115]....
        /*084c*/ 	.word	0x00004b70
        /*0850*/ 	.word	0x000000ff
        /*0854*/ 	.word	0x00000000
        /*0858*/ 	.short	0x0101
        /*085a*/ 	.byte	0x1d
	.zero		1


	//   ....[116]....
        /*085c*/ 	.word	0x00004ba0
        /*0860*/ 	.word	0x000000ff
        /*0864*/ 	.word	0x00000210
        /*0868*/ 	.short	0x010a
        /*086a*/ 	.byte	0x17
	.zero		1


	//   ....[117]....
        /*086c*/ 	.word	0x00004c80
        /*0870*/ 	.word	0x000000ff
        /*0874*/ 	.word	0x00000000
        /*0878*/ 	.short	0x010a
        /*087a*/ 	.byte	0x04
	.zero		1


	//   ....[118]....
        /*087c*/ 	.word	0x00004ce0
        /*0880*/ 	.word	0x000000ff
        /*0884*/ 	.word	0x00000000
        /*0888*/ 	.short	0x010a
        /*088a*/ 	.byte	0x0a
	.zero		1


	//   ....[119]....
        /*088c*/ 	.word	0x00004e10
        /*0890*/ 	.word	0x000000ff
        /*0894*/ 	.word	0x00000000
        /*0898*/ 	.short	0x010a
        /*089a*/ 	.byte	0x04
	.zero		1


	//   ....[120]....
        /*089c*/ 	.word	0x00005080
        /*08a0*/ 	.word	0x000000ff
        /*08a4*/ 	.word	0x00000000
        /*08a8*/ 	.short	0x010a
        /*08aa*/ 	.byte	0x04
	.zero		1


	//   ....[121]....
        /*08ac*/ 	.word	0x00005120
        /*08b0*/ 	.word	0x00000000
        /*08b4*/ 	.word	0x00000000
        /*08b8*/ 	.short	0x010a
        /*08ba*/ 	.byte	0xff
	.zero		1


	//   ....[122]....
        /*08bc*/ 	.word	0x00005160
        /*08c0*/ 	.word	0x00000000
        /*08c4*/ 	.word	0x00000000
        /*08c8*/ 	.short	0x010a
        /*08ca*/ 	.byte	0xff
	.zero		1


	//   ....[123]....
        /*08cc*/ 	.word	0x000051d0
        /*08d0*/ 	.word	0x000000ff
        /*08d4*/ 	.word	0x00000000
        /*08d8*/ 	.short	0x0101
        /*08da*/ 	.byte	0x04
	.zero		1


	//   ....[124]....
        /*08dc*/ 	.word	0x00005210
        /*08e0*/ 	.word	0x000000ff
        /*08e4*/ 	.word	0x00000220
        /*08e8*/ 	.short	0x010a
        /*08ea*/ 	.byte	0x12
	.zero		1


	//   ....[125]....
        /*08ec*/ 	.word	0x00005270
        /*08f0*/ 	.word	0x000000ff
        /*08f4*/ 	.word	0x00000000
        /*08f8*/ 	.short	0x0101
        /*08fa*/ 	.byte	0x04
	.zero		1


	//   ....[126]....
        /*08fc*/ 	.word	0x00005900
        /*0900*/ 	.word	0x000000ff
        /*0904*/ 	.word	0x000001f0
        /*0908*/ 	.short	0x010a
        /*090a*/ 	.byte	0x1f
	.zero		1


	//   ....[127]....
        /*090c*/ 	.word	0x00005990
        /*0910*/ 	.word	0x000000ff
        /*0914*/ 	.word	0x00000000
        /*0918*/ 	.short	0x0101
        /*091a*/ 	.byte	0x3c
	.zero		1


	//   ....[128]....
        /*091c*/ 	.word	0x00005ec0
        /*0920*/ 	.word	0x000000ff
        /*0924*/ 	.word	0x000001e8
        /*0928*/ 	.short	0x010a
        /*092a*/ 	.byte	0x1f
	.zero		1


	//   ....[129]....
        /*092c*/ 	.word	0x00006370
        /*0930*/ 	.word	0x000000ff
        /*0934*/ 	.word	0x000001c0
        /*0938*/ 	.short	0x010a
        /*093a*/ 	.byte	0x1f
	.zero		1


	//   ....[130]....
        /*093c*/ 	.word	0x00006540
        /*0940*/ 	.word	0x000000ff
        /*0944*/ 	.word	0x000001a0
        /*0948*/ 	.short	0x010b
        /*094a*/ 	.byte	0x1f
	.zero		1


	//   ....[131]....
        /*094c*/ 	.word	0x00006550
        /*0950*/ 	.word	0x000000ff
        /*0954*/ 	.word	0x00000000
        /*0958*/ 	.short	0x0101
        /*095a*/ 	.byte	0x41
	.zero		1


	//   ....[132]....
        /*095c*/ 	.word	0x00006560
        /*0960*/ 	.word	0x000000ff
        /*0964*/ 	.word	0x000001c8
        /*0968*/ 	.short	0x010a
        /*096a*/ 	.byte	0x1f
	.zero		1


	//   ....[133]....
        /*096c*/ 	.word	0x00006740
        /*0970*/ 	.word	0x000000ff
        /*0974*/ 	.word	0x000001a8
        /*0978*/ 	.short	0x010b
        /*097a*/ 	.byte	0x1f
	.zero		1


	//   ....[134]....
        /*097c*/ 	.word	0x00006750
        /*0980*/ 	.word	0x000000ff
        /*0984*/ 	.word	0x00000000
        /*0988*/ 	.short	0x0101
        /*098a*/ 	.byte	0x40
	.zero		1


	//   ....[135]....
        /*098c*/ 	.word	0x00006760
        /*0990*/ 	.word	0x000000ff
        /*0994*/ 	.word	0x000001d0
        /*0998*/ 	.short	0x010a
        /*099a*/ 	.byte	0x1f
	.zero		1


	//   ....[136]....
        /*099c*/ 	.word	0x00006940
        /*09a0*/ 	.word	0x000000ff
        /*09a4*/ 	.word	0x000001b0
        /*09a8*/ 	.short	0x010b
        /*09aa*/ 	.byte	0x1f
	.zero		1


	//   ....[137]....
        /*09ac*/ 	.word	0x00006950
        /*09b0*/ 	.word	0x000000ff
        /*09b4*/ 	.word	0x00000000
        /*09b8*/ 	.short	0x0101
        /*09ba*/ 	.byte	0x3f
	.zero		1


	//   ....[138]....
        /*09bc*/ 	.word	0x00006970
        /*09c0*/ 	.word	0x000000ff
        /*09c4*/ 	.word	0x000001d8
        /*09c8*/ 	.short	0x010a
        /*09ca*/ 	.byte	0x1f
	.zero		1


	//   ....[139]....
        /*09cc*/ 	.word	0x00006bd0
        /*09d0*/ 	.word	0x000000ff
        /*09d4*/ 	.word	0x000001b8
        /*09d8*/ 	.short	0x010b
        /*09da*/ 	.byte	0x1f
	.zero		1


	//   ....[140]....
        /*09dc*/ 	.word	0x00006be0
        /*09e0*/ 	.word	0x000000ff
        /*09e4*/ 	.word	0x00000000
        /*09e8*/ 	.short	0x0101
        /*09ea*/ 	.byte	0x3e
	.zero		1


	//   ....[141]....
        /*09ec*/ 	.word	0x00006c30
        /*09f0*/ 	.word	0x000000ff
        /*09f4*/ 	.word	0x000001c0
        /*09f8*/ 	.short	0x010a
        /*09fa*/ 	.byte	0x1f
	.zero		1


	//   ....[142]....
        /*09fc*/ 	.word	0x00006c50
        /*0a00*/ 	.word	0x000000ff
        /*0a04*/ 	.word	0x000001c8
        /*0a08*/ 	.short	0x010a
        /*0a0a*/ 	.byte	0x1f
	.zero		1


	//   ....[143]....
        /*0a0c*/ 	.word	0x00006c70
        /*0a10*/ 	.word	0x000000ff
        /*0a14*/ 	.word	0x000001d0
        /*0a18*/ 	.short	0x010a
        /*0a1a*/ 	.byte	0x1f
	.zero		1


	//   ....[144]....
        /*0a1c*/ 	.word	0x00006cb0
        /*0a20*/ 	.word	0x00000000
        /*0a24*/ 	.word	0x000001d8
        /*0a28*/ 	.short	0x010a
        /*0a2a*/ 	.byte	0xff
	.zero		1


	//   ....[145]....
        /*0a2c*/ 	.word	0x00007010
        /*0a30*/ 	.word	0x000000ff
        /*0a34*/ 	.word	0x000001f0
        /*0a38*/ 	.short	0x010a
        /*0a3a*/ 	.byte	0x31
	.zero		1


	//   ....[146]....
        /*0a3c*/ 	.word	0x000070e0
        /*0a40*/ 	.word	0x000000ff
        /*0a44*/ 	.word	0x00000000
        /*0a48*/ 	.short	0x0101
        /*0a4a*/ 	.byte	0x04
	.zero		1


	//   ....[147]....
        /*0a4c*/ 	.word	0x000080c0
        /*0a50*/ 	.word	0x000000ff
        /*0a54*/ 	.word	0x000001a0
        /*0a58*/ 	.short	0x010a
        /*0a5a*/ 	.byte	0x31
	.zero		1


	//   ....[148]....
        /*0a5c*/ 	.word	0x000080e0
        /*0a60*/ 	.word	0x0000003e
        /*0a64*/ 	.word	0x00000200
        /*0a68*/ 	.short	0x010a
        /*0a6a*/ 	.byte	0xff
	.zero		1


	//   ....[149]....
        /*0a6c*/ 	.word	0x00008200
        /*0a70*/ 	.word	0x000000ff
        /*0a74*/ 	.word	0x000001a0
        /*0a78*/ 	.short	0x010a
        /*0a7a*/ 	.byte	0x31
	.zero		1


	//   ....[150]....
        /*0a7c*/ 	.word	0x000082b0
        /*0a80*/ 	.word	0x0000003e
        /*0a84*/ 	.word	0x00000200
        /*0a88*/ 	.short	0x010a
        /*0a8a*/ 	.byte	0xff
	.zero		1


	//   ....[151]....
        /*0a8c*/ 	.word	0x00008a90
        /*0a90*/ 	.word	0x00000000
        /*0a94*/ 	.word	0x00000000
        /*0a98*/ 	.short	0x0101
        /*0a9a*/ 	.byte	0xff
	.zero		1


	//   ....[152]....
        /*0a9c*/ 	.word	0x00008aa0
        /*0aa0*/ 	.word	0x00000004
        /*0aa4*/ 	.word	0x000001a0
        /*0aa8*/ 	.short	0x010a
        /*0aaa*/ 	.byte	0xff
	.zero		1


	//   ....[153]....
        /*0aac*/ 	.word	0x00008b60
        /*0ab0*/ 	.word	0x00000004
        /*0ab4*/ 	.word	0x000001a0
        /*0ab8*/ 	.short	0x010a
        /*0aba*/ 	.byte	0xff
	.zero		1


	//   ....[154]....
        /*0abc*/ 	.word	0x00009340
        /*0ac0*/ 	.word	0x00000000
        /*0ac4*/ 	.word	0x00000000
        /*0ac8*/ 	.short	0x0101
        /*0aca*/ 	.byte	0xff
	.zero		1


	//   ....[155]....
        /*0acc*/ 	.word	0x00009360
        /*0ad0*/ 	.word	0x00000002
        /*0ad4*/ 	.word	0x000001a0
        /*0ad8*/ 	.short	0x010a
        /*0ada*/ 	.byte	0xff
	.zero		1


	//   ....[156]....
        /*0adc*/ 	.word	0x00009410
        /*0ae0*/ 	.word	0x00000002
        /*0ae4*/ 	.word	0x000001a0
        /*0ae8*/ 	.short	0x010a
        /*0aea*/ 	.byte	0xff
	.zero		1


	//   ....[157]....
        /*0aec*/ 	.word	0x00009be0
        /*0af0*/ 	.word	0x00000000
        /*0af4*/ 	.word	0x00000000
        /*0af8*/ 	.short	0x0101
        /*0afa*/ 	.byte	0xff
	.zero		1


	//   ....[158]....
        /*0afc*/ 	.word	0x00009c00
        /*0b00*/ 	.word	0x00000003
        /*0b04*/ 	.word	0x000001a0
        /*0b08*/ 	.short	0x010a
        /*0b0a*/ 	.byte	0xff
	.zero		1


	//   ....[159]....
        /*0b0c*/ 	.word	0x00009cb0
        /*0b10*/ 	.word	0x00000003
        /*0b14*/ 	.word	0x000001a0
        /*0b18*/ 	.short	0x010a
        /*0b1a*/ 	.byte	0xff
	.zero		1


	//   ....[160]....
        /*0b1c*/ 	.word	0x00009f40
        /*0b20*/ 	.word	0x0000003e
        /*0b24*/ 	.word	0x00000000
        /*0b28*/ 	.short	0x0101
        /*0b2a*/ 	.byte	0xff
	.zero		1


	//   ....[161]....
        /*0b2c*/ 	.word	0x0000a4c0
        /*0b30*/ 	.word	0x00000000
        /*0b34*/ 	.word	0x00000000
        /*0b38*/ 	.short	0x0101
        /*0b3a*/ 	.byte	0xff
	.zero		1


	//   ....[162]....
        /*0b3c*/ 	.word	0x0000a740
        /*0b40*/ 	.word	0x000000ff
        /*0b44*/ 	.word	0x00000000
        /*0b48*/ 	.short	0x0101
        /*0b4a*/ 	.byte	0x04
	.zero		1


	//   ....[163]....
        /*0b4c*/ 	.word	0x0000a770
        /*0b50*/ 	.word	0x00000000
        /*0b54*/ 	.word	0x000000d0
        /*0b58*/ 	.short	0x010a
        /*0b5a*/ 	.byte	0xff
	.zero		1


	//   ....[164]....
        /*0b5c*/ 	.word	0x0000a7d0
        /*0b60*/ 	.word	0x00000000
        /*0b64*/ 	.word	0x000000d0
        /*0b68*/ 	.short	0x010a
        /*0b6a*/ 	.byte	0xff
	.zero		1


	//   ....[165]....
        /*0b6c*/ 	.word	0x0000a830
        /*0b70*/ 	.word	0x00000000
        /*0b74*/ 	.word	0x000001f0
        /*0b78*/ 	.short	0x010a
        /*0b7a*/ 	.byte	0xff
	.zero		1


	//   ....[166]....
        /*0b7c*/ 	.word	0x0000a890
        /*0b80*/ 	.word	0x00000000
        /*0b84*/ 	.word	0x00000000
        /*0b88*/ 	.short	0x010a
        /*0b8a*/ 	.byte	0xff
	.zero		1


	//   ....[167]....
        /*0b8c*/ 	.word	0x0000a8f0
        /*0b90*/ 	.word	0x00000000
        /*0b94*/ 	.word	0x00000000
        /*0b98*/ 	.short	0x010a
        /*0b9a*/ 	.byte	0xff
	.zero		1


	//   ....[168]....
        /*0b9c*/ 	.word	0x0000a950
        /*0ba0*/ 	.word	0x00000000
        /*0ba4*/ 	.word	0x00000000
        /*0ba8*/ 	.short	0x010a
        /*0baa*/ 	.byte	0xff
	.zero		1


	//   ....[169]....
        /*0bac*/ 	.word	0x0000a9b0
        /*0bb0*/ 	.word	0x00000000
        /*0bb4*/ 	.word	0x00000000
        /*0bb8*/ 	.short	0x010a
        /*0bba*/ 	.byte	0xff
	.zero		1


	//   ....[170]....
        /*0bbc*/ 	.word	0x0000aa10
        /*0bc0*/ 	.word	0x00000000
        /*0bc4*/ 	.word	0x00000000
        /*0bc8*/ 	.short	0x010a
        /*0bca*/ 	.byte	0xff
	.zero		1


	//   ....[171]....
        /*0bcc*/ 	.word	0x0000aa70
        /*0bd0*/ 	.word	0x00000000
        /*0bd4*/ 	.word	0x00000000
        /*0bd8*/ 	.short	0x010a
        /*0bda*/ 	.byte	0xff
	.zero		1


	//   ....[172]....
        /*0bdc*/ 	.word	0x0000aad0
        /*0be0*/ 	.word	0x00000000
        /*0be4*/ 	.word	0x00000000
        /*0be8*/ 	.short	0x010a
        /*0bea*/ 	.byte	0xff
	.zero		1


	//   ....[173]....
        /*0bec*/ 	.word	0x0000ab30
        /*0bf0*/ 	.word	0x00000000
        /*0bf4*/ 	.word	0x00000000
        /*0bf8*/ 	.short	0x010a
        /*0bfa*/ 	.byte	0xff
	.zero		1


	//   ....[174]....
        /*0bfc*/ 	.word	0x0000ab90
        /*0c00*/ 	.word	0x00000000
        /*0c04*/ 	.word	0x00000000
        /*0c08*/ 	.short	0x010a
        /*0c0a*/ 	.byte	0xff
	.zero		1


	//   ....[175]....
        /*0c0c*/ 	.word	0x0000abf0
        /*0c10*/ 	.word	0x00000000
        /*0c14*/ 	.word	0x00000000
        /*0c18*/ 	.short	0x010a
        /*0c1a*/ 	.byte	0xff
	.zero		1


	//   ....[176]....
        /*0c1c*/ 	.word	0x0000ac50
        /*0c20*/ 	.word	0x00000000
        /*0c24*/ 	.word	0x00000000
        /*0c28*/ 	.short	0x010a
        /*0c2a*/ 	.byte	0xff
	.zero		1


	//   ....[177]....
        /*0c2c*/ 	.word	0x0000acb0
        /*0c30*/ 	.word	0x00000000
        /*0c34*/ 	.word	0x00000000
        /*0c38*/ 	.short	0x010a
        /*0c3a*/ 	.byte	0xff
	.zero		1


	//   ....[178]....
        /*0c3c*/ 	.word	0x0000ad10
        /*0c40*/ 	.word	0x00000000
        /*0c44*/ 	.word	0x00000000
        /*0c48*/ 	.short	0x010a
        /*0c4a*/ 	.byte	0xff
	.zero		1


	//   ....[179]....
        /*0c4c*/ 	.word	0x0000ad70
        /*0c50*/ 	.word	0x00000000
        /*0c54*/ 	.word	0x00000000
        /*0c58*/ 	.short	0x010a
        /*0c5a*/ 	.byte	0xff
	.zero		1


	//   ....[180]....
        /*0c5c*/ 	.word	0x0000add0
        /*0c60*/ 	.word	0x00000000
        /*0c64*/ 	.word	0x00000000
        /*0c68*/ 	.short	0x010a
        /*0c6a*/ 	.byte	0xff
	.zero		1


	//   ....[181]....
        /*0c6c*/ 	.word	0x0000ae30
        /*0c70*/ 	.word	0x00000000
        /*0c74*/ 	.word	0x00000000
        /*0c78*/ 	.short	0x010a
        /*0c7a*/ 	.byte	0xff
	.zero		1


	//   ....[182]....
        /*0c7c*/ 	.word	0x0000ae90
        /*0c80*/ 	.word	0x00000000
        /*0c84*/ 	.word	0x00000000
        /*0c88*/ 	.short	0x010a
        /*0c8a*/ 	.byte	0xff
	.zero		1


	//   ....[183]....
        /*0c8c*/ 	.word	0x0000aef0
        /*0c90*/ 	.word	0x00000000
        /*0c94*/ 	.word	0x00000000
        /*0c98*/ 	.short	0x010a
        /*0c9a*/ 	.byte	0xff
	.zero		1


	//   ....[184]....
        /*0c9c*/ 	.word	0x0000af50
        /*0ca0*/ 	.word	0x00000000
        /*0ca4*/ 	.word	0x00000000
        /*0ca8*/ 	.short	0x010a
        /*0caa*/ 	.byte	0xff
	.zero		1


	//   ....[185]....
        /*0cac*/ 	.word	0x0000afb0
        /*0cb0*/ 	.word	0x00000000
        /*0cb4*/ 	.word	0x00000000
        /*0cb8*/ 	.short	0x010a
        /*0cba*/ 	.byte	0xff
	.zero		1


	//   ....[186]....
        /*0cbc*/ 	.word	0x0000b010
        /*0cc0*/ 	.word	0x00000000
        /*0cc4*/ 	.word	0x00000000
        /*0cc8*/ 	.short	0x010a
        /*0cca*/ 	.byte	0xff
	.zero		1


	//   ....[187]....
        /*0ccc*/ 	.word	0x0000b070
        /*0cd0*/ 	.word	0x00000000
        /*0cd4*/ 	.word	0x00000000
        /*0cd8*/ 	.short	0x010a
        /*0cda*/ 	.byte	0xff
	.zero		1


	//   ....[188]....
        /*0cdc*/ 	.word	0x0000b0d0
        /*0ce0*/ 	.word	0x00000000
        /*0ce4*/ 	.word	0x00000000
        /*0ce8*/ 	.short	0x010a
        /*0cea*/ 	.byte	0xff
	.zero		1


	//   ....[189]....
        /*0cec*/ 	.word	0x0000b130
        /*0cf0*/ 	.word	0x00000000
        /*0cf4*/ 	.word	0x00000000
        /*0cf8*/ 	.short	0x010a
        /*0cfa*/ 	.byte	0xff
	.zero		1


	//   ....[190]....
        /*0cfc*/ 	.word	0x0000b190
        /*0d00*/ 	.word	0x00000000
        /*0d04*/ 	.word	0x00000000
        /*0d08*/ 	.short	0x010a
        /*0d0a*/ 	.byte	0xff
	.zero		1


	//   ....[191]....
        /*0d0c*/ 	.word	0x0000b1f0
        /*0d10*/ 	.word	0x00000004
        /*0d14*/ 	.word	0x000001f8
        /*0d18*/ 	.short	0x010a
        /*0d1a*/ 	.byte	0xff
	.zero		1


	//   ....[192]....
        /*0d1c*/ 	.word	0x0000b250
        /*0d20*/ 	.word	0x00000004
        /*0d24*/ 	.word	0x000001f0
        /*0d28*/ 	.short	0x010a
        /*0d2a*/ 	.byte	0xff
	.zero		1


	//   ....[193]....
        /*0d2c*/ 	.word	0x0000b2b0
        /*0d30*/ 	.word	0x00000005
        /*0d34*/ 	.word	0x00000008
        /*0d38*/ 	.short	0x010a
        /*0d3a*/ 	.byte	0xff
	.zero		1


	//   ....[194]....
        /*0d3c*/ 	.word	0x0000b390
        /*0d40*/ 	.word	0x00000003
        /*0d44*/ 	.word	0x00000008
        /*0d48*/ 	.short	0x010a
        /*0d4a*/ 	.byte	0xff
	.zero		1


	//   ....[195]....
        /*0d4c*/ 	.word	0x0000b3f0
        /*0d50*/ 	.word	0x00000000
        /*0d54*/ 	.word	0x000001f0
        /*0d58*/ 	.short	0x010a
        /*0d5a*/ 	.byte	0xff
	.zero		1


	//   ....[196]....
        /*0d5c*/ 	.word	0x0000b450
        /*0d60*/ 	.word	0x00000000
        /*0d64*/ 	.word	0x00000210
        /*0d68*/ 	.short	0x010a
        /*0d6a*/ 	.byte	0xff
	.zero		1


	//   ....[197]....
        /*0d6c*/ 	.word	0x0000b4b0
        /*0d70*/ 	.word	0x00000000
        /*0d74*/ 	.word	0x00000000
        /*0d78*/ 	.short	0x010a
        /*0d7a*/ 	.byte	0xff
	.zero		1


	//   ....[198]....
        /*0d7c*/ 	.word	0x0000b510
        /*0d80*/ 	.word	0x00000000
        /*0d84*/ 	.word	0x00000000
        /*0d88*/ 	.short	0x010a
        /*0d8a*/ 	.byte	0xff
	.zero		1


	//   ....[199]....
        /*0d8c*/ 	.word	0x0000b570
        /*0d90*/ 	.word	0x00000000
        /*0d94*/ 	.word	0x00000220
        /*0d98*/ 	.short	0x010a
        /*0d9a*/ 	.byte	0xff
	.zero		1


	//   ....[200]....
        /*0d9c*/ 	.word	0x0000b5d0
        /*0da0*/ 	.word	0x00000000
        /*0da4*/ 	.word	0x000001f0
        /*0da8*/ 	.short	0x010a
        /*0daa*/ 	.byte	0xff
	.zero		1


	//   ....[201]....
        /*0dac*/ 	.word	0x0000b630
        /*0db0*/ 	.word	0x00000003
        /*0db4*/ 	.word	0x000001e8
        /*0db8*/ 	.short	0x010a
        /*0dba*/ 	.byte	0xff
	.zero		1


	//   ....[202]....
        /*0dbc*/ 	.word	0x0000b690
        /*0dc0*/ 	.word	0x00000000
        /*0dc4*/ 	.word	0x000001c0
        /*0dc8*/ 	.short	0x010a
        /*0dca*/ 	.byte	0xff
	.zero		1


	//   ....[203]....
        /*0dcc*/ 	.word	0x0000b6f0
        /*0dd0*/ 	.word	0x00000000
        /*0dd4*/ 	.word	0x000001c8
        /*0dd8*/ 	.short	0x010a
        /*0dda*/ 	.byte	0xff
	.zero		1


	//   ....[204]....
        /*0ddc*/ 	.word	0x0000b750
        /*0de0*/ 	.word	0x00000000
        /*0de4*/ 	.word	0x000001d0
        /*0de8*/ 	.short	0x010a
        /*0dea*/ 	.byte	0xff
	.zero		1


	//   ....[205]....
        /*0dec*/ 	.word	0x0000b7b0
        /*0df0*/ 	.word	0x00000000
        /*0df4*/ 	.word	0x000001d8
        /*0df8*/ 	.short	0x010a
        /*0dfa*/ 	.byte	0xff
	.zero		1


	//   ....[206]....
        /*0dfc*/ 	.word	0x0000b810
        /*0e00*/ 	.word	0x00000000
        /*0e04*/ 	.word	0x000001c0
        /*0e08*/ 	.short	0x010a
        /*0e0a*/ 	.byte	0xff
	.zero		1


	//   ....[207]....
        /*0e0c*/ 	.word	0x0000b870
        /*0e10*/ 	.word	0x00000000
        /*0e14*/ 	.word	0x000001c8
        /*0e18*/ 	.short	0x010a
        /*0e1a*/ 	.byte	0xff
	.zero		1


	//   ....[208]....
        /*0e1c*/ 	.word	0x0000b8d0
        /*0e20*/ 	.word	0x00000000
        /*0e24*/ 	.word	0x000001d0
        /*0e28*/ 	.short	0x010a
        /*0e2a*/ 	.byte	0xff
	.zero		1


	//   ....[209]....
        /*0e2c*/ 	.word	0x0000b930
        /*0e30*/ 	.word	0x00000000
        /*0e34*/ 	.word	0x000001f0
        /*0e38*/ 	.short	0x010a
        /*0e3a*/ 	.byte	0xff
	.zero		1


	//   ....[210]....
        /*0e3c*/ 	.word	0x0000b990
        /*0e40*/ 	.word	0x00000002
        /*0e44*/ 	.word	0x000001a0
        /*0e48*/ 	.short	0x010a
        /*0e4a*/ 	.byte	0xff
	.zero		1


	//   ....[211]....
        /*0e4c*/ 	.word	0x0000b9e0
        /*0e50*/ 	.word	0x0000003e
        /*0e54*/ 	.word	0x00000200
        /*0e58*/ 	.short	0x010a
        /*0e5a*/ 	.byte	0xff
	.zero		1


	//   ....[212]....
        /*0e5c*/ 	.word	0x0000ba30
        /*0e60*/ 	.word	0x00000004
        /*0e64*/ 	.word	0x000001a0
        /*0e68*/ 	.short	0x010a
        /*0e6a*/ 	.byte	0xff
	.zero		1


	//   ....[213]....
        /*0e6c*/ 	.word	0x0000ba80
        /*0e70*/ 	.word	0x00000002
        /*0e74*/ 	.word	0x000001a0
        /*0e78*/ 	.short	0x010a
        /*0e7a*/ 	.byte	0xff
	.zero		1


	//   ....[214]....
        /*0e7c*/ 	.word	0x0000bad0
        /*0e80*/ 	.word	0x00000003
        /*0e84*/ 	.word	0x000001a0
        /*0e88*/ 	.short	0x010a
        /*0e8a*/ 	.byte	0xff
	.zero		1


	//----- nvinfo : EIATTR_NUM_MBARRIERS
	.align		4
.L_47:
        /*0e8c*/ 	.byte	0x03, 0x38
        /*0e8e*/ 	.short	0x0045


	//----- nvinfo : EIATTR_EXIT_INSTR_OFFSETS
	.align		4
        /*0e90*/ 	.byte	0x04, 0x1c
        /*0e92*/ 	.short	(.L_49 - .L_48)


	//   ....[0]....
.L_48:
        /*0e94*/ 	.word	0x00004000


	//   ....[1]....
        /*0e98*/ 	.word	0x000042b0


	//   ....[2]....
        /*0e9c*/ 	.word	0x00004310


	//   ....[3]....
        /*0ea0*/ 	.word	0x000054a0


	//   ....[4]....
        /*0ea4*/ 	.word	0x00006ce0


	//   ....[5]....
        /*0ea8*/ 	.word	0x00006d20


	//   ....[6]....
        /*0eac*/ 	.word	0x0000a620


	//   ....[7]....
        /*0eb0*/ 	.word	0x0000a6a0


	//   ....[8]....
        /*0eb4*/ 	.word	0x0000a6d0


	//   ....[9]....
        /*0eb8*/ 	.word	0x0000a750


	//----- nvinfo : EIATTR_MAX_THREADS
	.align		4
.L_49:
        /*0ebc*/ 	.byte	0x04, 0x05
        /*0ebe*/ 	.short	(.L_51 - .L_50)
.L_50:
        /*0ec0*/ 	.word	0x00000100
        /*0ec4*/ 	.word	0x00000001
        /*0ec8*/ 	.word	0x00000001


	//----- nvinfo : EIATTR_CRS_STACK_SIZE
	.align		4
.L_51:
        /*0ecc*/ 	.byte	0x04, 0x1e
        /*0ece*/ 	.short	(.L_53 - .L_52)
.L_52:
        /*0ed0*/ 	.word	0x00000000


	//----- nvinfo : EIATTR_CBANK_PARAM_SIZE
	.align		4
.L_53:
        /*0ed4*/ 	.byte	0x03, 0x19
        /*0ed6*/ 	.short	0x0800


	//----- nvinfo : EIATTR_PARAM_CBANK
	.align		4
        /*0ed8*/ 	.byte	0x04, 0x0a
        /*0eda*/ 	.short	(.L_55 - .L_54)
	.align		4
.L_54:
        /*0edc*/ 	.word	index@(.nv.constant0._ZN7cutlass13device_kernelINS_4conv6kernel13ConvUniversalINS1_16ConvProblemShapeILNS1_8OperatorE2ELi2EEENS1_10collective14CollectiveConvINS1_47MainloopSm100TmaUmmaWarpSpecializedImplicitGemmILS5_2ELi26ELi2ELi1ELi2EN4cute5tupleIJNSA_1CILi2EEENSC_ILi1EEESE_EEEEENSB_IJNSC_ILi128EEENSB_IJSH_EEENSB_IJNSC_ILi32EEEEEEEEENS_6half_tESM_NSA_8TiledMMAINSA_8MMA_AtomIJNSA_26SM100_MMA_F16BF16_2x1SM_SSISM_SM_fLi128ELi128ELNSA_4UMMA5MajorE1ELSR_1ELNSQ_7ScaleInE0ELSS_0EEEEEENSA_6LayoutINSB_IJSE_SE_SE_EEENSB_IJNSC_ILi0EEESX_SX_EEEEENSB_IJNSA_10UnderscoreES10_S10_EEEEENS7_6detail27Sm100ImplicitGemmTileTraitsINSA_18SM100_TMA_2SM_LOADENSA_14ComposedLayoutINSA_7SwizzleILi3ELi4ELi3EEENSA_18smem_ptr_flag_bitsILi16EEENSV_INSB_IJNSC_ILi64EEENSC_ILi8EEEEEENSB_IJSE_S1B_EEEEEEEvEENS14_INSA_25SM100_TMA_2SM_LOAD_IM2COLES1G_vEEEENS_8epilogue10collective18CollectiveEpilogueINS1L_23Sm100TmaWarpSpecializedILi4ELi2ELi16ELb1ELb0EEEJNSB_IJS1B_SI_SK_EEENSB_IJNSV_IS1B_SE_EENSV_INSB_IJNSC_ILi16EEESD_EEES1E_EEEEESM_NSB_IJlNSB_IJSE_llEEESX_EEESM_S1X_NS1L_6fusion15FusionCallbacksIS1P_NS1Y_17LinearCombinationISM_fSM_fLNS_15FloatRoundStyleE2EEES1Q_S1V_JEEENSA_5SM1004TMEM4LOAD26SM100_TMEM_LOAD_32dp32b16xENSA_13SM90_TMA_LOADENS16_INS17_ILi1ELi4ELi3EEES1A_NSV_INSB_IJS1C_S1S_EEENSB_IJS1S_SE_EEEEEEENSA_39AutoVectorizingCopyWithAssumedAlignmentILi128EEENSA_14SM90_TMA_STOREES2D_S2F_S2F_EEEvvEEEEvNT_6ParamsE)
        /*0ee0*/ 	.short	0x0380
        /*0ee2*/ 	.short	0x0800


	//----- nvinfo : EIATTR_SW_WAR
	.align		4
.L_55:
        /*0ee4*/ 	.byte	0x04, 0x36
        /*0ee6*/ 	.short	(.L_57 - .L_56)
.L_56:
        /*0ee8*/ 	.word	0x00000008
.L_57:


//--------------------- .nv.callgraph             --------------------------
	.section	.nv.callgraph,"",@"SHT_CUDA_CALLGRAPH"
	.align	4
	.sectionentsize	8
	.align		4
        /*0000*/ 	.word	0x00000000
	.align		4
        /*0004*/ 	.word	0xffffffff
	.align		4
        /*0008*/ 	.word	index@(_ZN7cutlass13device_kernelINS_4conv6kernel13ConvUniversalINS1_16ConvProblemShapeILNS1_8OperatorE2ELi2EEENS1_10collective14CollectiveConvINS1_47MainloopSm100TmaUmmaWarpSpecializedImplicitGemmILS5_2ELi26ELi2ELi1ELi2EN4cute5tupleIJNSA_1CILi2EEENSC_ILi1EEESE_EEEEENSB_IJNSC_ILi128EEENSB_IJSH_EEENSB_IJNSC_ILi32EEEEEEEEENS_6half_tESM_NSA_8TiledMMAINSA_8MMA_AtomIJNSA_26SM100_MMA_F16BF16_2x1SM_SSISM_SM_fLi128ELi128ELNSA_4UMMA5MajorE1ELSR_1ELNSQ_7ScaleInE0ELSS_0EEEEEENSA_6LayoutINSB_IJSE_SE_SE_EEENSB_IJNSC_ILi0EEESX_SX_EEEEENSB_IJNSA_10UnderscoreES10_S10_EEEEENS7_6detail27Sm100ImplicitGemmTileTraitsINSA_18SM100_TMA_2SM_LOADENSA_14ComposedLayoutINSA_7SwizzleILi3ELi4ELi3EEENSA_18smem_ptr_flag_bitsILi16EEENSV_INSB_IJNSC_ILi64EEENSC_ILi8EEEEEENSB_IJSE_S1B_EEEEEEEvEENS14_INSA_25SM100_TMA_2SM_LOAD_IM2COLES1G_vEEEENS_8epilogue10collective18CollectiveEpilogueINS1L_23Sm100TmaWarpSpecializedILi4ELi2ELi16ELb1ELb0EEEJNSB_IJS1B_SI_SK_EEENSB_IJNSV_IS1B_SE_EENSV_INSB_IJNSC_ILi16EEESD_EEES1E_EEEEESM_NSB_IJlNSB_IJSE_llEEESX_EEESM_S1X_NS1L_6fusion15FusionCallbacksIS1P_NS1Y_17LinearCombinationISM_fSM_fLNS_15FloatRoundStyleE2EEES1Q_S1V_JEEENSA_5SM1004TMEM4LOAD26SM100_TMEM_LOAD_32dp32b16xENSA_13SM90_TMA_LOADENS16_INS17_ILi1ELi4ELi3EEES1A_NSV_INSB_IJS1C_S1S_EEENSB_IJS1S_SE_EEEEEEENSA_39AutoVectorizingCopyWithAssumedAlignmentILi128EEENSA_14SM90_TMA_STOREES2D_S2F_S2F_EEEvvEEEEvNT_6ParamsE)
	.align		4
        /*000c*/ 	.word	index@(__assertfail)
	.align		4
        /*0010*/ 	.word	0x00000000
	.align		4
        /*0014*/ 	.word	0xfffffffe
	.align		4
        /*0018*/ 	.word	0x00000000
	.align		4
        /*001c*/ 	.word	0xfffffffd
	.align		4
        /*0020*/ 	.word	0x00000000
	.align		4
        /*0024*/ 	.word	0xfffffffc


//--------------------- .nv.constant4             --------------------------
	.section	.nv.constant4,"a",@progbits
	.align	8
	.align		8
.nv.constant4:
        /*0000*/ 	.dword	__assertfail
	.align		8
        /*0008*/ 	.dword	__unnamed_1
	.align		8
        /*0010*/ 	.dword	__unnamed_2
	.align		8
        /*0018*/ 	.dword	_ZN39_INTERNAL_95e5d597_4_k_cu_7cba9d9e_38644cuda3std3__45__cpo5beginE
	.align		8
        /*0020*/ 	.dword	_ZN39_INTERNAL_95e5d597_4_k_cu_7cba9d9e_38644cuda3std3__45__cpo3endE
	.align		8
        /*0028*/ 	.dword	_ZN39_INTERNAL_95e5d597_4_k_cu_7cba9d9e_38644cuda3std3__45__cpo6cbeginE
	.align		8
        /*0030*/ 	.dword	_ZN39_INTERNAL_95e5d597_4_k_cu_7cba9d9e_38644cuda3std3__45__cpo4cendE
	.align		8
        /*0038*/ 	.dword	_ZN39_INTERNAL_95e5d597_4_k_cu_7cba9d9e_38644cuda3std3__441_GLOBAL__N__95e5d597_4_k_cu_7cba9d9e_38646ignoreE
	.align		8
        /*0040*/ 	.dword	_ZN39_INTERNAL_95e5d597_4_k_cu_7cba9d9e_38644cuda3std3__419piecewise_constructE
	.align		8
        /*0048*/ 	.dword	_ZN39_INTERNAL_95e5d597_4_k_cu_7cba9d9e_38644cuda3std3__48in_placeE
	.align		8
        /*0050*/ 	.dword	_ZN39_INTERNAL_95e5d597_4_k_cu_7cba9d9e_38644cuda3std6ranges3__45__cpo4swapE
	.align		8
        /*0058*/ 	.dword	_ZN39_INTERNAL_95e5d597_4_k_cu_7cba9d9e_38644cuda3std6ranges3__45__cpo9iter_moveE
	.align		8
        /*0060*/ 	.dword	_ZN39_INTERNAL_95e5d597_4_k_cu_7cba9d9e_38644cute7productE
	.align		8
        /*0068*/ 	.dword	_ZN39_INTERNAL_95e5d597_4_k_cu_7cba9d9e_38644cute1_E
	.align		8
        /*0070*/ 	.dword	$str$27
	.align		8
        /*0078*/ 	.dword	$str$28
	.align		8
        /*0080*/ 	.dword	$str$29
	.align		8
        /*0088*/ 	.dword	$str$30


//--------------------- .text._ZN7cutlass13device_kernelINS_4conv6kernel13ConvUniversalINS1_16ConvProblemShapeILNS1_8OperatorE2ELi2EEENS1_10collective14CollectiveConvINS1_47MainloopSm100TmaUmmaWarpSpecializedImplicitGemmILS5_2ELi26ELi2ELi1ELi2EN4cute5tupleIJNSA_1CILi2EEENSC_ILi1EEESE_EEEEENSB_IJNSC_ILi128EEENSB_IJSH_EEENSB_IJNSC_ILi32EEEEEEEEENS_6half_tESM_NSA_8TiledMMAINSA_8MMA_AtomIJNSA_26SM100_MMA_F16BF16_2x1SM_SSISM_SM_fLi128ELi128ELNSA_4UMMA5MajorE1ELSR_1ELNSQ_7ScaleInE0ELSS_0EEEEEENSA_6LayoutINSB_IJSE_SE_SE_EEENSB_IJNSC_ILi0EEESX_SX_EEEEENSB_IJNSA_10UnderscoreES10_S10_EEEEENS7_6detail27Sm100ImplicitGemmTileTraitsINSA_18SM100_TMA_2SM_LOADENSA_14ComposedLayoutINSA_7SwizzleILi3ELi4ELi3EEENSA_18smem_ptr_flag_bitsILi16EEENSV_INSB_IJNSC_ILi64EEENSC_ILi8EEEEEENSB_IJSE_S1B_EEEEEEEvEENS14_INSA_25SM100_TMA_2SM_LOAD_IM2COLES1G_vEEEENS_8epilogue10collective18CollectiveEpilogueINS1L_23Sm100TmaWarpSpecializedILi4ELi2ELi16ELb1ELb0EEEJNSB_IJS1B_SI_SK_EEENSB_IJNSV_IS1B_SE_EENSV_INSB_IJNSC_ILi16EEESD_EEES1E_EEEEESM_NSB_IJlNSB_IJSE_llEEESX_EEESM_S1X_NS1L_6fusion15FusionCallbacksIS1P_NS1Y_17LinearCombinationISM_fSM_fLNS_15FloatRoundStyleE2EEES1Q_S1V_JEEENSA_5SM1004TMEM4LOAD26SM100_TMEM_LOAD_32dp32b16xENSA_13SM90_TMA_LOADENS16_INS17_ILi1ELi4ELi3EEES1A_NSV_INSB_IJS1C_S1S_EEENSB_IJS1S_SE_EEEEEEENSA_39AutoVectorizingCopyWithAssumedAlignmentILi128EEENSA_14SM90_TMA_STOREES2D_S2F_S2F_EEEvvEEEEvNT_6ParamsE --------------------------
	.section	.text._ZN7cutlass13device_kernelINS_4conv6kernel13ConvUniversalINS1_16ConvProblemShapeILNS1_8OperatorE2ELi2EEENS1_10collective14CollectiveConvINS1_47MainloopSm100TmaUmmaWarpSpecializedImplicitGemmILS5_2ELi26ELi2ELi1ELi2EN4cute5tupleIJNSA_1CILi2EEENSC_ILi1EEESE_EEEEENSB_IJNSC_ILi128EEENSB_IJSH_EEENSB_IJNSC_ILi32EEEEEEEEENS_6half_tESM_NSA_8TiledMMAINSA_8MMA_AtomIJNSA_26SM100_MMA_F16BF16_2x1SM_SSISM_SM_fLi128ELi128ELNSA_4UMMA5MajorE1ELSR_1ELNSQ_7ScaleInE0ELSS_0EEEEEENSA_6LayoutINSB_IJSE_SE_SE_EEENSB_IJNSC_ILi0EEESX_SX_EEEEENSB_IJNSA_10UnderscoreES10_S10_EEEEENS7_6detail27Sm100ImplicitGemmTileTraitsINSA_18SM100_TMA_2SM_LOADENSA_14ComposedLayoutINSA_7SwizzleILi3ELi4ELi3EEENSA_18smem_ptr_flag_bitsILi16EEENSV_INSB_IJNSC_ILi64EEENSC_ILi8EEEEEENSB_IJSE_S1B_EEEEEEEvEENS14_INSA_25SM100_TMA_2SM_LOAD_IM2COLES1G_vEEEENS_8epilogue10collective18CollectiveEpilogueINS1L_23Sm100TmaWarpSpecializedILi4ELi2ELi16ELb1ELb0EEEJNSB_IJS1B_SI_SK_EEENSB_IJNSV_IS1B_SE_EENSV_INSB_IJNSC_ILi16EEESD_EEES1E_EEEEESM_NSB_IJlNSB_IJSE_llEEESX_EEESM_S1X_NS1L_6fusion15FusionCallbacksIS1P_NS1Y_17LinearCombinationISM_fSM_fLNS_15FloatRoundStyleE2EEES1Q_S1V_JEEENSA_5SM1004TMEM4LOAD26SM100_TMEM_LOAD_32dp32b16xENSA_13SM90_TMA_LOADENS16_INS17_ILi1ELi4ELi3EEES1A_NSV_INSB_IJS1C_S1S_EEENSB_IJS1S_SE_EEEEEEENSA_39AutoVectorizingCopyWithAssumedAlignmentILi128EEENSA_14SM90_TMA_STOREES2D_S2F_S2F_EEEvvEEEEvNT_6ParamsE,"ax",@progbits
	.align	128
.text._ZN7cutlass13device_kernelINS_4conv6kernel13ConvUniversalINS1_16ConvProblemShapeILNS1_8OperatorE2ELi2EEENS1_10collective14CollectiveConvINS1_47MainloopSm100TmaUmmaWarpSpecializedImplicitGemmILS5_2ELi26ELi2ELi1ELi2EN4cute5tupleIJNSA_1CILi2EEENSC_ILi1EEESE_EEEEENSB_IJNSC_ILi128EEENSB_IJSH_EEENSB_IJNSC_ILi32EEEEEEEEENS_6half_tESM_NSA_8TiledMMAINSA_8MMA_AtomIJNSA_26SM100_MMA_F16BF16_2x1SM_SSISM_SM_fLi128ELi128ELNSA_4UMMA5MajorE1ELSR_1ELNSQ_7ScaleInE0ELSS_0EEEEEENSA_6LayoutINSB_IJSE_SE_SE_EEENSB_IJNSC_ILi0EEESX_SX_EEEEENSB_IJNSA_10UnderscoreES10_S10_EEEEENS7_6detail27Sm100ImplicitGemmTileTraitsINSA_18SM100_TMA_2SM_LOADENSA_14ComposedLayoutINSA_7SwizzleILi3ELi4ELi3EEENSA_18smem_ptr_flag_bitsILi16EEENSV_INSB_IJNSC_ILi64EEENSC_ILi8EEEEEENSB_IJSE_S1B_EEEEEEEvEENS14_INSA_25SM100_TMA_2SM_LOAD_IM2COLES1G_vEEEENS_8epilogue10collective18CollectiveEpilogueINS1L_23Sm100TmaWarpSpecializedILi4ELi2ELi16ELb1ELb0EEEJNSB_IJS1B_SI_SK_EEENSB_IJNSV_IS1B_SE_EENSV_INSB_IJNSC_ILi16EEESD_EEES1E_EEEEESM_NSB_IJlNSB_IJSE_llEEESX_EEESM_S1X_NS1L_6fusion15FusionCallbacksIS1P_NS1Y_17LinearCombinationISM_fSM_fLNS_15FloatRoundStyleE2EEES1Q_S1V_JEEENSA_5SM1004TMEM4LOAD26SM100_TMEM_LOAD_32dp32b16xENSA_13SM90_TMA_LOADENS16_INS17_ILi1ELi4ELi3EEES1A_NSV_INSB_IJS1C_S1S_EEENSB_IJS1S_SE_EEEEEEENSA_39AutoVectorizingCopyWithAssumedAlignmentILi128EEENSA_14SM90_TMA_STOREES2D_S2F_S2F_EEEvvEEEEvNT_6ParamsE:
        .type           _ZN7cutlass13device_kernelINS_4conv6kernel13ConvUniversalINS1_16ConvProblemShapeILNS1_8OperatorE2ELi2EEENS1_10collective14CollectiveConvINS1_47MainloopSm100TmaUmmaWarpSpecializedImplicitGemmILS5_2ELi26ELi2ELi1ELi2EN4cute5tupleIJNSA_1CILi2EEENSC_ILi1EEESE_EEEEENSB_IJNSC_ILi128EEENSB_IJSH_EEENSB_IJNSC_ILi32EEEEEEEEENS_6half_tESM_NSA_8TiledMMAINSA_8MMA_AtomIJNSA_26SM100_MMA_F16BF16_2x1SM_SSISM_SM_fLi128ELi128ELNSA_4UMMA5MajorE1ELSR_1ELNSQ_7ScaleInE0ELSS_0EEEEEENSA_6LayoutINSB_IJSE_SE_SE_EEENSB_IJNSC_ILi0EEESX_SX_EEEEENSB_IJNSA_10UnderscoreES10_S10_EEEEENS7_6detail27Sm100ImplicitGemmTileTraitsINSA_18SM100_TMA_2SM_LOADENSA_14ComposedLayoutINSA_7SwizzleILi3ELi4ELi3EEENSA_18smem_ptr_flag_bitsILi16EEENSV_INSB_IJNSC_ILi64EEENSC_ILi8EEEEEENSB_IJSE_S1B_EEEEEEEvEENS14_INSA_25SM100_TMA_2SM_LOAD_IM2COLES1G_vEEEENS_8epilogue10collective18CollectiveEpilogueINS1L_23Sm100TmaWarpSpecializedILi4ELi2ELi16ELb1ELb0EEEJNSB_IJS1B_SI_SK_EEENSB_IJNSV_IS1B_SE_EENSV_INSB_IJNSC_ILi16EEESD_EEES1E_EEEEESM_NSB_IJlNSB_IJSE_llEEESX_EEESM_S1X_NS1L_6fusion15FusionCallbacksIS1P_NS1Y_17LinearCombinationISM_fSM_fLNS_15FloatRoundStyleE2EEES1Q_S1V_JEEENSA_5SM1004TMEM4LOAD26SM100_TMEM_LOAD_32dp32b16xENSA_13SM90_TMA_LOADENS16_INS17_ILi1ELi4ELi3EEES1A_NSV_INSB_IJS1C_S1S_EEENSB_IJS1S_SE_EEEEEEENSA_39AutoVectorizingCopyWithAssumedAlignmentILi128EEENSA_14SM90_TMA_STOREES2D_S2F_S2F_EEEvvEEEEvNT_6ParamsE,@function
        .size           _ZN7cutlass13device_kernelINS_4conv6kernel13ConvUniversalINS1_16ConvProblemShapeILNS1_8OperatorE2ELi2EEENS1_10collective14CollectiveConvINS1_47MainloopSm100TmaUmmaWarpSpecializedImplicitGemmILS5_2ELi26ELi2ELi1ELi2EN4cute5tupleIJNSA_1CILi2EEENSC_ILi1EEESE_EEEEENSB_IJNSC_ILi128EEENSB_IJSH_EEENSB_IJNSC_ILi32EEEEEEEEENS_6half_tESM_NSA_8TiledMMAINSA_8MMA_AtomIJNSA_26SM100_MMA_F16BF16_2x1SM_SSISM_SM_fLi128ELi128ELNSA_4UMMA5MajorE1ELSR_1ELNSQ_7ScaleInE0ELSS_0EEEEEENSA_6LayoutINSB_IJSE_SE_SE_EEENSB_IJNSC_ILi0EEESX_SX_EEEEENSB_IJNSA_10UnderscoreES10_S10_EEEEENS7_6detail27Sm100ImplicitGemmTileTraitsINSA_18SM100_TMA_2SM_LOADENSA_14ComposedLayoutINSA_7SwizzleILi3ELi4ELi3EEENSA_18smem_ptr_flag_bitsILi16EEENSV_INSB_IJNSC_ILi64EEENSC_ILi8EEEEEENSB_IJSE_S1B_EEEEEEEvEENS14_INSA_25SM100_TMA_2SM_LOAD_IM2COLES1G_vEEEENS_8epilogue10collective18CollectiveEpilogueINS1L_23Sm100TmaWarpSpecializedILi4ELi2ELi16ELb1ELb0EEEJNSB_IJS1B_SI_SK_EEENSB_IJNSV_IS1B_SE_EENSV_INSB_IJNSC_ILi16EEESD_EEES1E_EEEEESM_NSB_IJlNSB_IJSE_llEEESX_EEESM_S1X_NS1L_6fusion15FusionCallbacksIS1P_NS1Y_17LinearCombinationISM_fSM_fLNS_15FloatRoundStyleE2EEES1Q_S1V_JEEENSA_5SM1004TMEM4LOAD26SM100_TMEM_LOAD_32dp32b16xENSA_13SM90_TMA_LOADENS16_INS17_ILi1ELi4ELi3EEES1A_NSV_INSB_IJS1C_S1S_EEENSB_IJS1S_SE_EEEEEEENSA_39AutoVectorizingCopyWithAssumedAlignmentILi128EEENSA_14SM90_TMA_STOREES2D_S2F_S2F_EEEvvEEEEvNT_6ParamsE,(.L_x_254 - _ZN7cutlass13device_kernelINS_4conv6kernel13ConvUniversalINS1_16ConvProblemShapeILNS1_8OperatorE2ELi2EEENS1_10collective14CollectiveConvINS1_47MainloopSm100TmaUmmaWarpSpecializedImplicitGemmILS5_2ELi26ELi2ELi1ELi2EN4cute5tupleIJNSA_1CILi2EEENSC_ILi1EEESE_EEEEENSB_IJNSC_ILi128EEENSB_IJSH_EEENSB_IJNSC_ILi32EEEEEEEEENS_6half_tESM_NSA_8TiledMMAINSA_8MMA_AtomIJNSA_26SM100_MMA_F16BF16_2x1SM_SSISM_SM_fLi128ELi128ELNSA_4UMMA5MajorE1ELSR_1ELNSQ_7ScaleInE0ELSS_0EEEEEENSA_6LayoutINSB_IJSE_SE_SE_EEENSB_IJNSC_ILi0EEESX_SX_EEEEENSB_IJNSA_10UnderscoreES10_S10_EEEEENS7_6detail27Sm100ImplicitGemmTileTraitsINSA_18SM100_TMA_2SM_LOADENSA_14ComposedLayoutINSA_7SwizzleILi3ELi4ELi3EEENSA_18smem_ptr_flag_bitsILi16EEENSV_INSB_IJNSC_ILi64EEENSC_ILi8EEEEEENSB_IJSE_S1B_EEEEEEEvEENS14_INSA_25SM100_TMA_2SM_LOAD_IM2COLES1G_vEEEENS_8epilogue10collective18CollectiveEpilogueINS1L_23Sm100TmaWarpSpecializedILi4ELi2ELi16ELb1ELb0EEEJNSB_IJS1B_SI_SK_EEENSB_IJNSV_IS1B_SE_EENSV_INSB_IJNSC_ILi16EEESD_EEES1E_EEEEESM_NSB_IJlNSB_IJSE_llEEESX_EEESM_S1X_NS1L_6fusion15FusionCallbacksIS1P_NS1Y_17LinearCombinationISM_fSM_fLNS_15FloatRoundStyleE2EEES1Q_S1V_JEEENSA_5SM1004TMEM4LOAD26SM100_TMEM_LOAD_32dp32b16xENSA_13SM90_TMA_LOADENS16_INS17_ILi1ELi4ELi3EEES1A_NSV_INSB_IJS1C_S1S_EEENSB_IJS1S_SE_EEEEEEENSA_39AutoVectorizingCopyWithAssumedAlignmentILi128EEENSA_14SM90_TMA_STOREES2D_S2F_S2F_EEEvvEEEEvNT_6ParamsE)
        .other          _ZN7cutlass13device_kernelINS_4conv6kernel13ConvUniversalINS1_16ConvProblemShapeILNS1_8OperatorE2ELi2EEENS1_10collective14CollectiveConvINS1_47MainloopSm100TmaUmmaWarpSpecializedImplicitGemmILS5_2ELi26ELi2ELi1ELi2EN4cute5tupleIJNSA_1CILi2EEENSC_ILi1EEESE_EEEEENSB_IJNSC_ILi128EEENSB_IJSH_EEENSB_IJNSC_ILi32EEEEEEEEENS_6half_tESM_NSA_8TiledMMAINSA_8MMA_AtomIJNSA_26SM100_MMA_F16BF16_2x1SM_SSISM_SM_fLi128ELi128ELNSA_4UMMA5MajorE1ELSR_1ELNSQ_7ScaleInE0ELSS_0EEEEEENSA_6LayoutINSB_IJSE_SE_SE_EEENSB_IJNSC_ILi0EEESX_SX_EEEEENSB_IJNSA_10UnderscoreES10_S10_EEEEENS7_6detail27Sm100ImplicitGemmTileTraitsINSA_18SM100_TMA_2SM_LOADENSA_14ComposedLayoutINSA_7SwizzleILi3ELi4ELi3EEENSA_18smem_ptr_flag_bitsILi16EEENSV_INSB_IJNSC_ILi64EEENSC_ILi8EEEEEENSB_IJSE_S1B_EEEEEEEvEENS14_INSA_25SM100_TMA_2SM_LOAD_IM2COLES1G_vEEEENS_8epilogue10collective18CollectiveEpilogueINS1L_23Sm100TmaWarpSpecializedILi4ELi2ELi16ELb1ELb0EEEJNSB_IJS1B_SI_SK_EEENSB_IJNSV_IS1B_SE_EENSV_INSB_IJNSC_ILi16EEESD_EEES1E_EEEEESM_NSB_IJlNSB_IJSE_llEEESX_EEESM_S1X_NS1L_6fusion15FusionCallbacksIS1P_NS1Y_17LinearCombinationISM_fSM_fLNS_15FloatRoundStyleE2EEES1Q_S1V_JEEENSA_5SM1004TMEM4LOAD26SM100_TMEM_LOAD_32dp32b16xENSA_13SM90_TMA_LOADENS16_INS17_ILi1ELi4ELi3EEES1A_NSV_INSB_IJS1C_S1S_EEENSB_IJS1S_SE_EEEEEEENSA_39AutoVectorizingCopyWithAssumedAlignmentILi128EEENSA_14SM90_TMA_STOREES2D_S2F_S2F_EEEvvEEEEvNT_6ParamsE,@"STO_CUDA_ENTRY STV_DEFAULT"
_ZN7cutlass13device_kernelINS_4conv6kernel13ConvUniversalINS1_16ConvProblemShapeILNS1_8OperatorE2ELi2EEENS1_10collective14CollectiveConvINS1_47MainloopSm100TmaUmmaWarpSpecializedImplicitGemmILS5_2ELi26ELi2ELi1ELi2EN4cute5tupleIJNSA_1CILi2EEENSC_ILi1EEESE_EEEEENSB_IJNSC_ILi128EEENSB_IJSH_EEENSB_IJNSC_ILi32EEEEEEEEENS_6half_tESM_NSA_8TiledMMAINSA_8MMA_AtomIJNSA_26SM100_MMA_F16BF16_2x1SM_SSISM_SM_fLi128ELi128ELNSA_4UMMA5MajorE1ELSR_1ELNSQ_7ScaleInE0ELSS_0EEEEEENSA_6LayoutINSB_IJSE_SE_SE_EEENSB_IJNSC_ILi0EEESX_SX_EEEEENSB_IJNSA_10UnderscoreES10_S10_EEEEENS7_6detail27Sm100ImplicitGemmTileTraitsINSA_18SM100_TMA_2SM_LOADENSA_14ComposedLayoutINSA_7SwizzleILi3ELi4ELi3EEENSA_18smem_ptr_flag_bitsILi16EEENSV_INSB_IJNSC_ILi64EEENSC_ILi8EEEEEENSB_IJSE_S1B_EEEEEEEvEENS14_INSA_25SM100_TMA_2SM_LOAD_IM2COLES1G_vEEEENS_8epilogue10collective18CollectiveEpilogueINS1L_23Sm100TmaWarpSpecializedILi4ELi2ELi16ELb1ELb0EEEJNSB_IJS1B_SI_SK_EEENSB_IJNSV_IS1B_SE_EENSV_INSB_IJNSC_ILi16EEESD_EEES1E_EEEEESM_NSB_IJlNSB_IJSE_llEEESX_EEESM_S1X_NS1L_6fusion15FusionCallbacksIS1P_NS1Y_17LinearCombinationISM_fSM_fLNS_15FloatRoundStyleE2EEES1Q_S1V_JEEENSA_5SM1004TMEM4LOAD26SM100_TMEM_LOAD_32dp32b16xENSA_13SM90_TMA_LOADENS16_INS17_ILi1ELi4ELi3EEES1A_NSV_INSB_IJS1C_S1S_EEENSB_IJS1S_SE_EEEEEEENSA_39AutoVectorizingCopyWithAssumedAlignmentILi128EEENSA_14SM90_TMA_STOREES2D_S2F_S2F_EEEvvEEEEvNT_6ParamsE:
[----:B------:R-:W1:Y:S01]  /*0000*/  LDC R1, c[0x0][0x37c] ;  /* 0x0000df00ff017b82 */ /* 0x000e620000000800 */
[----:B------:R-:W2:Y:S01]  /*0010*/  S2R R59, SR_TID.X ;  /* 0x00000000003b7919 */ /* 0x000ea20000002100 */
[----:B------:R-:W3:Y:S06]  /*0020*/  LDCU.64 UR8, c[0x0][0x890] ;  /* 0x00011200ff0877ac */ /* 0x000eec0008000a00 */
[----:B------:R-:W4:Y:S01]  /*0030*/  S2UR UR4, SR_CgaCtaId ;  /* 0x00000000000479c3 */ /* 0x000f220000008800 */
[----:B-1----:R-:W-:Y:S01]  /*0040*/  VIADD R1, R1, 0xfffffff8 ;  /* 0xfffffff801017836 */ /* 0x002fe20000000000 */
[----:B------:R-:W-:-:S02]  /*0050*/  PRMT R49, RZ, 0x7610, R49 ;  /* 0x00007610ff317816 */ /* 0x000fc40000000031 */
[----:B------:R-:W-:Y:S02]  /*0060*/  ELECT P1, URZ, PT ;  /* 0x0000000000ff782f */ /* 0x000fe40003820000 */
[----:B------:R-:W-:Y:S01]  /*0070*/  R2UR UR48, R1 ;  /* 0x00000000013072ca */ /* 0x000fe200000e0000 */
[----:B---3--:R-:W-:-:S04]  /*0080*/  UISETP.NE.U32.AND UP0, UPT, UR8, URZ, UPT ;  /* 0x000000ff0800728c */ /* 0x008fc8000bf05070 */
[----:B------:R-:W-:Y:S02]  /*0090*/  UISETP.NE.AND.EX UP0, UPT, UR9, URZ, UPT, UP0 ;  /* 0x000000ff0900728c */ /* 0x000fe4000bf05300 */
[----:B----4-:R-:W-:Y:S02]  /*00a0*/  ULOP3.LUT UR33, UR4, 0x1, URZ, 0xc0, !UPT ;  /* 0x0000000104217892 */ /* 0x010fe4000f8ec0ff */
[----:B------:R-:W-:Y:S01]  /*00b0*/  ULOP3.LUT UR32, UR4, 0x1, URZ, 0x3c, !UPT ;  /* 0x0000000104207892 */ /* 0x000fe2000f8e3cff */
[----:B--2---:R-:W-:-:S05]  /*00c0*/  SHF.R.U32.HI R50, RZ, 0x5, R59 ;  /* 0x00000005ff327819 */ /* 0x004fca000001163b */
[----:B------:R-:W1:Y:S02]  /*00d0*/  SHFL.IDX PT, R0, R50, RZ, 0x1f ;  /* 0x00001fff32007589 */ /* 0x000e6400000e0000 */
[----:B-1----:R-:W-:Y:S01]  /*00e0*/  R2UR UR18, R0 ;  /* 0x00000000001272ca */ /* 0x002fe200000e0000 */
[----:B------:R-:W-:-:S14]  /*00f0*/  BRA.U UP0, `(.L_x_0) ;  /* 0x0000000100307547 */ /* 0x000fdc000b800000 */
[----:B------:R-:W1:Y:S02]  /*0100*/  LDCU.64 UR4, c[0x0][0x888] ;  /* 0x00011100ff0477ac */ /* 0x000e640008000a00 */
[----:B-1----:R-:W-:-:S04]  /*0110*/  UISETP.NE.U32.AND UP0, UPT, UR4, URZ, UPT ;  /* 0x000000ff0400728c */ /* 0x002fc8000bf05070 */
[----:B------:R-:W-:-:S09]  /*0120*/  UISETP.NE.AND.EX UP0, UPT, UR5, URZ, UPT, UP0 ;  /* 0x000000ff0500728c */ /* 0x000fd2000bf05300 */
[----:B------:R-:W-:Y:S05]  /*0130*/  BRA.U !UP0, `(.L_x_1) ;  /* 0x0000000108147547 */ /* 0x000fea000b800000 */
[----:B------:R-:W1:Y:S01]  /*0140*/  LDC.64 R26, c[0x0][0x888] ;  /* 0x00022200ff1a7b82 */ /* 0x000e620000000a00 */
[----:B------:R-:W1:Y:S02]  /*0150*/  LDCU.64 UR4, c[0x0][0x358] ;  /* 0x00006b00ff0477ac */ /* 0x000e640008000a00 */
[----:B-1----:R1:W5:Y:S01]  /*0160*/  LDG.E R26, desc[UR4][R26.64] ;  /* 0x000000041a1a7981 */ /* 0x002362000c1e1900 */
[----:B------:R-:W-:Y:S01]  /*0170*/  HFMA2 R49, -RZ, RZ, 0, 5.9604644775390625e-08 ;  /* 0x00000001ff317431 */ /* 0x000fe200000001ff */
[----:B------:R-:W-:Y:S05]  /*0180*/  BRA `(.L_x_0) ;  /* 0x00000000000c7947 */ /* 0x000fea0003800000 */
.L_x_1:
[----:B------:R-:W1:Y:S01]  /*0190*/  LDCU UR4, c[0x0][0x880] ;  /* 0x00011000ff0477ac */ /* 0x000e620008000800 */
[----:B------:R-:W-:Y:S01]  /*01a0*/  HFMA2 R49, -RZ, RZ, 0, 5.9604644775390625e-08 ;  /* 0x00000001ff317431 */ /* 0x000fe200000001ff */
[----:B-1----:R-:W-:-:S07]  /*01b0*/  MOV R26, UR4 ;  /* 0x00000004001a7c02 */ /* 0x002fce0008000f00 */
.L_x_0:
[----:B------:R-:W2:Y:S02]  /*01c0*/  LDCU.64 UR4, c[0x0][0x8b0] ;  /* 0x00011600ff0477ac */ /* 0x000ea40008000a00 */
[----:B--2---:R-:W-:-:S04]  /*01d0*/  UISETP.NE.U32.AND UP0, UPT, UR4, URZ, UPT ;  /* 0x000000ff0400728c */ /* 0x004fc8000bf05070 */
[----:B------:R-:W-:-:S09]  /*01e0*/  UISETP.NE.AND.EX UP0, UPT, UR5, URZ, UPT, UP0 ;  /* 0x000000ff0500728c */ /* 0x000fd2000bf05300 */
[----:B------:R-:W-:Y:S05]  /*01f0*/  BRA.U UP0, `(.L_x_2) ;  /* 0x0000000100287547 */ /* 0x000fea000b800000 */
[----:B------:R-:W2:Y:S02]  /*0200*/  LDCU.64 UR4, c[0x0][0x8a8] ;  /* 0x00011500ff0477ac */ /* 0x000ea40008000a00 */
[----:B--2---:R-:W-:-:S04]  /*0210*/  UISETP.NE.U32.AND UP0, UPT, UR4, URZ, UPT ;  /* 0x000000ff0400728c */ /* 0x004fc8000bf05070 */
[----:B------:R-:W-:-:S09]  /*0220*/  UISETP.NE.AND.EX UP0, UPT, UR5, URZ, UPT, UP0 ;  /* 0x000000ff0500728c */ /* 0x000fd2000bf05300 */
[----:B------:R-:W-:Y:S05]  /*0230*/  BRA.U !UP0, `(.L_x_3) ;  /* 0x0000000108107547 */ /* 0x000fea000b800000 */
[----:B------:R-:W2:Y:S01]  /*0240*/  LDC.64 R24, c[0x0][0x8a8] ;  /* 0x00022a00ff187b82 */ /* 0x000ea20000000a00 */
[----:B------:R-:W2:Y:S02]  /*0250*/  LDCU.64 UR4, c[0x0][0x358] ;  /* 0x00006b00ff0477ac */ /* 0x000ea40008000a00 */
[----:B--2---:R2:W5:Y:S01]  /*0260*/  LDG.E R24, desc[UR4][R24.64] ;  /* 0x0000000418187981 */ /* 0x004562000c1e1900 */
[----:B------:R-:W-:Y:S05]  /*0270*/  BRA `(.L_x_2) ;  /* 0x0000000000087947 */ /* 0x000fea0003800000 */
.L_x_3:
[----:B------:R-:W2:Y:S02]  /*0280*/  LDCU UR4, c[0x0][0x8a0] ;  /* 0x00011400ff0477ac */ /* 0x000ea40008000800 */
[----:B--2---:R-:W-:Y:S02]  /*0290*/  MOV R24, UR4 ;  /* 0x0000000400187c02 */ /* 0x004fe40008000f00 */
.L_x_2:
[----:B------:R-:W-:Y:S01]  /*02a0*/  IMAD.U32 R0, RZ, RZ, UR18 ;  /* 0x00000012ff007e24 */ /* 0x000fe2000f8e00ff */
[----:B------:R-:W-:Y:S04]  /*02b0*/  BSSY.RECONVERGENT B0, `(.L_x_4) ;  /* 0x000000c000007945 */ /* 0x000fe80003800200 */
[C---:B------:R-:W-:Y:S02]  /*02c0*/  ISETP.NE.OR P2, PT, R0.reuse, 0x1, !P1 ;  /* 0x000000010000780c */ /* 0x040fe40004f45670 */
[----:B------:R-:W-:-:S11]  /*02d0*/  ISETP.NE.OR P0, PT, R0, 0x3, !P1 ;  /* 0x000000030000780c */ /* 0x000fd60004f05670 */
[----:B------:R-:W-:Y:S05]  /*02e0*/  @P2 BRA `(.L_x_5) ;  /* 0x0000000000202947 */ /* 0x000fea0003800000 */
[----:B------:R-:W3:Y:S02]  /*02f0*/  LDCU.64 UR4, c[0x0][0x348] ;  /* 0x00006900ff0477ac */ /* 0x000ee40008000a00 */
[----:B---3--:R-:W-:Y:S02]  /*0300*/  UIADD3 UR6, UP1, UPT, UR4, 0x80, URZ ;  /* 0x0000008004067890 */ /* 0x008fe4000ff3e0ff */
[----:B------:R-:W-:Y:S02]  /*0310*/  UIADD3 UR4, UP0, UPT, UR4, 0x180, URZ ;  /* 0x0000018004047890 */ /* 0x000fe4000ff1e0ff */
[----:B------:R-:W-:Y:S02]  /*0320*/  UIADD3.X UR7, UPT, UPT, URZ, UR5, URZ, UP1, !UPT ;  /* 0x00000005ff077290 */ /* 0x000fe40008ffe4ff */
[----:B------:R-:W-:-:S07]  /*0330*/  UIADD3.X UR5, UPT, UPT, URZ, UR5, URZ, UP0, !UPT ;  /* 0x00000005ff057290 */ /* 0x000fce00087fe4ff */
[----:B------:R3:W-:Y:S02]  /*0340*/  UTMACCTL.PF [UR6] ;  /* 0x00000000060079b9 */ /* 0x0007e40008040000 */
[----:B------:R3:W-:Y:S02]  /*0350*/  UTMACCTL.PF [UR4] ;  /* 0x00000000040079b9 */ /* 0x0007e40008040000 */
[----:B---3--:R-:W-:Y:S01]  /*0360*/  NOP ;  /* 0x0000000000007918 */ /* 0x008fe20000000000 */
.L_x_5:
[----:B------:R-:W-:Y:S05]  /*0370*/  BSYNC.RECONVERGENT B0 ;  /* 0x0000000000007941 */ /* 0x000fea0003800200 */
.L_x_4:
[----:B------:R-:W-:Y:S04]  /*0380*/  BSSY.RECONVERGENT B0, `(.L_x_6) ;  /* 0x000000a000007945 */ /* 0x000fe80003800200 */
        /* <DEDUP_REMOVED lines=9> */
.L_x_7:
[----:B------:R-:W-:Y:S05]  /*0420*/  BSYNC.RECONVERGENT B0 ;  /* 0x0000000000007941 */ /* 0x000fea0003800200 */
.L_x_6:
[----:B------:R-:W3:Y:S01]  /*0430*/  LDCU.64 UR4, c[0x0][0x888] ;  /* 0x00011100ff0477ac */ /* 0x000ee20008000a00 */
[----:B------:R-:W-:Y:S02]  /*0440*/  UISETP.EQ.U32.AND UP2, UPT, UR8, URZ, UPT ;  /* 0x000000ff0800728c */ /* 0x000fe4000bf42070 */
[----:B------:R-:W-:Y:S02]  /*0450*/  UPLOP3.LUT UP3, UPT, UPT, UPT, UPT, 0x80, 0x8 ;  /* 0x000000000008789c */ /* 0x000fe40003f6f070 */
[----:B---3--:R-:W-:-:S04]  /*0460*/  UISETP.NE.U32.AND UP0, UPT, UR4, URZ, UPT ;  /* 0x000000ff0400728c */ /* 0x008fc8000bf05070 */
[----:B------:R-:W-:-:S04]  /*0470*/  UISETP.NE.AND.EX UP1, UPT, UR5, URZ, UPT, UP0 ;  /* 0x000000ff0500728c */ /* 0x000fc8000bf25300 */
[----:B------:R-:W-:-:S04]  /*0480*/  UISETP.EQ.OR.EX UP4, UPT, UR9, URZ, !UP1, UP2 ;  /* 0x000000ff0900728c */ /* 0x000fc8000cf82720 */
[----:B------:R-:W-:-:S06]  /*0490*/  UP2UR UR4, UPR, URZ, 0x10 ;  /* 0x00000010ff047883 */ /* 0x000fcc0008000000 */
[----:B------:R-:W-:Y:S01]  /*04a0*/  MOV R53, UR4 ;  /* 0x0000000400357c02 */ /* 0x000fe20008000f00 */
[----:B------:R-:W-:Y:S06]  /*04b0*/  BRA.U !UP4, `(.L_x_8) ;  /* 0x000000010c207547 */ /* 0x000fec000b800000 */
[----:B------:R-:W-:Y:S01]  /*04c0*/  UISETP.NE.U32.AND UP2, UPT, UR8, URZ, UPT ;  /* 0x000000ff0800728c */ /* 0x000fe2000bf45070 */
[----:B-----5:R-:W-:Y:S01]  /*04d0*/  FSETP.NEU.AND P0, PT, R26, RZ, PT ;  /* 0x000000ff1a00720b */ /* 0x020fe20003f0d000 */
[----:B------:R-:W-:Y:S02]  /*04e0*/  USEL UR4, URZ, 0xffffffff, UP1 ;  /* 0xffffffffff047887 */ /* 0x000fe40008800000 */
[----:B------:R-:W-:-:S10]  /*04f0*/  UISETP.NE.AND.EX UP2, UPT, UR9, URZ, UPT, UP2 ;  /* 0x000000ff0900728c */ /* 0x000fd4000bf45320 */
[----:B------:R-:W-:Y:S01]  /*0500*/  VOTEU.ANY UP0, P0 ;  /* 0x0000000000ff7886 */ /* 0x000fe20000000100 */
[----:B------:R-:W-:-:S04]  /*0510*/  @!UP2 USEL UR4, URZ, 0xffffffff, UP0 ;  /* 0xffffffffff04a887 */ /* 0x000fc80008000000 */
[----:B------:R-:W-:-:S04]  /*0520*/  ULOP3.LUT UR4, UR4, 0x1, URZ, 0xc0, !UPT ;  /* 0x0000000104047892 */ /* 0x000fc8000f8ec0ff */
[----:B------:R-:W-:-:S11]  /*0530*/  UISETP.NE.U32.AND UP3, UPT, UR4, 0x1, UPT ;  /* 0x000000010400788c */ /* 0x000fd6000bf65070 */
.L_x_8:
[----:B------:R-:W3:Y:S01]  /*0540*/  SHFL.IDX PT, R0, R50, RZ, 0x1f ;  /* 0x00001fff32007589 */ /* 0x000ee200000e0000 */
[----:B------:R-:W-:Y:S02]  /*0550*/  UISETP.NE.AND UP5, UPT, UR18, 0x2, UPT ;  /* 0x000000021200788c */ /* 0x000fe4000bfa5270 */
[----:B------:R-:W-:Y:S02]  /*0560*/  UISETP.NE.AND UP0, UPT, UR18, 0x2, UPT ;  /* 0x000000021200788c */ /* 0x000fe4000bf05270 */
[----:B------:R-:W-:Y:S02]  /*0570*/  UISETP.NE.OR UP2, UPT, UR33, URZ, UP5 ;  /* 0x000000ff2100728c */ /* 0x000fe4000af45670 */
[----:B------:R-:W-:-:S04]  /*0580*/  USEL UR66, URZ, 0x1, UP0 ;  /* 0x00000001ff427887 */ /* 0x000fc80008000000 */
[----:B------:R-:W-:Y:S02]  /*0590*/  PLOP3.LUT P3, PT, P1, PT, UP2, 0xae, 0xea ;  /* 0x0000000000ea781c */ /* 0x000fe40000f6f52e */
[----:B---3--:R-:W-:-:S13]  /*05a0*/  ISETP.NE.AND P0, PT, R0, RZ, PT ;  /* 0x000000ff0000720c */ /* 0x008fda0003f05270 */
[----:B------:R-:W-:Y:S05]  /*05b0*/  @P0 BRA `(.L_x_9) ;  /* 0x0000000400040947 */ /* 0x000fea0003800000 */
[----:B------:R-:W-:Y:S01]  /*05c0*/  ELECT P0, URZ, PT ;  /* 0x0000000000ff782f */ /* 0x000fe20003800000 */
[----:B------:R-:W-:-:S12]  /*05d0*/  BSSY.RECONVERGENT B0, `(.L_x_9) ;  /* 0x000003f000007945 */ /* 0x000fd80003800200 */
[----:B------:R-:W-:Y:S05]  /*05e0*/  @!P0 BRA `(.L_x_10) ;  /* 0x0000000000f48947 */ /* 0x000fea0003800000 */
[----:B------:R-:W3:Y:S01]  /*05f0*/  S2UR UR5, SR_CgaCtaId ;  /* 0x00000000000579c3 */ /* 0x000ee20000008800 */
[----:B------:R-:W-:Y:S01]  /*0600*/  UMOV UR4, 0x400 ;  /* 0x0000040000047882 */ /* 0x000fe20000000000 */
[----:B------:R-:W-:Y:S02]  /*0610*/  UMOV UR6, 0x1 ;  /* 0x0000000100067882 */ /* 0x000fe40000000000 */
[----:B------:R-:W-:-:S04]  /*0620*/  UIADD3 UR6, UPT, UPT, -UR6, 0x100000, URZ ;  /* 0x0010000006067890 */ /* 0x000fc8000fffe1ff */
[----:B------:R-:W-:Y:S02]  /*0630*/  USHF.L.U32 UR7, UR6, 0xb, URZ ;  /* 0x0000000b06077899 */ /* 0x000fe400080006ff */
[----:B------:R-:W-:Y:S02]  /*0640*/  USHF.L.U32 UR6, UR6, 0x1, URZ ;  /* 0x0000000106067899 */ /* 0x000fe400080006ff */
[----:B---3--:R-:W-:Y:S01]  /*0650*/  ULEA UR4, UR5, UR4, 0x18 ;  /* 0x0000000405047291 */ /* 0x008fe2000f8ec0ff */
[----:B------:R-:W3:Y:S11]  /*0660*/  FENCE.VIEW.ASYNC.S ;  /* 0x00000000000073c6 */ /* 0x000ef60000000000 */
[----:B---3--:R3:W4:Y:S01]  /*0670*/  SYNCS.EXCH.64 URZ, [UR4], UR6 ;  /* 0x0000000604ff75b2 */ /* 0x0087220008000100 */
[----:B------:R3:W1:Y:S01]  /*0680*/  SYNCS.EXCH.64 URZ, [UR4+0xd0], UR6 ;  /* 0x0000d00604ff75b2 */ /* 0x0006620008000100 */
        /* <DEDUP_REMOVED lines=49> */
[----:B------:R3:W1:Y:S02]  /*09a0*/  SYNCS.EXCH.64 URZ, [UR4+0x198], UR6 ;  /* 0x0001980604ff75b2 */ /* 0x0006640008000100 */
[----:B---34-:R-:W-:Y:S01]  /*09b0*/  NOP ;  /* 0x0000000000007918 */ /* 0x018fe20000000000 */
.L_x_10:
[----:B------:R-:W-:Y:S05]  /*09c0*/  BSYNC.RECONVERGENT B0 ;  /* 0x0000000000007941 */ /* 0x000fea0003800200 */
.L_x_9:
[----:B------:R-:W3:Y:S01]  /*09d0*/  SHFL.IDX PT, R0, R50, RZ, 0x1f ;  /* 0x00001fff32007589 */ /* 0x000ee200000e0000 */
[----:B------:R-:W-:Y:S01]  /*09e0*/  NOP ;  /* 0x0000000000007918 */ /* 0x000fe20000000000 */
[----:B---3--:R-:W-:-:S13]  /*09f0*/  ISETP.NE.AND P0, PT, R0, 0x1, PT ;  /* 0x000000010000780c */ /* 0x008fda0003f05270 */
[----:B------:R-:W-:Y:S05]  /*0a00*/  @P0 BRA `(.L_x_11) ;  /* 0x0000000000580947 */ /* 0x000fea0003800000 */
[----:B------:R-:W3:Y:S01]  /*0a10*/  S2UR UR5, SR_CgaCtaId ;  /* 0x00000000000579c3 */ /* 0x000ee20000008800 */
[----:B------:R-:W-:Y:S01]  /*0a20*/  UMOV UR4, 0x400 ;  /* 0x0000040000047882 */ /* 0x000fe20000000000 */
[----:B------:R-:W-:Y:S01]  /*0a30*/  UMOV UR8, 0x20 ;  /* 0x0000002000087882 */ /* 0x000fe20000000000 */
[----:B------:R-:W-:Y:S01]  /*0a40*/  UMOV UR6, 0x80 ;  /* 0x0000008000067882 */ /* 0x000fe20000000000 */
[----:B------:R-:W-:-:S04]  /*0a50*/  UIADD3 UR8, UPT, UPT, -UR8, 0x100000, URZ ;  /* 0x0010000008087890 */ /* 0x000fc8000fffe1ff */
[----:B------:R-:W-:Y:S02]  /*0a60*/  USHF.L.U32 UR9, UR8, 0xb, URZ ;  /* 0x0000000b08097899 */ /* 0x000fe400080006ff */
[----:B------:R-:W-:Y:S02]  /*0a70*/  USHF.L.U32 UR8, UR8, 0x1, URZ ;  /* 0x0000000108087899 */ /* 0x000fe400080006ff */
[----:B------:R-:W-:-:S04]  /*0a80*/  UIADD3 UR6, UPT, UPT, -UR6, 0x100000, URZ ;  /* 0x0010000006067890 */ /* 0x000fc8000fffe1ff */
[----:B------:R-:W-:Y:S02]  /*0a90*/  USHF.L.U32 UR7, UR6, 0xb, URZ ;  /* 0x0000000b06077899 */ /* 0x000fe400080006ff */
[----:B------:R-:W-:Y:S01]  /*0aa0*/  USHF.L.U32 UR6, UR6, 0x1, URZ ;  /* 0x0000000106067899 */ /* 0x000fe200080006ff */
[----:B------:R-:W-:Y:S01]  /*0ab0*/  ELECT P0, URZ, PT ;  /* 0x0000000000ff782f */ /* 0x000fe20003800000 */
[----:B---3--:R-:W-:Y:S01]  /*0ac0*/  ULEA UR4, UR5, UR4, 0x18 ;  /* 0x0000000405047291 */ /* 0x008fe2000f8ec0ff */
[----:B------:R-:W3:Y:S11]  /*0ad0*/  FENCE.VIEW.ASYNC.S ;  /* 0x00000000000073c6 */ /* 0x000ef60000000000 */
[----:B---3--:R3:W4:Y:S01]  /*0ae0*/  SYNCS.EXCH.64 URZ, [UR4+0x1a0], UR8 ;  /* 0x0001a00804ff75b2 */ /* 0x0087220008000100 */
[----:B------:R3:W1:Y:S01]  /*0af0*/  SYNCS.EXCH.64 URZ, [UR4+0x1c0], UR6 ;  /* 0x0001c00604ff75b2 */ /* 0x0006620008000100 */
[----:B------:R3:W1:Y:S01]  /*0b00*/  SYNCS.EXCH.64 URZ, [UR4+0x1a8], UR8 ;  /* 0x0001a80804ff75b2 */ /* 0x0006620008000100 */
[----:B------:R3:W1:Y:S01]  /*0b10*/  SYNCS.EXCH.64 URZ, [UR4+0x1c8], UR6 ;  /* 0x0001c80604ff75b2 */ /* 0x0006620008000100 */
[----:B------:R3:W1:Y:S01]  /*0b20*/  SYNCS.EXCH.64 URZ, [UR4+0x1b0], UR8 ;  /* 0x0001b00804ff75b2 */ /* 0x0006620008000100 */
[----:B------:R3:W1:Y:S01]  /*0b30*/  SYNCS.EXCH.64 URZ, [UR4+0x1d0], UR6 ;  /* 0x0001d00604ff75b2 */ /* 0x0006620008000100 */
[----:B------:R3:W1:Y:S01]  /*0b40*/  SYNCS.EXCH.64 URZ, [UR4+0x1b8], UR8 ;  /* 0x0001b80804ff75b2 */ /* 0x0006620008000100 */
[----:B------:R3:W1:Y:S01]  /*0b50*/  SYNCS.EXCH.64 URZ, [UR4+0x1d8], UR6 ;  /* 0x0001d80604ff75b2 */ /* 0x0006620008000100 */
[----:B------:R-:W-:Y:S01]  /*0b60*/  NOP ;  /* 0x0000000000007918 */ /* 0x000fe20000000000 */
.L_x_11:
[----:B------:R-:W2:Y:S01]  /*0b70*/  SHFL.IDX PT, R0, R50, RZ, 0x1f ;  /* 0x00001fff32007589 */ /* 0x000ea200000e0000 */
[----:B------:R-:W-:Y:S01]  /*0b80*/  NOP ;  /* 0x0000000000007918 */ /* 0x000fe20000000000 */
[----:B--2---:R-:W-:-:S13]  /*0b90*/  ISETP.NE.AND P0, PT, R0, 0x3, PT ;  /* 0x000000030000780c */ /* 0x004fda0003f05270 */
[----:B------:R-:W-:Y:S05]  /*0ba0*/  @P0 BRA `(.L_x_12) ;  /* 0x0000000000300947 */ /* 0x000fea0003800000 */
[----:B------:R-:W2:Y:S01]  /*0bb0*/  S2UR UR5, SR_CgaCtaId ;  /* 0x00000000000579c3 */ /* 0x000ea20000008800 */
[----:B---3--:R-:W-:Y:S01]  /*0bc0*/  UMOV UR4, 0x400 ;  /* 0x0000040000047882 */ /* 0x008fe20000000000 */
[----:B------:R-:W-:Y:S01]  /*0bd0*/  UMOV UR6, 0x20 ;  /* 0x0000002000067882 */ /* 0x000fe20000000000 */
[----:B------:R-:W-:Y:S01]  /*0be0*/  ELECT P0, URZ, PT ;  /* 0x0000000000ff782f */ /* 0x000fe20003800000 */
[----:B------:R-:W-:-:S04]  /*0bf0*/  UIADD3 UR6, UPT, UPT, -UR6, 0x100000, URZ ;  /* 0x0010000006067890 */ /* 0x000fc8000fffe1ff */
[----:B------:R-:W-:Y:S02]  /*0c00*/  USHF.L.U32 UR7, UR6, 0xb, URZ ;  /* 0x0000000b06077899 */ /* 0x000fe400080006ff */
[----:B------:R-:W-:Y:S02]  /*0c10*/  USHF.L.U32 UR6, UR6, 0x1, URZ ;  /* 0x0000000106067899 */ /* 0x000fe400080006ff */
[----:B--2---:R-:W-:Y:S01]  /*0c20*/  ULEA UR4, UR5, UR4, 0x18 ;  /* 0x0000000405047291 */ /* 0x004fe2000f8ec0ff */
[----:B------:R-:W2:Y:S11]  /*0c30*/  FENCE.VIEW.ASYNC.S ;  /* 0x00000000000073c6 */ /* 0x000eb60000000000 */
[----:B--2---:R2:W3:Y:S01]  /*0c40*/  SYNCS.EXCH.64 URZ, [UR4+0x1e0], UR6 ;  /* 0x0001e00604ff75b2 */ /* 0x0044e20008000100 */
[----:B------:R2:W1:Y:S01]  /*0c50*/  SYNCS.EXCH.64 URZ, [UR4+0x1e8], UR6 ;  /* 0x0001e80604ff75b2 */ /* 0x0004620008000100 */
[----:B------:R-:W-:Y:S01]  /*0c60*/  NOP ;  /* 0x0000000000007918 */ /* 0x000fe20000000000 */
.L_x_12:
[----:B------:R-:W4:Y:S01]  /*0c70*/  SHFL.IDX PT, R0, R50, RZ, 0x1f ;  /* 0x00001fff32007589 */ /* 0x000f2200000e0000 */
[----:B------:R-:W-:Y:S01]  /*0c80*/  NOP ;  /* 0x0000000000007918 */ /* 0x000fe20000000000 */
[----:B----4-:R-:W-:-:S13]  /*0c90*/  ISETP.NE.AND P0, PT, R0, 0x4, PT ;  /* 0x000000040000780c */ /* 0x010fda0003f05270 */
[----:B------:R-:W-:Y:S05]  /*0ca0*/  @P0 BRA `(.L_x_13) ;  /* 0x0000000000440947 */ /* 0x000fea0003800000 */
[----:B------:R-:W4:Y:S01]  /*0cb0*/  S2UR UR5, SR_CgaCtaId ;  /* 0x00000000000579c3 */ /* 0x000f220000008800 */
[----:B--23--:R-:W-:Y:S01]  /*0cc0*/  UMOV UR4, 0x1e0 ;  /* 0x000001e000047882 */ /* 0x00cfe20000000000 */
[----:B------:R-:W-:Y:S01]  /*0cd0*/  UMOV UR6, 0x400 ;  /* 0x0000040000067882 */ /* 0x000fe20000000000 */
[----:B------:R-:W-:Y:S01]  /*0ce0*/  USEL UR4, UR4, 0x1a0, UP3 ;  /* 0x000001a004047887 */ /* 0x000fe20009800000 */
[----:B------:R-:W-:Y:S01]  /*0cf0*/  UMOV UR8, 0x1 ;  /* 0x0000000100087882 */ /* 0x000fe20000000000 */
[----:B------:R-:W-:Y:S01]  /*0d00*/  ELECT P0, URZ, PT ;  /* 0x0000000000ff782f */ /* 0x000fe20003800000 */
[----:B------:R-:W-:-:S04]  /*0d10*/  UIADD3 UR8, UPT, UPT, -UR8, 0x100000, URZ ;  /* 0x0010000008087890 */ /* 0x000fc8000fffe1ff */
[----:B------:R-:W-:Y:S02]  /*0d20*/  USHF.L.U32 UR9, UR8, 0xb, URZ ;  /* 0x0000000b08097899 */ /* 0x000fe400080006ff */
[----:B------:R-:W-:Y:S02]  /*0d30*/  USHF.L.U32 UR8, UR8, 0x1, URZ ;  /* 0x0000000108087899 */ /* 0x000fe400080006ff */
[----:B----4-:R-:W-:Y:S02]  /*0d40*/  ULEA UR6, UR5, UR6, 0x18 ;  /* 0x0000000605067291 */ /* 0x010fe4000f8ec0ff */
[----:B------:R-:W-:-:S04]  /*0d50*/  UIADD3 UR4, UPT, UPT, -UR4, 0x100000, URZ ;  /* 0x0010000004047890 */ /* 0x000fc8000fffe1ff */
[----:B------:R-:W-:Y:S02]  /*0d60*/  USHF.L.U32 UR5, UR4, 0xb, URZ ;  /* 0x0000000b04057899 */ /* 0x000fe400080006ff */
[----:B------:R-:W-:Y:S01]  /*0d70*/  USHF.L.U32 UR4, UR4, 0x1, URZ ;  /* 0x0000000104047899 */ /* 0x000fe200080006ff */
[----:B------:R-:W2:Y:S03]  /*0d80*/  FENCE.VIEW.ASYNC.S ;  /* 0x00000000000073c6 */ /* 0x000ea60000000000 */
[----:B--2---:R4:W2:Y:S08]  /*0d90*/  SYNCS.EXCH.64 URZ, [UR6+0x1f0], UR8 ;  /* 0x0001f00806ff75b2 */ /* 0x0048b00008000100 */
[----:B------:R4:W3:Y:S02]  /*0da0*/  SYNCS.EXCH.64 URZ, [UR6+0x1f8], UR4 ;  /* 0x0001f80406ff75b2 */ /* 0x0008e40008000100 */
[----:B----4-:R-:W-:Y:S01]  /*0db0*/  NOP ;  /* 0x0000000000007918 */ /* 0x010fe20000000000 */
.L_x_13:
[----:B------:R-:W4:Y:S01]  /*0dc0*/  SHFL.IDX PT, R0, R50, RZ, 0x1f ;  /* 0x00001fff32007589 */ /* 0x000f2200000e0000 */
[----:B------:R-:W-:Y:S01]  /*0dd0*/  ISETP.NE.OR P1, PT, RZ, UR18, !P1 ;  /* 0x00000012ff007c0c */ /* 0x000fe2000cf25670 */
[----:B------:R-:W-:Y:S01]  /*0de0*/  NOP ;  /* 0x0000000000007918 */ /* 0x000fe20000000000 */
[----:B----4-:R-:W-:-:S13]  /*0df0*/  ISETP.NE.AND P0, PT, R0, 0x5, PT ;  /* 0x000000050000780c */ /* 0x010fda0003f05270 */
[----:B------:R-:W-:Y:S05]  /*0e00*/  @P0 BRA `(.L_x_14) ;  /* 0x0000000000480947 */ /* 0x000fea0003800000 */
[----:B------:R-:W4:Y:S01]  /*0e10*/  S2UR UR5, SR_CgaCtaId ;  /* 0x00000000000579c3 */ /* 0x000f220000008800 */
[----:B--23--:R-:W-:Y:S01]  /*0e20*/  UMOV UR4, 0x400 ;  /* 0x0000040000047882 */ /* 0x00cfe20000000000 */
        /* <DEDUP_REMOVED lines=9> */
[----:B----4-:R-:W-:Y:S01]  /*0ec0*/  ULEA UR4, UR5, UR4, 0x18 ;  /* 0x0000000405047291 */ /* 0x010fe2000f8ec0ff */
[----:B------:R-:W2:Y:S11]  /*0ed0*/  FENCE.VIEW.ASYNC.S ;  /* 0x00000000000073c6 */ /* 0x000eb60000000000 */
[----:B--2---:R4:W2:Y:S01]  /*0ee0*/  SYNCS.EXCH.64 URZ, [UR4+0x200], UR6 ;  /* 0x0002000604ff75b2 */ /* 0x0048a20008000100 */
[----:B------:R4:W3:Y:S01]  /*0ef0*/  SYNCS.EXCH.64 URZ, [UR4+0x210], UR8 ;  /* 0x0002100804ff75b2 */ /* 0x0008e20008000100 */
[----:B------:R4:W1:Y:S01]  /*0f00*/  SYNCS.EXCH.64 URZ, [UR4+0x208], UR6 ;  /* 0x0002080604ff75b2 */ /* 0x0008620008000100 */
[----:B------:R4:W1:Y:S02]  /*0f10*/  SYNCS.EXCH.64 URZ, [UR4+0x218], UR8 ;  /* 0x0002180804ff75b2 */ /* 0x0008640008000100 */
[----:B----4-:R-:W-:Y:S01]  /*0f20*/  NOP ;  /* 0x0000000000007918 */ /* 0x010fe20000000000 */
.L_x_14:
[----:B--23--:R-:W2:Y:S01]  /*0f30*/  S2UR UR7, SR_CgaCtaId ;  /* 0x00000000000779c3 */ /* 0x00cea20000008800 */
[----:B------:R-:W-:Y:S01]  /*0f40*/  VOTEU.ALL UP0, P1 ;  /* 0x0000000000ff7886 */ /* 0x000fe20000800000 */
[----:B------:R-:W-:Y:S01]  /*0f50*/  UMOV UR4, 0x20 ;  /* 0x0000002000047882 */ /* 0x000fe20000000000 */
[----:B------:R-:W-:Y:S01]  /*0f60*/  NOP ;  /* 0x0000000000007918 */ /* 0x000fe20000000000 */
[----:B------:R-:W-:Y:S01]  /*0f70*/  LOP3.LUT R3, R59, 0x1f, RZ, 0xc0, !PT ;  /* 0x0000001f3b037812 */ /* 0x000fe200078ec0ff */
[----:B------:R-:W-:Y:S01]  /*0f80*/  UISETP.NE.AND UP4, UPT, UR18, URZ, UPT ;  /* 0x000000ff1200728c */ /* 0x000fe2000bf85270 */
[----:B------:R-:W-:Y:S01]  /*0f90*/  @!UP0 UMOV UR6, 0x400 ;  /* 0x0000040000068882 */ /* 0x000fe20000000000 */
[----:B------:R-:W-:-:S04]  /*0fa0*/  @!UP0 UIADD3 UR4, UPT, UPT, -UR4, 0x100000, URZ ;  /* 0x0010000004048890 */ /* 0x000fc8000fffe1ff */
[----:B------:R-:W-:Y:S02]  /*0fb0*/  @!UP0 USHF.L.U32 UR5, UR4, 0xb, URZ ;  /* 0x0000000b04058899 */ /* 0x000fe400080006ff */
[----:B------:R-:W-:Y:S02]  /*0fc0*/  @!UP0 USHF.L.U32 UR4, UR4, 0x1, URZ ;  /* 0x0000000104048899 */ /* 0x000fe400080006ff */
[----:B--2---:R-:W-:Y:S01]  /*0fd0*/  @!UP0 ULEA UR6, UR7, UR6, 0x18 ;  /* 0x0000000607068291 */ /* 0x004fe2000f8ec0ff */
[----:B------:R-:W2:Y:S01]  /*0fe0*/  LDCU UR7, c[0x0][0x36c] ;  /* 0x00006d80ff0777ac */ /* 0x000ea20008000800 */
[----:B------:R-:W-:Y:S01]  /*0ff0*/  VOTEU.ALL UP0, P1 ;  /* 0x0000000000ff7886 */ /* 0x000fe20000800000 */
[----:B------:R-:W3:Y:S09]  /*1000*/  FENCE.VIEW.ASYNC.S ;  /* 0x00000000000073c6 */ /* 0x000ef20000000000 */
[----:B---3--:R3:W4:Y:S01]  /*1010*/  @!UP0 SYNCS.EXCH.64 URZ, [UR6+0x220], UR4 ;  /* 0x0002200406ff85b2 */ /* 0x0087220008000100 */
[----:B--2---:R-:W-:-:S09]  /*1020*/  UISETP.EQ.U32.AND UP6, UPT, UR7, 0x1, UPT ;  /* 0x000000010700788c */ /* 0x004fd2000bfc2070 */
[----:B---3--:R-:W-:Y:S05]  /*1030*/  BRA.U !UP6, `(.L_x_15) ;  /* 0x000000010e087547 */ /* 0x008fea000b800000 */
[----:B-1--4-:R-:W-:Y:S01]  /*1040*/  UCGABAR_ARV ;  /* 0x00000000000079c7 */ /* 0x012fe20008000000 */
[----:B------:R-:W-:Y:S05]  /*1050*/  BRA `(.L_x_16) ;  /* 0x0000000000047947 */ /* 0x000fea0003800000 */
.L_x_15:
[----:B-1--4-:R-:W-:Y:S01]  /*1060*/  NOP ;  /* 0x0000000000007918 */ /* 0x012fe20000000000 */
.L_x_16:
[----:B------:R-:W1:Y:S01]  /*1070*/  S2UR UR22, SR_CTAID.X ;  /* 0x00000000001679c3 */ /* 0x000e620000002500 */
[----:B------:R-:W-:-:S05]  /*1080*/  CS2R.32 R52, SR_CgaSize ;  /* 0x0000000000347805 */ /* 0x000fca0000008a00 */
[----:B------:R-:W-:-:S05]  /*1090*/  IMAD R52, R52, -0xa0, RZ ;  /* 0xffffff6034347824 */ /* 0x000fca00078e02ff */
[----:B------:R-:W-:-:S14]  /*10a0*/  R2UR UR5, R52 ;  /* 0x00000000340572ca */ /* 0x000fdc00000e0000 */
[----:B------:R-:W2:Y:S01]  /*10b0*/  LDCU UR5, c[0x0][UR5+0x2b0] ;  /* 0x00005600050577ac */ /* 0x000ea20008000800 */
[----:B------:R-:W-:-:S05]  /*10c0*/  CS2R.32 R52, SR_CgaSize ;  /* 0x0000000000347805 */ /* 0x000fca0000008a00 */
[----:B------:R-:W-:-:S05]  /*10d0*/  IMAD R52, R52, -0xa0, RZ ;  /* 0xffffff6034347824 */ /* 0x000fca00078e02ff */
[----:B------:R-:W-:-:S14]  /*10e0*/  R2UR UR4, R52 ;  /* 0x00000000340472ca */ /* 0x000fdc00000e0000 */
[----:B------:R-:W3:Y:S01]  /*10f0*/  LDCU UR4, c[0x0][UR4+0x2b4] ;  /* 0x00005680040477ac */ /* 0x000ee20008000800 */
[----:B------:R-:W4:Y:S01]  /*1100*/  S2UR UR19, SR_CTAID.Y ;  /* 0x00000000001379c3 */ /* 0x000f220000002600 */
[----:B------:R-:W-:-:S05]  /*1110*/  CS2R.32 R52, SR_CgaSize ;  /* 0x0000000000347805 */ /* 0x000fca0000008a00 */
[----:B------:R-:W-:-:S05]  /*1120*/  IMAD R52, R52, -0xa0, RZ ;  /* 0xffffff6034347824 */ /* 0x000fca00078e02ff */
[----:B------:R-:W-:-:S14]  /*1130*/  R2UR UR7, R52 ;  /* 0x00000000340772ca */ /* 0x000fdc00000e0000 */
[----:B------:R-:W3:Y:S01]  /*1140*/  LDCU UR7, c[0x0][UR7+0x2a0] ;  /* 0x00005400070777ac */ /* 0x000ee20008000800 */
[----:B------:R-:W-:-:S05]  /*1150*/  CS2R.32 R52, SR_CgaSize ;  /* 0x0000000000347805 */ /* 0x000fca0000008a00 */
[----:B------:R-:W-:-:S05]  /*1160*/  IMAD R52, R52, -0xa0, RZ ;  /* 0xffffff6034347824 */ /* 0x000fca00078e02ff */
[----:B------:R-:W-:-:S14]  /*1170*/  R2UR UR8, R52 ;  /* 0x00000000340872ca */ /* 0x000fdc00000e0000 */
[----:B------:R-:W3:Y:S01]  /*1180*/  LDCU UR8, c[0x0][UR8+0x2a4] ;  /* 0x00005480080877ac */ /* 0x000ee20008000800 */
[----:B------:R-:W3:Y:S01]  /*1190*/  LDCU UR20, c[0x0][0xb24] ;  /* 0x00016480ff1477ac */ /* 0x000ee20008000800 */
[----:B------:R-:W3:Y:S01]  /*11a0*/  LDCU UR39, c[0x0][0xb24] ;  /* 0x00016480ff2777ac */ /* 0x000ee20008000800 */
[----:B-1----:R-:W-:Y:S01]  /*11b0*/  I2FP.F32.U32 R2, UR22 ;  /* 0x0000001600027c45 */ /* 0x002fe20008201000 */
[----:B------:R-:W1:Y:S04]  /*11c0*/  LDCU UR24, c[0x0][0xb30] ;  /* 0x00016600ff1877ac */ /* 0x000e680008000800 */
[----:B--2---:R-:W-:Y:S01]  /*11d0*/  FMUL R2, R2, UR5 ;  /* 0x0000000502027c20 */ /* 0x004fe20008400000 */
[----:B----4-:R-:W-:-:S05]  /*11e0*/  I2FP.F32.U32 R0, UR19 ;  /* 0x0000001300007c45 */ /* 0x010fca0008201000 */
[----:B------:R-:W2:Y:S01]  /*11f0*/  F2I.U32.TRUNC.NTZ R2, R2 ;  /* 0x0000000200027305 */ /* 0x000ea2000020f000 */
[----:B---3--:R-:W-:-:S07]  /*1200*/  FMUL R0, R0, UR4 ;  /* 0x0000000400007c20 */ /* 0x008fce0008400000 */
[----:B------:R-:W3:Y:S01]  /*1210*/  F2I.U32.TRUNC.NTZ R0, R0 ;  /* 0x0000000000007305 */ /* 0x000ee2000020f000 */
[----:B--2---:R-:W-:Y:S02]  /*1220*/  R2UR UR4, R2 ;  /* 0x00000000020472ca */ /* 0x004fe400000e0000 */
[----:B------:R-:W-:Y:S02]  /*1230*/  PRMT R2, RZ, 0x7610, R2 ;  /* 0x00007610ff027816 */ /* 0x000fe40000000002 */
[----:B---3--:R-:W-:Y:S02]  /*1240*/  R2UR UR6, R0 ;  /* 0x00000000000672ca */ /* 0x008fe400000e0000 */
[----:B------:R-:W-:-:S07]  /*1250*/  PRMT R0, RZ, 0x7610, R0 ;  /* 0x00007610ff007816 */ /* 0x000fce0000000000 */
[----:B------:R-:W-:-:S04]  /*1260*/  UIADD3 UR5, UPT, UPT, -UR4, URZ, URZ ;  /* 0x000000ff04057290 */ /* 0x000fc8000fffe1ff */
[----:B------:R-:W-:Y:S02]  /*1270*/  UIMAD UR5, UR7, UR5, UR22 ;  /* 0x00000005070572a4 */ /* 0x000fe4000f8e0216 */
[----:B------:R-:W-:-:S04]  /*1280*/  UIADD3 UR4, UPT, UPT, -UR6, URZ, URZ ;  /* 0x000000ff06047290 */ /* 0x000fc8000fffe1ff */
[----:B------:R-:W-:Y:S01]  /*1290*/  IMAD.U32 R52, RZ, RZ, UR5 ;  /* 0x00000005ff347e24 */ /* 0x000fe2000f8e00ff */
[----:B------:R-:W-:-:S06]  /*12a0*/  UIMAD UR4, UR8, UR4, UR19 ;  /* 0x00000004080472a4 */ /* 0x000fcc000f8e0213 */
[----:B------:R-:W-:Y:S01]  /*12b0*/  IMAD.U32 R51, RZ, RZ, UR4 ;  /* 0x00000004ff337e24 */ /* 0x000fe2000f8e00ff */
[----:B-1----:R-:W-:Y:S06]  /*12c0*/  BRA.U UP4, `(.L_x_17) ;  /* 0x0000000104307547 */ /* 0x002fec000b800000 */
[----:B------:R-:W-:Y:S01]  /*12d0*/  R2UR UR5, R51 ;  /* 0x00000000330572ca */ /* 0x000fe200000e0000 */
[----:B------:R-:W-:Y:S01]  /*12e0*/  UMOV UR7, 0x3 ;  /* 0x0000000300077882 */ /* 0x000fe20000000000 */
[----:B------:R-:W-:-:S11]  /*12f0*/  R2UR UR4, R52 ;  /* 0x00000000340472ca */ /* 0x000fd600000e0000 */
[----:B------:R-:W-:-:S04]  /*1300*/  UISETP.NE.AND UP0, UPT, UR5, URZ, UPT ;  /* 0x000000ff0500728c */ /* 0x000fc8000bf05270 */
[----:B------:R-:W-:Y:S02]  /*1310*/  UISETP.LT.U32.OR UP0, UPT, UR4, 0x2, !UP0 ;  /* 0x000000020400788c */ /* 0x000fe4000c701470 */
[----:B------:R-:W-:Y:S02]  /*1320*/  ULOP3.LUT UR4, UR4, 0xfffffffe, URZ, 0xc0, !UPT ;  /* 0xfffffffe04047892 */ /* 0x000fe4000f8ec0ff */
[----:B------:R-:W-:Y:S02]  /*1330*/  USEL UR6, URZ, 0x1, !UP0 ;  /* 0x00000001ff067887 */ /* 0x000fe4000c000000 */
[----:B------:R-:W-:Y:S02]  /*1340*/  USEL UR5, URZ, 0x2, !UP0 ;  /* 0x00000002ff057887 */ /* 0x000fe4000c000000 */
[----:B------:R-:W-:Y:S02]  /*1350*/  USHF.L.U32 UR4, UR7, UR4, URZ ;  /* 0x0000000407047299 */ /* 0x000fe400080006ff */
[----:B------:R-:W-:-:S04]  /*1360*/  UIADD3 UR5, UPT, UPT, UR6, UR5, URZ ;  /* 0x0000000506057290 */ /* 0x000fc8000fffe0ff */
[----:B------:R-:W-:Y:S02]  /*1370*/  IMAD.U32 R0, RZ, RZ, UR4 ;  /* 0x00000004ff007e24 */ /* 0x000fe4000f8e00ff */
[----:B------:R-:W-:-:S07]  /*1380*/  IMAD.U32 R2, RZ, RZ, UR5 ;  /* 0x00000005ff027e24 */ /* 0x000fce000f8e00ff */
.L_x_17:
[----:B------:R-:W1:Y:S01]  /*1390*/  S2UR UR51, SR_CTAID.Z ;  /* 0x00000000003379c3 */ /* 0x000e620000002700 */
[----:B------:R-:W-:Y:S01]  /*13a0*/  UISETP.GE.AND UP0, UPT, UR20, 0x1, UPT ;  /* 0x000000011400788c */ /* 0x000fe2000bf06270 */
[----:B------:R-:W-:-:S08]  /*13b0*/  UMOV UR21, UR22 ;  /* 0x0000001600157c82 */ /* 0x000fd00008000000 */
[----:B------:R-:W-:Y:S05]  /*13c0*/  BRA.U !UP0, `(.L_x_18) ;  /* 0x0000000108d47547 */ /* 0x000fea000b800000 */
[----:B------:R-:W2:Y:S01]  /*13d0*/  LDCU.128 UR12, c[0x0][0xb10] ;  /* 0x00016200ff0c77ac */ /* 0x000ea20008000c00 */
[----:B------:R-:W3:Y:S01]  /*13e0*/  LDCU UR23, c[0x0][0xb0c] ;  /* 0x00016180ff1777ac */ /* 0x000ee20008000800 */
[----:B------:R-:W4:Y:S01]  /*13f0*/  LDCU UR6, c[0x0][0x370] ;  /* 0x00006e00ff0677ac */ /* 0x000f220008000800 */
[----:B------:R-:W1:Y:S01]  /*1400*/  LDCU UR7, c[0x0][0x374] ;  /* 0x00006e80ff0777ac */ /* 0x000e620008000800 */
[----:B------:R-:W1:Y:S01]  /*1410*/  LDCU UR21, c[0x0][0xb20] ;  /* 0x00016400ff1577ac */ /* 0x000e620008000800 */
[----:B--2---:R-:W-:Y:S02]  /*1420*/  UIMAD.WIDE.U32 UR4, UR22, UR12, URZ ;  /* 0x0000000c160472a5 */ /* 0x004fe4000f8e00ff */
[----:B---3--:R-:W-:Y:S01]  /*1430*/  UISETP.NE.AND UP0, UPT, UR23, 0x1, UPT ;  /* 0x000000011700788c */ /* 0x008fe2000bf05270 */
[----:B------:R-:W2:Y:S01]  /*1440*/  LDCU.64 UR8, c[0x0][0xb28] ;  /* 0x00016500ff0877ac */ /* 0x000ea20008000a00 */
[----:B----4-:R-:W-:-:S03]  /*1450*/  UIMAD.WIDE.U32 UR10, UR6, UR12, URZ ;  /* 0x0000000c060a72a5 */ /* 0x010fc6000f8e00ff */
[----:B------:R-:W-:Y:S01]  /*1460*/  UMOV UR4, UR5 ;  /* 0x0000000500047c82 */ /* 0x000fe20008000000 */
[----:B------:R-:W-:Y:S02]  /*1470*/  UISETP.NE.AND UP2, UPT, UR20, 0x1, UPT ;  /* 0x000000011400788c */ /* 0x000fe4000bf45270 */
[----:B------:R-:W-:Y:S01]  /*1480*/  USHF.R.U32.HI UR4, URZ, UR13, UR4 ;  /* 0x0000000dff047299 */ /* 0x000fe20008011604 */
[----:B------:R-:W-:Y:S01]  /*1490*/  UMOV UR10, UR11 ;  /* 0x0000000b000a7c82 */ /* 0x000fe20008000000 */
[----:B------:R-:W-:Y:S02]  /*14a0*/  UIMAD.WIDE.U32 UR16, UR19, UR15, URZ ;  /* 0x0000000f131072a5 */ /* 0x000fe4000f8e00ff */
[----:B------:R-:W-:Y:S02]  /*14b0*/  USEL UR5, UR22, UR4, !UP0 ;  /* 0x0000000416057287 */ /* 0x000fe4000c000000 */
[----:B------:R-:W-:Y:S02]  /*14c0*/  @UP0 USHF.R.U32.HI UR6, URZ, UR13, UR10 ;  /* 0x0000000dff060299 */ /* 0x000fe4000801160a */
[----:B------:R-:W-:-:S02]  /*14d0*/  UISETP.NE.AND UP0, UPT, UR14, 0x1, UPT ;  /* 0x000000010e00788c */ /* 0x000fc4000bf05270 */
[----:B-1----:R-:W-:Y:S02]  /*14e0*/  UIMAD.WIDE.U32 UR10, UR7, UR15, URZ ;  /* 0x0000000f070a72a5 */ /* 0x002fe4000f8e00ff */
[----:B--2---:R-:W-:Y:S01]  /*14f0*/  UIMAD.WIDE.U32 UR12, UR6, UR8, URZ ;  /* 0x00000008060c72a5 */ /* 0x004fe2000f8e00ff */
[----:B------:R-:W-:Y:S02]  /*1500*/  UMOV UR4, UR17 ;  /* 0x0000001100047c82 */ /* 0x000fe40008000000 */
[----:B------:R-:W-:Y:S02]  /*1510*/  USHF.R.U32.HI UR4, URZ, UR21, UR4 ;  /* 0x00000015ff047299 */ /* 0x000fe40008011604 */
[----:B------:R-:W-:Y:S02]  /*1520*/  UMOV UR10, UR11 ;  /* 0x0000000b000a7c82 */ /* 0x000fe40008000000 */
[----:B------:R-:W-:Y:S01]  /*1530*/  UMOV UR12, UR13 ;  /* 0x0000000d000c7c82 */ /* 0x000fe20008000000 */
[----:B------:R-:W-:-:S02]  /*1540*/  @UP0 USHF.R.U32.HI UR7, URZ, UR21, UR10 ;  /* 0x00000015ff070299 */ /* 0x000fc4000801160a */
[----:B------:R-:W-:Y:S02]  /*1550*/  USEL UR4, UR19, UR4, !UP0 ;  /* 0x0000000413047287 */ /* 0x000fe4000c000000 */
[----:B------:R-:W-:Y:S02]  /*1560*/  UIMAD.WIDE.U32 UR10, UR7, UR8, URZ ;  /* 0x00000008070a72a5 */ /* 0x000fe4000f8e00ff */
[----:B------:R-:W-:Y:S02]  /*1570*/  @UP2 USHF.R.U32.HI UR6, URZ, UR9, UR12 ;  /* 0x00000009ff062299 */ /* 0x000fe4000801160c */
[----:B------:R-:W-:Y:S02]  /*1580*/  UIMAD.WIDE.U32 UR12, UR4, UR8, URZ ;  /* 0x00000008040c72a5 */ /* 0x000fe4000f8e00ff */
[----:B------:R-:W-:Y:S01]  /*1590*/  UIADD3 UR21, UPT, UPT, -UR5, URZ, URZ ;  /* 0x000000ff05157290 */ /* 0x000fe2000fffe1ff */
[----:B------:R-:W-:Y:S02]  /*15a0*/  UMOV UR10, UR11 ;  /* 0x0000000b000a7c82 */ /* 0x000fe40008000000 */
[----:B------:R-:W-:-:S02]  /*15b0*/  @UP2 USHF.R.U32.HI UR7, URZ, UR9, UR10 ;  /* 0x00000009ff072299 */ /* 0x000fc4000801160a */
[----:B------:R-:W-:Y:S02]  /*15c0*/  UIMAD UR10, UR6, UR20, URZ ;  /* 0x00000014060a72a4 */ /* 0x000fe4000f8e02ff */
[----:B------:R-:W-:Y:S02]  /*15d0*/  UIMAD UR7, UR7, UR20, URZ ;  /* 0x00000014070772a4 */ /* 0x000fe4000f8e02ff */
[----:B------:R-:W-:Y:S02]  /*15e0*/  UIMAD UR21, UR23, UR21, UR22 ;  /* 0x00000015171572a4 */ /* 0x000fe4000f8e0216 */
[----:B------:R-:W-:-:S03]  /*15f0*/  UISETP.GE.AND UP0, UPT, UR4, UR7, UPT ;  /* 0x000000070400728c */ /* 0x000fc6000bf06270 */
[----:B------:R-:W-:Y:S01]  /*1600*/  UMOV UR7, UR13 ;  /* 0x0000000d00077c82 */ /* 0x000fe20008000000 */
[----:B------:R-:W-:Y:S02]  /*1610*/  UISETP.GE.OR UP0, UPT, UR5, UR10, UP0 ;  /* 0x0000000a0500728c */ /* 0x000fe40008706670 */
[----:B------:R-:W-:Y:S02]  /*1620*/  UIMAD.WIDE.U32 UR10, UR5, UR8, URZ ;  /* 0x00000008050a72a5 */ /* 0x000fe4000f8e00ff */
[----:B------:R-:W-:Y:S02]  /*1630*/  USHF.R.U32.HI UR7, URZ, UR9, UR7 ;  /* 0x00000009ff077299 */ /* 0x000fe40008011607 */
[----:B------:R-:W-:Y:S02]  /*1640*/  UIADD3 UR10, UPT, UPT, -UR4, URZ, URZ ;  /* 0x000000ff040a7290 */ /* 0x000fe4000fffe1ff */
[----:B------:R-:W-:Y:S02]  /*1650*/  USEL UR7, UR4, UR7, !UP2 ;  /* 0x0000000704077287 */ /* 0x000fe4000d000000 */
[----:B------:R-:W-:Y:S01]  /*1660*/  UIMAD UR10, UR14, UR10, UR19 ;  /* 0x0000000a0e0a72a4 */ /* 0x000fe2000f8e0213 */
[----:B------:R-:W-:-:S02]  /*1670*/  @!UP0 UMOV UR8, UR11 ;  /* 0x0000000b00088c82 */ /* 0x000fc40008000000 */
[----:B------:R-:W-:Y:S02]  /*1680*/  @!UP0 USHF.R.U32.HI UR8, URZ, UR9, UR8 ;  /* 0x00000009ff088299 */ /* 0x000fe40008011608 */
[----:B------:R-:W-:Y:S02]  /*1690*/  UIADD3 UR9, UPT, UPT, -UR7, URZ, URZ ;  /* 0x000000ff07097290 */ /* 0x000fe4000fffe1ff */
[----:B------:R-:W-:Y:S02]  /*16a0*/  @!UP0 USEL UR8, UR5, UR8, !UP2 ;  /* 0x0000000805088287 */ /* 0x000fe4000d000000 */
[----:B------:R-:W-:Y:S02]  /*16b0*/  UIMAD UR9, UR20, UR9, UR4 ;  /* 0x00000009140972a4 */ /* 0x000fe4000f8e0204 */
[----:B------:R-:W-:Y:S02]  /*16c0*/  @!UP0 UIADD3 UR7, UPT, UPT, UR7, -UR8, URZ ;  /* 0x8000000807078290 */ /* 0x000fe4000fffe0ff */
[----:B------:R-:W-:-:S02]  /*16d0*/  @!UP0 UIMAD UR6, UR9, UR6, UR8 ;  /* 0x00000006090682a4 */ /* 0x000fc4000f8e0208 */
[----:B------:R-:W-:-:S04]  /*16e0*/  @!UP0 UIMAD UR4, UR7, UR20, UR5 ;  /* 0x00000014070482a4 */ /* 0x000fc8000f8e0205 */
[----:B------:R-:W-:Y:S01]  /*16f0*/  UIMAD UR19, UR4, UR14, UR10 ;  /* 0x0000000e041372a4 */ /* 0x000fe2000f8e020a */
[----:B------:R-:W-:Y:S02]  /*1700*/  @!UP0 UMOV UR5, UR6 ;  /* 0x0000000600058c82 */ /* 0x000fe40008000000 */
[----:B------:R-:W-:-:S12]  /*1710*/  UIMAD UR21, UR5, UR23, UR21 ;  /* 0x00000017051572a4 */ /* 0x000fd8000f8e0215 */
.L_x_18:
[----:B------:R-:W-:-:S09]  /*1720*/  UISETP.NE.AND UP0, UPT, UR24, 0x1, UPT ;  /* 0x000000011800788c */ /* 0x000fd2000bf05270 */
[----:B------:R-:W-:Y:S05]  /*1730*/  BRA.U UP0, `(.L_x_19) ;  /* 0x0000000100407547 */ /* 0x000fea000b800000 */
[----:B------:R-:W2:Y:S01]  /*1740*/  LDCU.128 UR8, c[0x0][0xb10] ;  /* 0x00016200ff0877ac */ /* 0x000ea20008000c00 */
[----:B------:R-:W3:Y:S01]  /*1750*/  LDCU UR12, c[0x0][0xb0c] ;  /* 0x00016180ff0c77ac */ /* 0x000ee20008000800 */
[----:B------:R-:W4:Y:S01]  /*1760*/  LDCU UR13, c[0x0][0xb20] ;  /* 0x00016400ff0d77ac */ /* 0x000f220008000800 */
[----:B--2---:R-:W-:Y:S02]  /*1770*/  UIMAD.WIDE.U32 UR4, UR21, UR8, URZ ;  /* 0x00000008150472a5 */ /* 0x004fe4000f8e00ff */
[----:B------:R-:W-:Y:S02]  /*1780*/  UIMAD.WIDE.U32 UR6, UR19, UR11, URZ ;  /* 0x0000000b130672a5 */ /* 0x000fe4000f8e00ff */
[----:B---3--:R-:W-:Y:S02]  /*1790*/  UISETP.NE.AND UP0, UPT, UR12, 0x1, UPT ;  /* 0x000000010c00788c */ /* 0x008fe4000bf05270 */
[----:B------:R-:W-:-:S03]  /*17a0*/  USHF.R.U32.HI UR5, URZ, UR9, UR5 ;  /* 0x00000009ff057299 */ /* 0x000fc60008011605 */
[----:B------:R-:W-:Y:S01]  /*17b0*/  UMOV UR4, UR7 ;  /* 0x0000000700047c82 */ /* 0x000fe20008000000 */
[----:B------:R-:W-:Y:S02]  /*17c0*/  USEL UR5, UR21, UR5, !UP0 ;  /* 0x0000000515057287 */ /* 0x000fe4000c000000 */
[----:B------:R-:W-:Y:S02]  /*17d0*/  UISETP.NE.AND UP0, UPT, UR10, 0x1, UPT ;  /* 0x000000010a00788c */ /* 0x000fe4000bf05270 */
[----:B----4-:R-:W-:-:S04]  /*17e0*/  USHF.R.U32.HI UR4, URZ, UR13, UR4 ;  /* 0x0000000dff047299 */ /* 0x010fc80008011604 */
[----:B------:R-:W-:-:S04]  /*17f0*/  USEL UR4, UR19, UR4, !UP0 ;  /* 0x0000000413047287 */ /* 0x000fc8000c000000 */
[----:B------:R-:W-:Y:S02]  /*1800*/  UIADD3 UR6, UPT, UPT, -UR4, UR5, URZ ;  /* 0x0000000504067290 */ /* 0x000fe4000fffe1ff */
[----:B------:R-:W-:Y:S02]  /*1810*/  UIADD3 UR4, UPT, UPT, UR4, -UR5, URZ ;  /* 0x8000000504047290 */ /* 0x000fe4000fffe0ff */
[----:B------:R-:W-:Y:S02]  /*1820*/  UIMAD UR19, UR6, UR10, UR19 ;  /* 0x0000000a061372a4 */ /* 0x000fe4000f8e0213 */
[----:B------:R-:W-:-:S12]  /*1830*/  UIMAD UR21, UR4, UR12, UR21 ;  /* 0x0000000c041572a4 */ /* 0x000fd8000f8e0215 */
.L_x_19:
[----:B------:R-:W-:Y:S05]  /*1840*/  BRA.U !UP6, `(.L_x_20) ;  /* 0x000000010e0c7547 */ /* 0x000fea000b800000 */
[----:B------:R-:W-:Y:S01]  /*1850*/  UCGABAR_WAIT ;  /* 0x0000000000007dc7 */ /* 0x000fe20008000000 */
[----:B------:R-:W-:Y:S01]  /*1860*/  CCTL.IVALL ;  /* 0x00000000ff00798f */ /* 0x000fe20002000000 */
[----:B------:R-:W-:Y:S05]  /*1870*/  BRA `(.L_x_21) ;  /* 0x0000000000047947 */ /* 0x000fea0003800000 */
.L_x_20:
[----:B------:R-:W-:Y:S06]  /*1880*/  BAR.SYNC.DEFER_BLOCKING 0x0 ;  /* 0x0000000000007b1d */ /* 0x000fec0000010000 */
.L_x_21:
[----:B------:R-:W-:Y:S05]  /*1890*/  BRA.U UP5, `(.L_x_22) ;  /* 0x0000002505e07547 */ /* 0x000fea000b800000 */
[----:B------:R-:W2:Y:S01]  /*18a0*/  LDCU UR8, c[0x0][0x390] ;  /* 0x00007200ff0877ac */ /* 0x000ea20008000800 */
[----:B------:R-:W-:Y:S01]  /*18b0*/  PLOP3.LUT P1, PT, PT, PT, UP3, 0x80, 0x8 ;  /* 0x000000000008781c */ /* 0x000fe20003f2f038 */
[----:B------:R-:W-:Y:S01]  /*18c0*/  IMAD.MOV.U32 R2, RZ, RZ, RZ ;  /* 0x000000ffff027224 */ /* 0x000fe200078e00ff */
[----:B------:R-:W-:Y:S01]  /*18d0*/  ISETP.EQ.OR P2, PT, R3, RZ, P3 ;  /* 0x000000ff0300720c */ /* 0x000fe20001f42670 */
[----:B------:R-:W3:Y:S01]  /*18e0*/  LDCU UR7, c[0x0][0x5c0] ;  /* 0x0000b800ff0777ac */ /* 0x000ee20008000800 */
[----:B------:R-:W-:Y:S01]  /*18f0*/  PLOP3.LUT P1, PT, P1, PT, PT, 0x8, 0x80 ;  /* 0x000000000080781c */ /* 0x000fe20000f2e170 */
[----:B------:R-:W-:Y:S02]  /*1900*/  UISETP.NE.AND UP0, UPT, UR18, URZ, UPT ;  /* 0x000000ff1200728c */ /* 0x000fe4000bf05270 */
[----:B------:R-:W-:Y:S02]  /*1910*/  USHF.L.U32 UR6, UR22, 0x6, URZ ;  /* 0x0000000616067899 */ /* 0x000fe400080006ff */
[----:B------:R-:W-:Y:S01]  /*1920*/  USEL UR38, UR66, 0x2, UP0 ;  /* 0x0000000242267887 */ /* 0x000fe20008000000 */
[----:B------:R-:W4:Y:S01]  /*1930*/  LDCU UR50, c[0x0][0x370] ;  /* 0x00006e00ff3277ac */ /* 0x000f220008000800 */
[----:B--2---:R-:W-:Y:S01]  /*1940*/  UIADD3 UR5, UPT, UPT, UR8, 0x1f, URZ ;  /* 0x0000001f08057890 */ /* 0x004fe2000fffe0ff */
[----:B------:R-:W2:Y:S03]  /*1950*/  LDCU.64 UR42, c[0x0][0x348] ;  /* 0x00006900ff2a77ac */ /* 0x000ea60008000a00 */
[----:B------:R-:W-:-:S02]  /*1960*/  USHF.R.S32.HI UR4, URZ, 0x1f, UR5 ;  /* 0x0000001fff047899 */ /* 0x000fc40008011405 */
[----:B---3--:R-:W-:Y:S02]  /*1970*/  UIADD3 UR7, UPT, UPT, UR7, 0x7f, URZ ;  /* 0x0000007f07077890 */ /* 0x008fe4000fffe0ff */
[----:B------:R-:W-:Y:S02]  /*1980*/  ULEA.HI UR4, UR4, UR5, URZ, 0x5 ;  /* 0x0000000504047291 */ /* 0x000fe4000f8f28ff */
[----:B------:R-:W-:Y:S02]  /*1990*/  UIADD3 UR5, UPT, UPT, UR8, -0x1, URZ ;  /* 0xffffffff08057890 */ /* 0x000fe4000fffe0ff */
[----:B------:R-:W-:Y:S02]  /*19a0*/  USHF.R.S32.HI UR52, URZ, 0x5, UR4 ;  /* 0x00000005ff347899 */ /* 0x000fe40008011404 */
[----:B------:R-:W-:Y:S02]  /*19b0*/  UISETP.GE.U32.AND UP1, UPT, UR5, -0x3f, UPT ;  /* 0xffffffc10500788c */ /* 0x000fe4000bf26070 */
[----:B------:R-:W-:-:S02]  /*19c0*/  UISETP.LT.U32.AND UP0, UPT, UR52, 0x1a, UPT ;  /* 0x0000001a3400788c */ /* 0x000fc4000bf01070 */
[----:B------:R-:W-:Y:S02]  /*19d0*/  USHF.R.S32.HI UR4, URZ, 0x1f, UR7 ;  /* 0x0000001fff047899 */ /* 0x000fe40008011407 */
[----:B-1----:R-:W-:Y:S02]  /*19e0*/  USEL UR51, UR52, 0x1a, UP0 ;  /* 0x0000001a34337887 */ /* 0x002fe40008000000 */
[----:B------:R-:W-:Y:S02]  /*19f0*/  ULEA.HI UR4, UR4, UR7, URZ, 0x7 ;  /* 0x0000000704047291 */ /* 0x000fe4000f8f38ff */
[----:B------:R-:W-:Y:S02]  /*1a00*/  UIADD3 UR37, UPT, UPT, UR51, -0x1, URZ ;  /* 0xffffffff33257890 */ /* 0x000fe4000fffe0ff */
[----:B------:R-:W-:Y:S02]  /*1a10*/  @UP1 UIADD3 UR37, UPT, UPT, UR51, URZ, URZ ;  /* 0x000000ff33251290 */ /* 0x000fe4000fffe0ff */
[----:B------:R-:W-:-:S02]  /*1a20*/  ULOP3.LUT UR49, UR6, 0x40, URZ, 0xc0, !UPT ;  /* 0x0000004006317892 */ /* 0x000fc4000f8ec0ff */
[----:B------:R-:W-:Y:S01]  /*1a30*/  UIADD3 UR54, UPT, UPT, UR8, 0x3e, URZ ;  /* 0x0000003e08367890 */ /* 0x000fe2000fffe0ff */
[----:B------:R-:W1:Y:S01]  /*1a40*/  LDCU UR48, c[0x0][0x374] ;  /* 0x00006e80ff3077ac */ /* 0x000e620008000800 */
[----:B------:R-:W-:Y:S02]  /*1a50*/  USHF.R.S32.HI UR47, URZ, 0x7, UR4 ;  /* 0x00000007ff2f7899 */ /* 0x000fe40008011404 */
[----:B------:R-:W-:Y:S02]  /*1a60*/  UIADD3 UR53, UPT, UPT, UR52, -UR51, URZ ;  /* 0x8000003334357290 */ /* 0x000fe4000fffe0ff */
[----:B------:R-:W-:Y:S01]  /*1a70*/  UIADD3 UR37, UPT, UPT, UR37, 0x1, URZ ;  /* 0x0000000125257890 */ /* 0x000fe2000fffe0ff */
[----:B------:R-:W-:Y:S01]  /*1a80*/  UMOV UR23, 0x1 ;  /* 0x0000000100177882 */ /* 0x000fe20000000000 */
[----:B--2-4-:R-:W-:-:S10]  /*1a90*/  UMOV UR28, URZ ;  /* 0x000000ff001c7c82 */ /* 0x014fd40008000000 */
.L_x_40:
[----:B------:R-:W-:Y:S01]  /*1aa0*/  IMAD.U32 R4, RZ, RZ, UR47 ;  /* 0x0000002fff047e24 */ /* 0x000fe2000f8e00ff */
[----:B------:R-:W2:Y:S04]  /*1ab0*/  LDCU UR46, c[0x0][0x5c4] ;  /* 0x0000b880ff2e77ac */ /* 0x000ea80008000800 */
[-C--:B------:R-:W-:Y:S01]  /*1ac0*/  IABS R0, R4.reuse ;  /* 0x0000000400007213 */ /* 0x080fe20000000000 */
[----:B------:R-:W-:Y:S01]  /*1ad0*/  UMOV UR29, 0x400 ;  /* 0x00000400001d7882 */ /* 0x000fe20000000000 */
[----:B------:R-:W-:Y:S01]  /*1ae0*/  IABS R4, R4 ;  /* 0x0000000400047213 */ /* 0x000fe20000000000 */
[----:B------:R-:W-:Y:S01]  /*1af0*/  UMOV UR15, URZ ;  /* 0x000000ff000f7c82 */ /* 0x000fe20008000000 */
[----:B------:R-:W-:Y:S01]  /*1b00*/  R2UR UR6, R0 ;  /* 0x00000000000672ca */ /* 0x000fe200000e0000 */
[----:B--2---:R-:W-:-:S12]  /*1b10*/  IMAD.U32 R3, RZ, RZ, UR46 ;  /* 0x0000002eff037e24 */ /* 0x004fd8000f8e00ff */
[----:B------:R-:W2:Y:S08]  /*1b20*/  I2F.RP R0, UR6 ;  /* 0x0000000600007d06 */ /* 0x000eb00008209400 */
[----:B--2---:R-:W2:Y:S02]  /*1b30*/  MUFU.RCP R0, R0 ;  /* 0x0000000000007308 */ /* 0x004ea40000001000 */
[----:B--2---:R-:W-:-:S06]  /*1b40*/  VIADD R0, R0, 0xffffffe ;  /* 0x0ffffffe00007836 */ /* 0x004fcc0000000000 */
[----:B------:R-:W2:Y:S02]  /*1b50*/  F2I.FTZ.U32.TRUNC.NTZ R0, R0 ;  /* 0x0000000000007305 */ /* 0x000ea4000021f000 */
[----:B--2---:R-:W-:Y:S02]  /*1b60*/  R2UR UR5, R0 ;  /* 0x00000000000572ca */ /* 0x004fe400000e0000 */
[----:B------:R-:W-:Y:S01]  /*1b70*/  IABS R0, R3 ;  /* 0x0000000300007213 */ /* 0x000fe20000000000 */
[----:B------:R-:W-:-:S03]  /*1b80*/  IMAD.U32 R3, RZ, RZ, UR19 ;  /* 0x00000013ff037e24 */ /* 0x000fc6000f8e00ff */
[----:B------:R-:W-:Y:S01]  /*1b90*/  R2UR UR8, R0 ;  /* 0x00000000000872ca */ /* 0x000fe200000e0000 */
[----:B------:R-:W-:Y:S01]  /*1ba0*/  IMAD.MOV R0, RZ, RZ, -R4 ;  /* 0x000000ffff007224 */ /* 0x000fe200078e0a04 */
[----:B------:R-:W-:-:S04]  /*1bb0*/  IABS R3, R3 ;  /* 0x0000000300037213 */ /* 0x000fc80000000000 */
[----:B------:R-:W-:Y:S01]  /*1bc0*/  R2UR UR9, R3 ;  /* 0x00000000030972ca */ /* 0x000fe200000e0000 */
[----:B------:R-:W-:-:S04]  /*1bd0*/  UIADD3 UR4, UPT, UPT, URZ, -UR5, URZ ;  /* 0x80000005ff047290 */ /* 0x000fc8000fffe0ff */
[----:B------:R-:W-:Y:S02]  /*1be0*/  UIMAD UR7, UR4, UR6, URZ ;  /* 0x00000006040772a4 */ /* 0x000fe4000f8e02ff */
[----:B------:R-:W2:Y:S01]  /*1bf0*/  I2F.RP R3, UR8 ;  /* 0x0000000800037d06 */ /* 0x000ea20008209400 */
[----:B------:R-:W-:Y:S02]  /*1c00*/  UMOV UR4, URZ ;  /* 0x000000ff00047c82 */ /* 0x000fe40008000000 */
[----:B------:R-:W-:Y:S02]  /*1c10*/  UIMAD.WIDE.U32 UR4, UR5, UR7, UR4 ;  /* 0x00000007050472a5 */ /* 0x000fe4000f8e0004 */
[----:B------:R-:W-:-:S05]  /*1c20*/  R2UR UR7, R0 ;  /* 0x00000000000772ca */ /* 0x000fca00000e0000 */
[----:B------:R-:W-:Y:S02]  /*1c30*/  UMOV UR4, UR5 ;  /* 0x0000000500047c82 */ /* 0x000fe40008000000 */
[----:B------:R-:W-:Y:S01]  /*1c40*/  UIMAD.WIDE.U32 UR4, UR4, UR9, URZ ;  /* 0x00000009040472a5 */ /* 0x000fe2000f8e00ff */
[----:B--2---:R-:W2:Y:S06]  /*1c50*/  MUFU.RCP R0, R3 ;  /* 0x0000000300007308 */ /* 0x004eac0000001000 */
[----:B------:R-:W-:Y:S02]  /*1c60*/  UMOV UR4, UR5 ;  /* 0x0000000500047c82 */ /* 0x000fe40008000000 */
[----:B------:R-:W-:-:S04]  /*1c70*/  UIMAD UR5, UR4, UR7, UR9 ;  /* 0x00000007040572a4 */ /* 0x000fc8000f8e0209 */
[----:B------:R-:W-:Y:S01]  /*1c80*/  UISETP.GT.U32.AND UP0, UPT, UR6, UR5, UPT ;  /* 0x000000050600728c */ /* 0x000fe2000bf04070 */
[----:B--2---:R-:W-:Y:S02]  /*1c90*/  VIADD R0, R0, 0xffffffe ;  /* 0x0ffffffe00007836 */ /* 0x004fe40000000000 */
[----:B------:R-:W-:-:S08]  /*1ca0*/  IMAD.U32 R3, RZ, RZ, UR23 ;  /* 0x00000017ff037e24 */ /* 0x000fd0000f8e00ff */
[----:B------:R-:W-:Y:S01]  /*1cb0*/  @!UP0 UIADD3 UR5, UPT, UPT, UR5, -UR6, URZ ;  /* 0x8000000605058290 */ /* 0x000fe2000fffe0ff */
[----:B------:R-:W2:Y:S01]  /*1cc0*/  F2I.FTZ.U32.TRUNC.NTZ R0, R0 ;  /* 0x0000000000007305 */ /* 0x000ea2000021f000 */
[----:B------:R-:W-:Y:S01]  /*1cd0*/  @!UP0 UIADD3 UR4, UPT, UPT, UR4, 0x1, URZ ;  /* 0x0000000104048890 */ /* 0x000fe2000fffe0ff */
[----:B------:R-:W-:Y:S01]  /*1ce0*/  SHF.L.U32 R3, R3, 0x1f, RZ ;  /* 0x0000001f03037819 */ /* 0x000fe200000006ff */
[----:B------:R-:W-:Y:S01]  /*1cf0*/  UISETP.GE.U32.AND UP1, UPT, UR5, UR6, UPT ;  /* 0x000000060500728c */ /* 0x000fe2000bf26070 */
[----:B------:R-:W3:Y:S01]  /*1d00*/  S2UR UR6, SR_CgaCtaId ;  /* 0x00000000000679c3 */ /* 0x000ee20000008800 */
[----:B------:R-:W-:-:S04]  /*1d10*/  ULOP3.LUT UR5, UR19, UR47, URZ, 0x3c, !UPT ;  /* 0x0000002f13057292 */ /* 0x000fc8000f8e3cff */
[----:B------:R-:W-:-:S05]  /*1d20*/  UISETP.GE.AND UP0, UPT, UR5, URZ, UPT ;  /* 0x000000ff0500728c */ /* 0x000fca000bf06270 */
[----:B------:R-:W-:Y:S01]  /*1d30*/  @UP1 UIADD3 UR4, UPT, UPT, UR4, 0x1, URZ ;  /* 0x0000000104041890 */ /* 0x000fe2000fffe0ff */
[----:B--2---:R-:W-:Y:S01]  /*1d40*/  R2UR UR7, R0 ;  /* 0x00000000000772ca */ /* 0x004fe200000e0000 */
[----:B------:R-:W-:-:S05]  /*1d50*/  UISETP.NE.AND UP1, UPT, UR47, URZ, UPT ;  /* 0x000000ff2f00728c */ /* 0x000fca000bf25270 */
[----:B------:R-:W-:Y:S02]  /*1d60*/  UMOV UR5, UR4 ;  /* 0x0000000400057c82 */ /* 0x000fe40008000000 */
[----:B------:R-:W-:-:S04]  /*1d70*/  @!UP0 UIADD3 UR5, UPT, UPT, -UR5, URZ, URZ ;  /* 0x000000ff05058290 */ /* 0x000fc8000fffe1ff */
[----:B------:R-:W-:Y:S02]  /*1d80*/  @!UP1 ULOP3.LUT UR5, URZ, UR47, URZ, 0x33, !UPT ;  /* 0x0000002fff059292 */ /* 0x000fe4000f8e33ff */
[----:B---3--:R-:W-:Y:S02]  /*1d90*/  ULEA UR29, UR6, UR29, 0x18 ;  /* 0x0000001d061d7291 */ /* 0x008fe4000f8ec0ff */
[----:B------:R-:W-:Y:S02]  /*1da0*/  UIADD3 UR4, UPT, UPT, URZ, -UR7, URZ ;  /* 0x80000007ff047290 */ /* 0x000fe4000fffe0ff */
[----:B------:R-:W-:Y:S01]  /*1db0*/  IMAD.U32 R0, RZ, RZ, UR5 ;  /* 0x00000005ff007e24 */ /* 0x000fe2000f8e00ff */
[----:B------:R-:W-:Y:S02]  /*1dc0*/  ULEA UR6, UR28, UR29, 0x3 ;  /* 0x0000001d1c067291 */ /* 0x000fe4000f8e18ff */
[----:B------:R-:W-:Y:S02]  /*1dd0*/  UIMAD UR4, UR4, UR8, URZ ;  /* 0x00000008040472a4 */ /* 0x000fe4000f8e02ff */
[----:B------:R-:W-:-:S04]  /*1de0*/  IABS R0, R0 ;  /* 0x0000000000007213 */ /* 0x000fc80000000000 */
[----:B------:R-:W-:Y:S01]  /*1df0*/  R2UR UR9, R0 ;  /* 0x00000000000972ca */ /* 0x000fe200000e0000 */
[----:B------:R2:W3:Y:S01]  /*1e00*/  SYNCS.PHASECHK.TRANS64.TRYWAIT P0, [UR6+0xd0], R3 ;  /* 0x0000d003ff0075a7 */ /* 0x0004e20008001106 */
[----:B------:R-:W-:Y:S02]  /*1e10*/  UMOV UR6, URZ ;  /* 0x000000ff00067c82 */ /* 0x000fe40008000000 */
[----:B------:R-:W-:-:S07]  /*1e20*/  UIMAD.WIDE.U32 UR6, UR7, UR4, UR6 ;  /* 0x00000004070672a5 */ /* 0x000fce000f8e0006 */
[----:B------:R-:W-:Y:S02]  /*1e30*/  UMOV UR6, UR7 ;  /* 0x0000000700067c82 */ /* 0x000fe40008000000 */
[----:B------:R-:W-:-:S07]  /*1e40*/  UIMAD.WIDE.U32 UR6, UR6, UR9, URZ ;  /* 0x00000009060672a5 */ /* 0x000fce000f8e00ff */
[----:B------:R-:W-:Y:S02]  /*1e50*/  UMOV UR4, UR7 ;  /* 0x0000000700047c82 */ /* 0x000fe40008000000 */
[----:B------:R-:W-:-:S04]  /*1e60*/  UIADD3 UR6, UPT, UPT, -UR4, URZ, URZ ;  /* 0x000000ff04067290 */ /* 0x000fc8000fffe1ff */
[----:B------:R-:W-:-:S04]  /*1e70*/  UIMAD UR6, UR8, UR6, UR9 ;  /* 0x00000006080672a4 */ /* 0x000fc8000f8e0209 */
[----:B------:R-:W-:-:S11]  /*1e80*/  UISETP.GT.U32.AND UP0, UPT, UR8, UR6, UPT ;  /* 0x000000060800728c */ /* 0x000fd6000bf04070 */
[----:B------:R-:W-:Y:S02]  /*1e90*/  @!UP0 UIADD3 UR6, UPT, UPT, UR6, -UR8, URZ ;  /* 0x8000000806068290 */ /* 0x000fe4000fffe0ff */
[----:B------:R-:W-:Y:S02]  /*1ea0*/  @!UP0 UIADD3 UR4, UPT, UPT, UR4, 0x1, URZ ;  /* 0x0000000104048890 */ /* 0x000fe4000fffe0ff */
[----:B------:R-:W-:Y:S02]  /*1eb0*/  UISETP.GE.U32.AND UP1, UPT, UR6, UR8, UPT ;  /* 0x000000080600728c */ /* 0x000fe4000bf26070 */
[----:B------:R-:W-:-:S04]  /*1ec0*/  ULOP3.LUT UR6, UR5, UR46, URZ, 0x3c, !UPT ;  /* 0x0000002e05067292 */ /* 0x000fc8000f8e3cff */
[----:B------:R-:W-:Y:S02]  /*1ed0*/  UISETP.GE.AND UP0, UPT, UR6, URZ, UPT ;  /* 0x000000ff0600728c */ /* 0x000fe4000bf06270 */
[----:B------:R-:W-:-:S03]  /*1ee0*/  ULEA.HI UR6, UR21, UR21, URZ, 0x1 ;  /* 0x0000001515067291 */ /* 0x000fc6000f8f08ff */
[----:B------:R-:W-:Y:S02]  /*1ef0*/  @UP1 UIADD3 UR4, UPT, UPT, UR4, 0x1, URZ ;  /* 0x0000000104041890 */ /* 0x000fe4000fffe0ff */
[----:B------:R-:W-:Y:S02]  /*1f00*/  UISETP.NE.AND UP1, UPT, UR46, URZ, UPT ;  /* 0x000000ff2e00728c */ /* 0x000fe4000bf25270 */
[----:B------:R-:W-:-:S03]  /*1f10*/  USHF.L.U32 UR34, UR6, 0x6, URZ ;  /* 0x0000000606227899 */ /* 0x000fc600080006ff */
[----:B------:R-:W-:Y:S01]  /*1f20*/  UMOV UR36, UR4 ;  /* 0x0000000400247c82 */ /* 0x000fe20008000000 */
[----:B------:R-:W-:Y:S02]  /*1f30*/  UIADD3 UR4, UPT, UPT, -UR5, URZ, URZ ;  /* 0x000000ff05047290 */ /* 0x000fe4000fffe1ff */
[----:B------:R-:W-:Y:S02]  /*1f40*/  @!UP0 UIADD3 UR36, UPT, UPT, -UR36, URZ, URZ ;  /* 0x000000ff24248290 */ /* 0x000fe4000fffe1ff */
[----:B------:R-:W-:Y:S02]  /*1f50*/  UISETP.GE.U32.AND UP0, UPT, UR54, 0x3f, UPT ;  /* 0x0000003f3600788c */ /* 0x000fe4000bf06070 */
[----:B------:R-:W-:Y:S02]  /*1f60*/  @!UP1 ULOP3.LUT UR36, URZ, UR46, URZ, 0x33, !UPT ;  /* 0x0000002eff249292 */ /* 0x000fe4000f8e33ff */
[----:B------:R-:W-:Y:S02]  /*1f70*/  UIMAD UR4, UR47, UR4, UR19 ;  /* 0x000000042f0472a4 */ /* 0x000fe4000f8e0213 */
[----:B------:R-:W-:-:S02]  /*1f80*/  UIADD3 UR6, UPT, UPT, -UR36, URZ, URZ ;  /* 0x000000ff24067290 */ /* 0x000fc4000fffe1ff */
[----:B------:R-:W-:Y:S02]  /*1f90*/  ULOP3.LUT UR34, UR49, 0xffffff80, UR34, 0xf8, !UPT ;  /* 0xffffff8031227892 */ /* 0x000fe4000f8ef822 */
[----:B------:R-:W-:Y:S02]  /*1fa0*/  ULEA UR10, UR4, UR49, 0x7 ;  /* 0x00000031040a7291 */ /* 0x000fe4000f8e38ff */
[----:B------:R-:W-:Y:S01]  /*1fb0*/  UIMAD UR46, UR46, UR6, UR5 ;  /* 0x000000062e2e72a4 */ /* 0x000fe2000f8e0205 */
[----:B--2---:R-:W-:Y:S11]  /*1fc0*/  BRA.U !UP0, `(.L_x_23) ;  /* 0x0000000508247547 */ /* 0x004ff6000b800000 */
[----:B------:R-:W2:Y:S01]  /*1fd0*/  LDCU.64 UR12, c[0x0][0x5b0] ;  /* 0x0000b600ff0c77ac */ /* 0x000ea20008000a00 */
[----:B------:R-:W2:Y:S01]  /*1fe0*/  LDCU.64 UR8, c[0x0][0x5d8] ;  /* 0x0000bb00ff0877ac */ /* 0x000ea20008000a00 */
[----:B------:R-:W4:Y:S01]  /*1ff0*/  LDCU UR19, c[0x0][0x598] ;  /* 0x0000b300ff1377ac */ /* 0x000f220008000800 */
[----:B------:R-:W1:Y:S01]  /*2000*/  LDCU UR18, c[0x0][0x58c] ;  /* 0x0000b180ff1277ac */ /* 0x000e620008000800 */
[----:B------:R-:W1:Y:S01]  /*2010*/  LDCU UR21, c[0x0][0x59c] ;  /* 0x0000b380ff1577ac */ /* 0x000e620008000800 */
[----:B------:R-:W1:Y:S01]  /*2020*/  LDCU UR20, c[0x0][0x5a0] ;  /* 0x0000b400ff1477ac */ /* 0x000e620008000800 */
[----:B------:R-:W1:Y:S01]  /*2030*/  LDCU.64 UR16, c[0x0][0x590] ;  /* 0x0000b200ff1077ac */ /* 0x000e620008000a00 */
[----:B------:R-:W1:Y:S01]  /*2040*/  LDCU.64 UR6, c[0x0][0x5b8] ;  /* 0x0000b700ff0677ac */ /* 0x000e620008000a00 */
[----:B------:R-:W1:Y:S01]  /*2050*/  LDCU.64 UR4, c[0x0][0x5d0] ;  /* 0x0000ba00ff0477ac */ /* 0x000e620008000a00 */
[----:B--2---:R-:W-:Y:S02]  /*2060*/  UIMAD UR31, UR46, UR12, UR8 ;  /* 0x0000000c2e1f72a4 */ /* 0x004fe4000f8e0208 */
[----:B------:R-:W-:Y:S01]  /*2070*/  UIMAD UR30, UR36, UR13, UR9 ;  /* 0x0000000d241e72a4 */ /* 0x000fe2000f8e0209 */
[----:B------:R-:W-:Y:S01]  /*2080*/  UMOV UR14, URZ ;  /* 0x000000ff000e7c82 */ /* 0x000fe20008000000 */
[----:B----4-:R-:W-:-:S10]  /*2090*/  UMOV UR22, UR28 ;  /* 0x0000001c00167c82 */ /* 0x010fd40008000000 */
.L_x_29:
[----:B---3--:R-:W-:Y:S01]  /*20a0*/  @!P3 MOV R3, 0x4000 ;  /* 0x000040000003b802 */ /* 0x008fe20000000f00 */
[----:B------:R-:W-:Y:S01]  /*20b0*/  ULEA UR11, UR22, UR29, 0x3 ;  /* 0x0000001d160b7291 */ /* 0x000fe2000f8e18ff */
[----:B---34-:R-:W-:Y:S11]  /*20c0*/  @P0 BRA `(.L_x_24) ;  /* 0x0000000000100947 */ /* 0x018ff60003800000 */
[----:B------:R-:W-:Y:S04]  /*20d0*/  MOV R4, UR23 ;  /* 0x0000001700047c02 */ /* 0x000fe80008000f00 */
[----:B------:R-:W-:Y:S04]  /*20e0*/  SHF.L.U32 R4, R4, 0x1f, RZ ;  /* 0x0000001f04047819 */ /* 0x000fe800000006ff */
[----:B------:R-:W2:Y:S02]  /*20f0*/  SYNCS.PHASECHK.TRANS64.TRYWAIT P0, [UR11+0xd0], R4 ;  /* 0x0000d004ff0075a7 */ /* 0x000ea4000800110b */
[----:B--2---:R-:W-:Y:S05]  /*2100*/  @!P0 BRA `(.L_x_25) ;  /* 0x0000008400948947 */ /* 0x004fea0003800000 */
.L_x_24:
[----:B------:R3:W-:Y:S01]  /*2110*/  @!P3 SYNCS.ARRIVE.TRANS64 RZ, [UR11], R3 ;  /* 0x00000003ffffb9a7 */ /* 0x0007e2000800000b */
[----:B------:R-:W-:Y:S04]  /*2120*/  ULOP3.LUT UR8, UR38, 0x2, URZ, 0xfc, !UPT ;  /* 0x0000000226087892 */ /* 0x000fe8000f8efcff */
[----:B------:R-:W-:Y:S09]  /*2130*/  UISETP.NE.AND UP0, UPT, UR8, 0x2, UPT ;  /* 0x000000020800788c */ /* 0x000ff2000bf05270 */
[----:B------:R-:W-:Y:S05]  /*2140*/  BRA.U UP0, `(.L_x_26) ;  /* 0x0000000100047547 */ /* 0x000fea000b800000 */
[----:B-1----:R-:W-:Y:S05]  /*2150*/  BPT.TRAP 0x1 ;  /* 0x000000040000795c */ /* 0x002fea0000300000 */
.L_x_26:
[----:B------:R-:W-:Y:S04]  /*2160*/  BSSY.RECONVERGENT B0, `(.L_x_27) ;  /* 0x0000003000007945 */ /* 0x000fe80003800200 */
[----:B------:R-:W-:Y:S05]  /*2170*/  @P2 BRA `(.L_x_28) ;  /* 0x0000000000042947 */ /* 0x000fea0003800000 */
[----:B-1----:R-:W-:Y:S05]  /*2180*/  BPT.TRAP 0x1 ;  /* 0x000000040000795c */ /* 0x002fea0000300000 */
.L_x_28:
[----:B-1----:R-:W-:Y:S05]  /*2190*/  BSYNC.RECONVERGENT B0 ;  /* 0x0000000000007941 */ /* 0x002fea0003800200 */
.L_x_27:
[----:B------:R-:W-:Y:S02]  /*21a0*/  UIADD3 UR8, UPT, UPT, UR22, 0x1, URZ ;  /* 0x0000000116087890 */ /* 0x000fe4000fffe0ff */
[----:B------:R-:W-:Y:S02]  /*21b0*/  USHF.L.U32 UR35, UR14, 0x5, URZ ;  /* 0x000000050e237899 */ /* 0x000fe400080006ff */
[----:B------:R-:W-:Y:S02]  /*21c0*/  UISETP.NE.AND UP0, UPT, UR8, 0x1a, UPT ;  /* 0x0000001a0800788c */ /* 0x000fe4000bf05270 */
[----:B------:R-:W-:Y:S02]  /*21d0*/  UISETP.NE.AND UP2, UPT, UR19, 0x1, UPT ;  /* 0x000000011300788c */ /* 0x000fe4000bf45270 */
[----:B------:R-:W-:Y:S02]  /*21e0*/  USEL UR9, URZ, 0x1, UP0 ;  /* 0x00000001ff097887 */ /* 0x000fe40008000000 */
[----:B------:R-:W-:Y:S02]  /*21f0*/  USEL UR28, UR8, URZ, UP0 ;  /* 0x000000ff081c7287 */ /* 0x000fe40008000000 */
[----:B------:R-:W-:Y:S02]  /*2200*/  ULOP3.LUT UR23, UR23, UR9, URZ, 0x3c, !UPT ;  /* 0x0000000917177292 */ /* 0x000fe4000f8e3cff */
[----:B------:R-:W-:Y:S02]  /*2210*/  ULEA UR8, UR28, UR29, 0x3 ;  /* 0x0000001d1c087291 */ /* 0x000fe4000f8e18ff */
[----:B------:R-:W-:Y:S02]  /*2220*/  UISETP.NE.AND UP0, UPT, UR18, 0x1, UPT ;  /* 0x000000011200788c */ /* 0x000fe4000bf05270 */
[----:B------:R-:W-:Y:S01]  /*2230*/  UIADD3 UR26, UP1, UPT, UR42, 0x80, URZ ;  /* 0x000000802a1a7890 */ /* 0x000fe2000ff3e0ff */
[----:B--2---:R-:W-:Y:S01]  /*2240*/  MOV R0, UR23 ;  /* 0x0000001700007c02 */ /* 0x004fe20008000f00 */
[----:B------:R-:W-:Y:S02]  /*2250*/  ULEA UR15, UR22, UR29, 0xc ;  /* 0x0000001d160f7291 */ /* 0x000fe4000f8e60ff */
[----:B------:R-:W-:Y:S01]  /*2260*/  ULOP3.LUT UR33, UR11, 0xfefffff8, URZ, 0xc0, !UPT ;  /* 0xfefffff80b217892 */ /* 0x000fe2000f8ec0ff */
[----:B------:R-:W-:Y:S01]  /*2270*/  SHF.L.U32 R0, R0, 0x1f, RZ ;  /* 0x0000001f00007819 */ /* 0x000fe200000006ff */
[----:B------:R-:W-:Y:S02]  /*2280*/  UIADD3.X UR27, UPT, UPT, URZ, UR43, URZ, UP1, !UPT ;  /* 0x0000002bff1b7290 */ /* 0x000fe40008ffe4ff */
[----:B------:R-:W-:Y:S01]  /*2290*/  UIADD3 UR32, UPT, UPT, UR15, 0x4400, URZ ;  /* 0x000044000f207890 */ /* 0x000fe2000fffe0ff */
[----:B------:R2:W4:Y:S01]  /*22a0*/  SYNCS.PHASECHK.TRANS64.TRYWAIT P0, [UR8+0xd0], R0 ;  /* 0x0000d000ff0075a7 */ /* 0x0005220008001108 */
[----:B------:R-:W-:Y:S02]  /*22b0*/  UIMAD.WIDE.U32 UR8, UR35, UR16, URZ ;  /* 0x00000010230872a5 */ /* 0x000fe4000f8e00ff */
[----:B------:R-:W-:Y:S02]  /*22c0*/  UPRMT UR22, UR31, 0x40, UR30 ;  /* 0x000000401f167896 */ /* 0x000fe4000800001e */
[----:B------:R-:W-:Y:S02]  /*22d0*/  USHF.R.U32.HI UR9, URZ, UR17, UR9 ;  /* 0x00000011ff097299 */ /* 0x000fe40008011609 */
[----:B------:R-:W-:Y:S02]  /*22e0*/  UIADD3 UR14, UPT, UPT, UR14, 0x1, URZ ;  /* 0x000000010e0e7890 */ /* 0x000fe4000fffe0ff */
[----:B------:R-:W-:Y:S02]  /*22f0*/  USEL UR9, UR35, UR9, !UP0 ;  /* 0x0000000923097287 */ /* 0x000fe4000c000000 */
[----:B------:R-:W-:Y:S02]  /*2300*/  UIADD3 UR24, UP0, UPT, UR42, 0x180, URZ ;  /* 0x000001802a187890 */ /* 0x000fe4000ff1e0ff */
[----:B------:R-:W-:Y:S02]  /*2310*/  UIMAD.WIDE.U32 UR12, UR9, UR21, URZ ;  /* 0x00000015090c72a5 */ /* 0x000fe4000f8e00ff */
[----:B------:R-:W-:Y:S02]  /*2320*/  UIADD3 UR11, UPT, UPT, -UR9, URZ, URZ ;  /* 0x000000ff090b7290 */ /* 0x000fe4000fffe1ff */
[----:B------:R-:W-:Y:S02]  /*2330*/  USHF.R.U32.HI UR13, URZ, UR20, UR13 ;  /* 0x00000014ff0d7299 */ /* 0x000fe4000801160d */
[----:B------:R-:W-:Y:S02]  /*2340*/  UIMAD UR11, UR18, UR11, UR35 ;  /* 0x0000000b120b72a4 */ /* 0x000fe4000f8e0223 */
[----:B------:R-:W-:Y:S02]  /*2350*/  USEL UR13, UR9, UR13, !UP2 ;  /* 0x0000000d090d7287 */ /* 0x000fe4000d000000 */
[----:B------:R-:W-:Y:S02]  /*2360*/  UIMAD UR11, UR11, UR6, UR4 ;  /* 0x000000060b0b72a4 */ /* 0x000fe4000f8e0204 */
[----:B------:R-:W-:Y:S02]  /*2370*/  UIADD3 UR8, UPT, UPT, -UR13, URZ, URZ ;  /* 0x000000ff0d087290 */ /* 0x000fe4000fffe1ff */
[----:B------:R-:W-:Y:S02]  /*2380*/  UIADD3.X UR25, UPT, UPT, URZ, UR43, URZ, UP0, !UPT ;  /* 0x0000002bff197290 */ /* 0x000fe400087fe4ff */
[----:B------:R-:W-:Y:S02]  /*2390*/  UIMAD UR9, UR19, UR8, UR9 ;  /* 0x00000008130972a4 */ /* 0x000fe4000f8e0209 */
[----:B------:R-:W-:Y:S01]  /*23a0*/  UIADD3 UR8, UPT, UPT, UR15, 0x1e400, URZ ;  /* 0x0001e4000f087890 */ /* 0x000fe2000fffe0ff */
[----:B------:R-:W-:Y:S01]  /*23b0*/  UMOV UR40, 0x0 ;  /* 0x0000000000287882 */ /* 0x000fe20000000000 */
[----:B------:R-:W-:Y:S01]  /*23c0*/  UMOV UR41, 0x10000000 ;  /* 0x1000000000297882 */ /* 0x000fe20000000000 */
[----:B------:R-:W-:Y:S01]  /*23d0*/  UIMAD UR12, UR9, UR7, UR5 ;  /* 0x00000007090c72a4 */ /* 0x000fe2000f8e0205 */
[----:B------:R-:W-:Y:S01]  /*23e0*/  UTMALDG.2D.2CTA [UR32], [UR26], desc[UR40] ;  /* 0x000028201a0075b4 */ /* 0x000fe20008209000 */
[----:B------:R-:W-:Y:S01]  /*23f0*/  UPRMT UR15, UR22, 0x5410, URZ ;  /* 0x00005410160f7896 */ /* 0x000fe200080000ff */
[----:B------:R-:W-:Y:S01]  /*2400*/  UMOV UR9, UR33 ;  /* 0x0000002100097c82 */ /* 0x000fe20008000000 */
[----:B------:R-:W-:Y:S01]  /*2410*/  UISETP.NE.AND UP0, UPT, UR14, UR37, UPT ;  /* 0x000000250e00728c */ /* 0x000fe2000bf05270 */
[----:B------:R-:W-:Y:S06]  /*2420*/  UMOV UR22, UR28 ;  /* 0x0000001c00167c82 */ /* 0x000fec0008000000 */
[----:B------:R1:W-:Y:S02]  /*2430*/  UTMALDG.4D.IM2COL.2CTA [UR8], [UR24], UR15, desc[UR40] ;  /* 0x00002808180073b4 */ /* 0x0003e4000825900f */
[----:B-1----:R-:W-:Y:S01]  /*2440*/  UMOV UR15, UR37 ;  /* 0x00000025000f7c82 */ /* 0x002fe20008000000 */
[----:B--2---:R-:W-:Y:S05]  /*2450*/  BRA.U UP0, `(.L_x_29) ;  /* 0xfffffffd00107547 */ /* 0x004fea000b83ffff */
.L_x_23:
[----:B------:R-:W-:Y:S01]  /*2460*/  ULEA UR4, UR28, UR29, 0x3 ;  /* 0x0000001d1c047291 */ /* 0x000fe2000f8e18ff */
[----:B------:R-:W-:Y:S01]  /*2470*/  MOV R0, UR23 ;  /* 0x0000001700007c02 */ /* 0x000fe20008000f00 */
[----:B------:R-:W-:Y:S01]  /*2480*/  @!P1 SYNCS.ARRIVE.TRANS64.A1T0 RZ, [UR29+0x1e8], RZ ;  /* 0x0001e8ffffff99a7 */ /* 0x000fe2000810001d */
[----:B------:R-:W-:Y:S02]  /*2490*/  UISETP.GT.AND UP0, UPT, UR52, UR51, UPT ;  /* 0x000000333400728c */ /* 0x000fe4000bf04270 */
[----:B------:R-:W-:-:S04]  /*24a0*/  SHF.L.U32 R0, R0, 0x1f, RZ ;  /* 0x0000001f00007819 */ /* 0x000fc800000006ff */
[----:B---34-:R2:W3:Y:S03]  /*24b0*/  SYNCS.PHASECHK.TRANS64.TRYWAIT P0, [UR4+0xd0], R0 ;  /* 0x0000d000ff0075a7 */ /* 0x0184e60008001104 */
[----:B------:R-:W-:Y:S05]  /*24c0*/  BRA.U !UP0, `(.L_x_30) ;  /* 0x0000000508207547 */ /* 0x000fea000b800000 */
[----:B------:R-:W4:Y:S01]  /*24d0*/  LDCU.64 UR12, c[0x0][0x5b0] ;  /* 0x0000b600ff0c77ac */ /* 0x000f220008000a00 */
[----:B------:R-:W4:Y:S01]  /*24e0*/  LDCU.64 UR8, c[0x0][0x5d8] ;  /* 0x0000bb00ff0877ac */ /* 0x000f220008000a00 */
[----:B------:R-:W1:Y:S01]  /*24f0*/  LDCU UR18, c[0x0][0x598] ;  /* 0x0000b300ff1277ac */ /* 0x000e620008000800 */
[----:B------:R-:W1:Y:S01]  /*2500*/  LDCU UR14, c[0x0][0x58c] ;  /* 0x0000b180ff0e77ac */ /* 0x000e620008000800 */
[----:B------:R-:W1:Y:S01]  /*2510*/  LDCU UR20, c[0x0][0x59c] ;  /* 0x0000b380ff1477ac */ /* 0x000e620008000800 */
[----:B------:R-:W1:Y:S01]  /*2520*/  LDCU UR19, c[0x0][0x5a0] ;  /* 0x0000b400ff1377ac */ /* 0x000e620008000800 */
[----:B----4-:R-:W-:Y:S01]  /*2530*/  UIMAD UR30, UR36, UR13, UR9 ;  /* 0x0000000d241e72a4 */ /* 0x010fe2000f8e0209 */
[----:B------:R-:W4:Y:S01]  /*2540*/  LDCU.64 UR16, c[0x0][0x590] ;  /* 0x0000b200ff1077ac */ /* 0x000f220008000a00 */
[----:B------:R-:W1:Y:S01]  /*2550*/  LDCU.64 UR6, c[0x0][0x5b8] ;  /* 0x0000b700ff0677ac */ /* 0x000e620008000a00 */
[----:B------:R-:W1:Y:S01]  /*2560*/  LDCU.64 UR4, c[0x0][0x5d0] ;  /* 0x0000ba00ff0477ac */ /* 0x000e620008000a00 */
[----:B------:R-:W-:-:S02]  /*2570*/  UIMAD UR31, UR46, UR12, UR8 ;  /* 0x0000000c2e1f72a4 */ /* 0x000fc4000f8e0208 */
[----:B------:R-:W-:Y:S01]  /*2580*/  UIADD3 UR36, UPT, UPT, UR53, UR15, URZ ;  /* 0x0000000f35247290 */ /* 0x000fe2000fffe0ff */
[----:B------:R-:W-:-:S11]  /*2590*/  UMOV UR21, UR28 ;  /* 0x0000001c00157c82 */ /* 0x000fd60008000000 */
.L_x_36:
[----:B---3--:R-:W-:Y:S01]  /*25a0*/  @!P3 MOV R3, 0x4000 ;  /* 0x000040000003b802 */ /* 0x008fe20000000f00 */
[----:B------:R-:W-:Y:S01]  /*25b0*/  ULEA UR11, UR21, UR29, 0x3 ;  /* 0x0000001d150b7291 */ /* 0x000fe2000f8e18ff */
[----:B--23--:R-:W-:Y:S11]  /*25c0*/  @P0 BRA `(.L_x_31) ;  /* 0x0000000000100947 */ /* 0x00cff60003800000 */
[----:B------:R-:W-:Y:S04]  /*25d0*/  MOV R4, UR23 ;  /* 0x0000001700047c02 */ /* 0x000fe80008000f00 */
[----:B------:R-:W-:Y:S04]  /*25e0*/  SHF.L.U32 R4, R4, 0x1f, RZ ;  /* 0x0000001f04047819 */ /* 0x000fe800000006ff */
[----:B------:R-:W3:Y:S02]  /*25f0*/  SYNCS.PHASECHK.TRANS64.TRYWAIT P0, [UR11+0xd0], R4 ;  /* 0x0000d004ff0075a7 */ /* 0x000ee4000800110b */
[----:B---3--:R-:W-:Y:S05]  /*2600*/  @!P0 BRA `(.L_x_32) ;  /* 0x00000080006c8947 */ /* 0x008fea0003800000 */
.L_x_31:
[----:B------:R3:W-:Y:S01]  /*2610*/  @!P3 SYNCS.ARRIVE.TRANS64 RZ, [UR11], R3 ;  /* 0x00000003ffffb9a7 */ /* 0x0007e2000800000b */
[----:B------:R-:W-:Y:S04]  /*2620*/  ULOP3.LUT UR8, UR38, 0x2, URZ, 0xfc, !UPT ;  /* 0x0000000226087892 */ /* 0x000fe8000f8efcff */
[----:B------:R-:W-:Y:S09]  /*2630*/  UISETP.NE.AND UP0, UPT, UR8, 0x2, UPT ;  /* 0x000000020800788c */ /* 0x000ff2000bf05270 */
[----:B------:R-:W-:Y:S05]  /*2640*/  BRA.U UP0, `(.L_x_33) ;  /* 0x0000000100047547 */ /* 0x000fea000b800000 */
[----:B-1--4-:R-:W-:Y:S05]  /*2650*/  BPT.TRAP 0x1 ;  /* 0x000000040000795c */ /* 0x012fea0000300000 */
.L_x_33:
[----:B------:R-:W-:Y:S04]  /*2660*/  BSSY.RECONVERGENT B0, `(.L_x_34) ;  /* 0x0000003000007945 */ /* 0x000fe80003800200 */
[----:B------:R-:W-:Y:S05]  /*2670*/  @P2 BRA `(.L_x_35) ;  /* 0x0000000000042947 */ /* 0x000fea0003800000 */
[----:B-1--4-:R-:W-:Y:S05]  /*2680*/  BPT.TRAP 0x1 ;  /* 0x000000040000795c */ /* 0x012fea0000300000 */
.L_x_35:
[----:B-1--4-:R-:W-:Y:S05]  /*2690*/  BSYNC.RECONVERGENT B0 ;  /* 0x0000000000007941 */ /* 0x012fea0003800200 */
.L_x_34:
        /* <DEDUP_REMOVED lines=16> */
[----:B------:R1:W2:Y:S01]  /*27a0*/  SYNCS.PHASECHK.TRANS64.TRYWAIT P0, [UR8+0xd0], R0 ;  /* 0x0000d000ff0075a7 */ /* 0x0002a20008001108 */
        /* <DEDUP_REMOVED lines=14> */
[----:B------:R-:W-:Y:S01]  /*2890*/  UIMAD UR9, UR18, UR8, UR9 ;  /* 0x00000008120972a4 */ /* 0x000fe2000f8e0209 */
[----:B------:R-:W-:Y:S01]  /*28a0*/  UMOV UR40, 0x0 ;  /* 0x0000000000287882 */ /* 0x000fe20000000000 */
[----:B------:R-:W-:Y:S01]  /*28b0*/  UMOV UR41, 0x10000000 ;  /* 0x1000000000297882 */ /* 0x000fe20000000000 */
[----:B------:R-:W-:Y:S01]  /*28c0*/  UIADD3 UR8, UPT, UPT, UR21, 0x1e400, URZ ;  /* 0x0001e40015087890 */ /* 0x000fe2000fffe0ff */
[----:B------:R-:W-:Y:S01]  /*28d0*/  UTMALDG.2D.2CTA [UR32], [UR26], desc[UR40] ;  /* 0x000028201a0075b4 */ /* 0x000fe20008209000 */
[----:B------:R-:W-:Y:S02]  /*28e0*/  UIMAD UR12, UR9, UR7, UR5 ;  /* 0x00000007090c72a4 */ /* 0x000fe4000f8e0205 */
[----:B------:R-:W-:Y:S01]  /*28f0*/  UPRMT UR21, UR22, 0x5410, URZ ;  /* 0x0000541016157896 */ /* 0x000fe200080000ff */
[----:B------:R-:W-:Y:S01]  /*2900*/  UMOV UR9, UR33 ;  /* 0x0000002100097c82 */ /* 0x000fe20008000000 */
[----:B------:R-:W-:Y:S07]  /*2910*/  UISETP.NE.AND UP0, UPT, UR15, UR36, UPT ;  /* 0x000000240f00728c */ /* 0x000fee000bf05270 */
[----:B------:R4:W-:Y:S02]  /*2920*/  UTMALDG.4D.IM2COL.2CTA [UR8], [UR24], UR21, desc[UR40] ;  /* 0x00002808180073b4 */ /* 0x0009e40008259015 */
[----:B----4-:R-:W-:Y:S01]  /*2930*/  UMOV UR21, UR28 ;  /* 0x0000001c00157c82 */ /* 0x010fe20008000000 */
[----:B-1----:R-:W-:Y:S05]  /*2940*/  BRA.U UP0, `(.L_x_36) ;  /* 0xfffffffd00147547 */ /* 0x002fea000b83ffff */
.L_x_30:
[----:B---3--:R-:W-:Y:S01]  /*2950*/  SHF.L.U32 R3, R2, 0x1f, RZ ;  /* 0x0000001f02037819 */ /* 0x008fe200000006ff */
[----:B------:R-:W-:-:S03]  /*2960*/  NOP ;  /* 0x0000000000007918 */ /* 0x000fc60000000000 */
[----:B--2---:R-:W2:Y:S02]  /*2970*/  SYNCS.PHASECHK.TRANS64.TRYWAIT P0, [UR29+0x1f0], R3 ;  /* 0x0001f003ff0075a7 */ /* 0x004ea4000800111d */
[----:B--2---:R-:W-:Y:S05]  /*2980*/  @!P0 BRA `(.L_x_37) ;  /* 0x0000007c00a48947 */ /* 0x004fea0003800000 */
.L_x_168:
[----:B------:R-:W3:Y:S01]  /*2990*/  LDS.128 R4, [UR29+0x230] ;  /* 0x0002301dff047984 */ /* 0x000ee20008000c00 */
[----:B------:R-:W-:Y:S02]  /*29a0*/  UIADD3 UR4, UPT, UPT, UR29, 0x1f8, URZ ;  /* 0x000001f81d047890 */ /* 0x000fe4000fffe0ff */
[----:B------:R-:W-:Y:S01]  /*29b0*/  UISETP.GE.AND UP0, UPT, UR39, 0x1, UPT ;  /* 0x000000012700788c */ /* 0x000fe2000bf06270 */
[----:B------:R-:W-:Y:S01]  /*29c0*/  @!PT LDS RZ, [RZ] ;  /* 0x00000000fffff984 */ /* 0x000fe20000000800 */
[----:B------:R-:W-:Y:S01]  /*29d0*/  @!PT LDS RZ, [RZ] ;  /* 0x00000000fffff984 */ /* 0x000fe20000000800 */
[----:B------:R-:W-:Y:S01]  /*29e0*/  @!PT LDS RZ, [RZ] ;  /* 0x00000000fffff984 */ /* 0x000fe20000000800 */
[----:B------:R-:W-:Y:S01]  /*29f0*/  @!PT LDS RZ, [RZ] ;  /* 0x00000000fffff984 */ /* 0x000fe20000000800 */
[----:B------:R4:W-:Y:S06]  /*2a00*/  MEMBAR.ALL.CTA ;  /* 0x0000000000007992 */ /* 0x0009ec0000008000 */
[----:B----4-:R-:W4:Y:S01]  /*2a10*/  FENCE.VIEW.ASYNC.S ;  /* 0x00000000000073c6 */ /* 0x010f220000000000 */
[----:B------:R-:W-:-:S09]  /*2a20*/  UPRMT UR4, URZ, 0x654, UR4 ;  /* 0x00000654ff047896 */ /* 0x000fd20008000004 */
[----:B----4-:R-:W-:Y:S01]  /*2a30*/  SYNCS.ARRIVE.TRANS64.RED.A1T0 RZ, [UR4], RZ ;  /* 0x000000ffffff79a7 */ /* 0x010fe20008100404 */
[----:B---3--:R-:W-:-:S13]  /*2a40*/  LOP3.LUT P0, RZ, R6, 0x1, RZ, 0xc0, !PT ;  /* 0x0000000106ff7812 */ /* 0x008fda000780c0ff */
[----:B------:R-:W-:Y:S01]  /*2a50*/  VOTEU.ANY UP1, P0 ;  /* 0x0000000000ff7886 */ /* 0x000fe20000020100 */
[----:B------:R-:W-:-:S13]  /*2a60*/  PLOP3.LUT P0, PT, PT, PT, UP1, 0x80, 0x8 ;  /* 0x000000000008781c */ /* 0x000fda0003f0f018 */
[----:B--2---:R-:W-:Y:S02]  /*2a70*/  @P0 MOV R0, R4 ;  /* 0x0000000400000202 */ /* 0x004fe40000000f00 */
[----:B------:R-:W-:Y:S02]  /*2a80*/  @P0 LOP3.LUT R4, R5, 0xffff, RZ, 0xc0, !PT ;  /* 0x0000ffff05040812 */ /* 0x000fe400078ec0ff */
[----:B------:R-:W-:Y:S02]  /*2a90*/  @P0 R2UR UR6, R0 ;  /* 0x00000000000602ca */ /* 0x000fe400000e0000 */
[----:B------:R-:W-:-:S11]  /*2aa0*/  @P0 R2UR UR5, R4 ;  /* 0x00000000040502ca */ /* 0x000fd600000e0000 */
[----:B------:R-:W-:Y:S02]  /*2ab0*/  @UP1 UMOV UR45, UR6 ;  /* 0x00000006002d1c82 */ /* 0x000fe40008000000 */
[----:B------:R-:W-:Y:S01]  /*2ac0*/  @UP1 UMOV UR44, UR5 ;  /* 0x00000005002c1c82 */ /* 0x000fe20008000000 */
[----:B------:R-:W-:Y:S05]  /*2ad0*/  BRA.U !UP0, `(.L_x_38) ;  /* 0x0000000108d47547 */ /* 0x000fea000b800000 */
[----:B------:R-:W1:Y:S01]  /*2ae0*/  LDCU.128 UR16, c[0x0][0xb10] ;  /* 0x00016200ff1077ac */ /* 0x000e620008000c00 */
[----:B------:R-:W2:Y:S01]  /*2af0*/  LDCU UR21, c[0x0][0xb20] ;  /* 0x00016400ff1577ac */ /* 0x000ea20008000800 */
[----:B------:R-:W3:Y:S01]  /*2b00*/  LDCU UR20, c[0x0][0xb0c] ;  /* 0x00016180ff1477ac */ /* 0x000ee20008000800 */
[----:B------:R-:W4:Y:S01]  /*2b10*/  LDCU.64 UR8, c[0x0][0xb28] ;  /* 0x00016500ff0877ac */ /* 0x000f220008000a00 */
[----:B------:R-:W-:Y:S02]  /*2b20*/  UISETP.NE.AND UP3, UPT, UR39, 0x1, UPT ;  /* 0x000000012700788c */ /* 0x000fe4000bf65270 */
[----:B-1----:R-:W-:Y:S02]  /*2b30*/  UIMAD.WIDE.U32 UR4, UR48, UR19, URZ ;  /* 0x00000013300472a5 */ /* 0x002fe4000f8e00ff */
[----:B------:R-:W-:Y:S02]  /*2b40*/  UIMAD.WIDE.U32 UR6, UR50, UR16, URZ ;  /* 0x00000010320672a5 */ /* 0x000fe4000f8e00ff */
[----:B------:R-:W-:-:S02]  /*2b50*/  UISETP.NE.AND UP0, UPT, UR18, 0x1, UPT ;  /* 0x000000011200788c */ /* 0x000fc4000bf05270 */
[----:B------:R-:W-:Y:S01]  /*2b60*/  UIMAD.WIDE.U32 UR12, UR44, UR19, URZ ;  /* 0x000000132c0c72a5 */ /* 0x000fe2000f8e00ff */
[----:B------:R-:W-:Y:S01]  /*2b70*/  UMOV UR4, UR5 ;  /* 0x0000000500047c82 */ /* 0x000fe20008000000 */
[----:B---3--:R-:W-:Y:S02]  /*2b80*/  UISETP.NE.AND UP2, UPT, UR20, 0x1, UPT ;  /* 0x000000011400788c */ /* 0x008fe4000bf45270 */
[----:B--2---:R-:W-:Y:S02]  /*2b90*/  USHF.R.U32.HI UR5, URZ, UR21, UR4 ;  /* 0x00000015ff057299 */ /* 0x004fe40008011604 */
[----:B------:R-:W-:Y:S01]  /*2ba0*/  UIMAD.WIDE.U32 UR14, UR45, UR16, URZ ;  /* 0x000000102d0e72a5 */ /* 0x000fe2000f8e00ff */
[----:B------:R-:W-:Y:S01]  /*2bb0*/  UMOV UR4, UR7 ;  /* 0x0000000700047c82 */ /* 0x000fe20008000000 */
[----:B------:R-:W-:Y:S02]  /*2bc0*/  USEL UR5, UR48, UR5, !UP0 ;  /* 0x0000000530057287 */ /* 0x000fe4000c000000 */
[----:B------:R-:W-:-:S02]  /*2bd0*/  USHF.R.U32.HI UR4, URZ, UR17, UR4 ;  /* 0x00000011ff047299 */ /* 0x000fc40008011604 */
[----:B----4-:R-:W-:Y:S02]  /*2be0*/  UIMAD.WIDE.U32 UR10, UR5, UR8, URZ ;  /* 0x00000008050a72a5 */ /* 0x010fe4000f8e00ff */
[----:B------:R-:W-:Y:S01]  /*2bf0*/  USEL UR6, UR50, UR4, !UP2 ;  /* 0x0000000432067287 */ /* 0x000fe2000d000000 */
[----:B------:R-:W-:Y:S02]  /*2c00*/  UMOV UR14, UR15 ;  /* 0x0000000f000e7c82 */ /* 0x000fe40008000000 */
[----:B------:R-:W-:Y:S01]  /*2c10*/  UMOV UR4, UR13 ;  /* 0x0000000d00047c82 */ /* 0x000fe20008000000 */
[----:B------:R-:W-:Y:S01]  /*2c20*/  UIMAD.WIDE.U32 UR12, UR6, UR8, URZ ;  /* 0x00000008060c72a5 */ /* 0x000fe2000f8e00ff */
[----:B------:R-:W-:Y:S01]  /*2c30*/  UMOV UR10, UR11 ;  /* 0x0000000b000a7c82 */ /* 0x000fe20008000000 */
[----:B------:R-:W-:Y:S02]  /*2c40*/  USHF.R.U32.HI UR4, URZ, UR21, UR4 ;  /* 0x00000015ff047299 */ /* 0x000fe40008011604 */
[----:B------:R-:W-:-:S03]  /*2c50*/  @UP3 USHF.R.U32.HI UR5, URZ, UR9, UR10 ;  /* 0x00000009ff053299 */ /* 0x000fc6000801160a */
[----:B------:R-:W-:Y:S01]  /*2c60*/  UMOV UR12, UR13 ;  /* 0x0000000d000c7c82 */ /* 0x000fe20008000000 */
[----:B------:R-:W-:Y:S02]  /*2c70*/  USHF.R.U32.HI UR17, URZ, UR17, UR14 ;  /* 0x00000011ff117299 */ /* 0x000fe4000801160e */
[----:B------:R-:W-:Y:S02]  /*2c80*/  USEL UR4, UR44, UR4, !UP0 ;  /* 0x000000042c047287 */ /* 0x000fe4000c000000 */
[----:B------:R-:W-:Y:S02]  /*2c90*/  @UP3 USHF.R.U32.HI UR6, URZ, UR9, UR12 ;  /* 0x00000009ff063299 */ /* 0x000fe4000801160c */
[----:B------:R-:W-:Y:S02]  /*2ca0*/  UIMAD UR7, UR39, UR5, URZ ;  /* 0x00000005270772a4 */ /* 0x000fe4000f8e02ff */
[----:B------:R-:W-:Y:S02]  /*2cb0*/  USEL UR5, UR45, UR17, !UP2 ;  /* 0x000000112d057287 */ /* 0x000fe4000d000000 */
[----:B------:R-:W-:-:S02]  /*2cc0*/  UIMAD UR12, UR39, UR6, URZ ;  /* 0x00000006270c72a4 */ /* 0x000fc4000f8e02ff */
[----:B------:R-:W-:Y:S02]  /*2cd0*/  UISETP.GE.AND UP0, UPT, UR4, UR7, UPT ;  /* 0x000000070400728c */ /* 0x000fe4000bf06270 */
[----:B------:R-:W-:Y:S02]  /*2ce0*/  UIMAD.WIDE.U32 UR10, UR4, UR8, URZ ;  /* 0x00000008040a72a5 */ /* 0x000fe4000f8e00ff */
[----:B------:R-:W-:Y:S02]  /*2cf0*/  UISETP.GE.OR UP0, UPT, UR5, UR12, UP0 ;  /* 0x0000000c0500728c */ /* 0x000fe40008706670 */
[----:B------:R-:W-:Y:S02]  /*2d00*/  UIMAD.WIDE.U32 UR12, UR5, UR8, URZ ;  /* 0x00000008050c72a5 */ /* 0x000fe4000f8e00ff */
[----:B------:R-:W-:Y:S01]  /*2d10*/  UIADD3 UR10, UPT, UPT, -UR4, URZ, URZ ;  /* 0x000000ff040a7290 */ /* 0x000fe2000fffe1ff */
[----:B------:R-:W-:Y:S01]  /*2d20*/  UMOV UR8, UR11 ;  /* 0x0000000b00087c82 */ /* 0x000fe20008000000 */
[----:B------:R-:W-:-:S02]  /*2d30*/  UIADD3 UR11, UPT, UPT, -UR5, URZ, URZ ;  /* 0x000000ff050b7290 */ /* 0x000fc4000fffe1ff */
[----:B------:R-:W-:-:S03]  /*2d40*/  USHF.R.U32.HI UR8, URZ, UR9, UR8 ;  /* 0x00000009ff087299 */ /* 0x000fc60008011608 */
[----:B------:R-:W-:Y:S01]  /*2d50*/  @!UP0 UMOV UR7, UR13 ;  /* 0x0000000d00078c82 */ /* 0x000fe20008000000 */
[----:B------:R-:W-:Y:S02]  /*2d60*/  UIMAD UR10, UR18, UR10, UR44 ;  /* 0x0000000a120a72a4 */ /* 0x000fe4000f8e022c */
[----:B------:R-:W-:Y:S02]  /*2d70*/  USEL UR8, UR4, UR8, !UP3 ;  /* 0x0000000804087287 */ /* 0x000fe4000d800000 */
[----:B------:R-:W-:Y:S02]  /*2d80*/  @!UP0 USHF.R.U32.HI UR7, URZ, UR9, UR7 ;  /* 0x00000009ff078299 */ /* 0x000fe40008011607 */
[----:B------:R-:W-:Y:S02]  /*2d90*/  UIADD3 UR9, UPT, UPT, -UR8, URZ, URZ ;  /* 0x000000ff08097290 */ /* 0x000fe4000fffe1ff */
[----:B------:R-:W-:Y:S02]  /*2da0*/  @!UP0 USEL UR7, UR5, UR7, !UP3 ;  /* 0x0000000705078287 */ /* 0x000fe4000d800000 */
[----:B------:R-:W-:-:S02]  /*2db0*/  UIMAD UR9, UR39, UR9, UR4 ;  /* 0x00000009270972a4 */ /* 0x000fc4000f8e0204 */
[----:B------:R-:W-:Y:S02]  /*2dc0*/  @!UP0 UIADD3 UR8, UPT, UPT, UR8, -UR7, URZ ;  /* 0x8000000708088290 */ /* 0x000fe4000fffe0ff */
[----:B------:R-:W-:Y:S02]  /*2dd0*/  @!UP0 UIMAD UR7, UR9, UR6, UR7 ;  /* 0x00000006090782a4 */ /* 0x000fe4000f8e0207 */
[----:B------:R-:W-:Y:S02]  /*2de0*/  @!UP0 UIMAD UR4, UR39, UR8, UR5 ;  /* 0x00000008270482a4 */ /* 0x000fe4000f8e0205 */
[----:B------:R-:W-:Y:S02]  /*2df0*/  UIMAD UR6, UR20, UR11, UR45 ;  /* 0x0000000b140672a4 */ /* 0x000fe4000f8e022d */
[----:B------:R-:W-:Y:S01]  /*2e00*/  UIMAD UR44, UR4, UR18, UR10 ;  /* 0x00000012042c72a4 */ /* 0x000fe2000f8e020a */
[----:B------:R-:W-:Y:S02]  /*2e10*/  @!UP0 UMOV UR5, UR7 ;  /* 0x0000000700058c82 */ /* 0x000fe40008000000 */
[----:B------:R-:W-:-:S12]  /*2e20*/  UIMAD UR45, UR5, UR20, UR6 ;  /* 0x00000014052d72a4 */ /* 0x000fd8000f8e0206 */
.L_x_38:
[----:B------:R-:W2:Y:S02]  /*2e30*/  LDCU UR4, c[0x0][0xb30] ;  /* 0x00016600ff0477ac */ /* 0x000ea40008000800 */
[----:B--2---:R-:W-:-:S09]  /*2e40*/  UISETP.NE.AND UP0, UPT, UR4, 0x1, UPT ;  /* 0x000000010400788c */ /* 0x004fd2000bf05270 */
[----:B------:R-:W-:Y:S05]  /*2e50*/  BRA.U UP0, `(.L_x_39) ;  /* 0x0000000100447547 */ /* 0x000fea000b800000 */
[----:B------:R-:W2:Y:S01]  /*2e60*/  LDCU.128 UR8, c[0x0][0xb10] ;  /* 0x00016200ff0877ac */ /* 0x000ea20008000c00 */
[----:B------:R-:W3:Y:S01]  /*2e70*/  LDCU UR12, c[0x0][0xb0c] ;  /* 0x00016180ff0c77ac */ /* 0x000ee20008000800 */
[----:B------:R-:W4:Y:S01]  /*2e80*/  LDCU UR13, c[0x0][0xb20] ;  /* 0x00016400ff0d77ac */ /* 0x000f220008000800 */
[----:B--2---:R-:W-:Y:S02]  /*2e90*/  UIMAD.WIDE.U32 UR6, UR45, UR8, URZ ;  /* 0x000000082d0672a5 */ /* 0x004fe4000f8e00ff */
[----:B------:R-:W-:Y:S02]  /*2ea0*/  UIMAD.WIDE.U32 UR4, UR44, UR11, URZ ;  /* 0x0000000b2c0472a5 */ /* 0x000fe4000f8e00ff */
[----:B---3--:R-:W-:Y:S02]  /*2eb0*/  UISETP.NE.AND UP2, UPT, UR12, 0x1, UPT ;  /* 0x000000010c00788c */ /* 0x008fe4000bf45270 */
[----:B------:R-:W-:Y:S01]  /*2ec0*/  UISETP.NE.AND UP0, UPT, UR10, 0x1, UPT ;  /* 0x000000010a00788c */ /* 0x000fe2000bf05270 */
[----:B------:R-:W-:-:S02]  /*2ed0*/  UMOV UR6, UR7 ;  /* 0x0000000700067c82 */ /* 0x000fc40008000000 */
[----:B------:R-:W-:Y:S01]  /*2ee0*/  UMOV UR4, UR5 ;  /* 0x0000000500047c82 */ /* 0x000fe20008000000 */
[----:B------:R-:W-:Y:S02]  /*2ef0*/  USHF.R.U32.HI UR6, URZ, UR9, UR6 ;  /* 0x00000009ff067299 */ /* 0x000fe40008011606 */
[----:B----4-:R-:W-:Y:S02]  /*2f00*/  USHF.R.U32.HI UR4, URZ, UR13, UR4 ;  /* 0x0000000dff047299 */ /* 0x010fe40008011604 */
[----:B------:R-:W-:Y:S02]  /*2f10*/  USEL UR5, UR45, UR6, !UP2 ;  /* 0x000000062d057287 */ /* 0x000fe4000d000000 */
[----:B------:R-:W-:-:S04]  /*2f20*/  USEL UR4, UR44, UR4, !UP0 ;  /* 0x000000042c047287 */ /* 0x000fc8000c000000 */
[----:B------:R-:W-:Y:S02]  /*2f30*/  UIADD3 UR6, UPT, UPT, UR5, -UR4, URZ ;  /* 0x8000000405067290 */ /* 0x000fe4000fffe0ff */
[----:B------:R-:W-:Y:S02]  /*2f40*/  UIADD3 UR4, UPT, UPT, -UR5, UR4, URZ ;  /* 0x0000000405047290 */ /* 0x000fe4000fffe1ff */
[----:B------:R-:W-:Y:S02]  /*2f50*/  UIMAD UR44, UR6, UR10, UR44 ;  /* 0x0000000a062c72a4 */ /* 0x000fe4000f8e022c */
[----:B------:R-:W-:-:S12]  /*2f60*/  UIMAD UR45, UR4, UR12, UR45 ;  /* 0x0000000c042d72a4 */ /* 0x000fd8000f8e022d */
.L_x_39:
[----:B------:R-:W-:Y:S02]  /*2f70*/  R2UR UR5, R52 ;  /* 0x00000000340572ca */ /* 0x000fe400000e0000 */
[----:B------:R-:W-:Y:S02]  /*2f80*/  R2UR UR4, R51 ;  /* 0x00000000330472ca */ /* 0x000fe400000e0000 */
[----:B------:R-:W-:Y:S02]  /*2f90*/  PLOP3.LUT P1, PT, PT, PT, PT, 0x80, 0x8 ;  /* 0x000000000008781c */ /* 0x000fe40003f2f070 */
[----:B------:R-:W-:-:S07]  /*2fa0*/  LOP3.LUT R2, R2, 0x1, RZ, 0x3c, !PT ;  /* 0x0000000102027812 */ /* 0x000fce00078e3cff */
[----:B------:R-:W-:Y:S02]  /*2fb0*/  UIADD3 UR21, UPT, UPT, UR45, UR5, URZ ;  /* 0x000000052d157290 */ /* 0x000fe4000fffe0ff */
[----:B------:R-:W-:Y:S01]  /*2fc0*/  UIADD3 UR19, UPT, UPT, UR44, UR4, URZ ;  /* 0x000000042c137290 */ /* 0x000fe2000fffe0ff */
[----:B------:R-:W-:Y:S11]  /*2fd0*/  BRA.U UP1, `(.L_x_40) ;  /* 0xffffffe901b07547 */ /* 0x000ff6000b83ffff */
[----:B------:R-:W-:Y:S01]  /*2fe0*/  UIADD3 UR29, UPT, UPT, UR29, 0xd0, URZ ;  /* 0x000000d01d1d7890 */ /* 0x000fe2000fffe0ff */
[----:B------:R-:W-:-:S03]  /*2ff0*/  MOV R2, UR23 ;  /* 0x0000001700027c02 */ /* 0x000fc60008000f00 */
[----:B------:R-:W-:Y:S01]  /*3000*/  ULEA UR4, UR28, UR29, 0x3 ;  /* 0x0000001d1c047291 */ /* 0x000fe2000f8e18ff */
[----:B------:R-:W-:-:S08]  /*3010*/  SHF.L.U32 R2, R2, 0x1f, RZ ;  /* 0x0000001f02027819 */ /* 0x000fd000000006ff */
[----:B------:R-:W2:Y:S02]  /*3020*/  SYNCS.PHASECHK.TRANS64.TRYWAIT P0, [UR4], R2 ;  /* 0x00000002ff0075a7 */ /* 0x000ea40008001104 */
[----:B--2---:R-:W-:Y:S05]  /*3030*/  @!P0 BRA `(.L_x_41) ;  /* 0x0000007800108947 */ /* 0x004fea0003800000 */
.L_x_170:
[----:B------:R-:W-:-:S04]  /*3040*/  UIADD3 UR4, UPT, UPT, UR28, 0x1, URZ ;  /* 0x000000011c047890 */ /* 0x000fc8000fffe0ff */
[----:B------:R-:W-:-:S04]  /*3050*/  UISETP.NE.AND UP0, UPT, UR4, 0x1a, UPT ;  /* 0x0000001a0400788c */ /* 0x000fc8000bf05270 */
[----:B------:R-:W-:Y:S02]  /*3060*/  USEL UR5, URZ, 0x1, UP0 ;  /* 0x00000001ff057887 */ /* 0x000fe40008000000 */
[----:B------:R-:W-:Y:S02]  /*3070*/  USEL UR4, UR4, URZ, UP0 ;  /* 0x000000ff04047287 */ /* 0x000fe40008000000 */
[----:B------:R-:W-:Y:S02]  /*3080*/  ULOP3.LUT UR6, UR23, UR5, URZ, 0x3c, !UPT ;  /* 0x0000000517067292 */ /* 0x000fe4000f8e3cff */
[----:B------:R-:W-:-:S04]  /*3090*/  ULEA UR5, UR4, UR29, 0x3 ;  /* 0x0000001d04057291 */ /* 0x000fc8000f8e18ff */
[----:B--2---:R-:W-:-:S04]  /*30a0*/  MOV R2, UR6 ;  /* 0x0000000600027c02 */ /* 0x004fc80008000f00 */
[----:B------:R-:W-:-:S04]  /*30b0*/  SHF.L.U32 R2, R2, 0x1f, RZ ;  /* 0x0000001f02027819 */ /* 0x000fc800000006ff */
[----:B------:R-:W2:Y:S02]  /*30c0*/  SYNCS.PHASECHK.TRANS64.TRYWAIT P0, [UR5], R2 ;  /* 0x00000002ff0075a7 */ /* 0x000ea40008001105 */
[----:B--2---:R-:W-:Y:S05]  /*30d0*/  @!P0 BRA `(.L_x_42) ;  /* 0x0000007800008947 */ /* 0x004fea0003800000 */
.L_x_172:
        /* <DEDUP_REMOVED lines=10> */
.L_x_174:
        /* <DEDUP_REMOVED lines=10> */
.L_x_176:
        /* <DEDUP_REMOVED lines=10> */
.L_x_178:
        /* <DEDUP_REMOVED lines=10> */
.L_x_180:
        /* <DEDUP_REMOVED lines=10> */
.L_x_182:
        /* <DEDUP_REMOVED lines=10> */
.L_x_184:
        /* <DEDUP_REMOVED lines=10> */
.L_x_186:
        /* <DEDUP_REMOVED lines=10> */
.L_x_188:
        /* <DEDUP_REMOVED lines=10> */
.L_x_190:
        /* <DEDUP_REMOVED lines=10> */
.L_x_192:
        /* <DEDUP_REMOVED lines=10> */
.L_x_194:
        /* <DEDUP_REMOVED lines=10> */
.L_x_196:
        /* <DEDUP_REMOVED lines=10> */
.L_x_198:
        /* <DEDUP_REMOVED lines=10> */
.L_x_200:
        /* <DEDUP_REMOVED lines=10> */
.L_x_202:
        /* <DEDUP_REMOVED lines=10> */
.L_x_204:
        /* <DEDUP_REMOVED lines=10> */
.L_x_206:
        /* <DEDUP_REMOVED lines=10> */
.L_x_208:
        /* <DEDUP_REMOVED lines=10> */
.L_x_210:
        /* <DEDUP_REMOVED lines=10> */
.L_x_212:
        /* <DEDUP_REMOVED lines=10> */
.L_x_214:
        /* <DEDUP_REMOVED lines=10> */
.L_x_216:
        /* <DEDUP_REMOVED lines=10> */
.L_x_218:
[----:B------:R-:W-:-:S04]  /*3f40*/  UIADD3 UR4, UPT, UPT, UR4, 0x1, URZ ;  /* 0x0000000104047890 */ /* 0x000fc8000fffe0ff */
[----:B------:R-:W-:-:S04]  /*3f50*/  UISETP.NE.AND UP0, UPT, UR4, 0x1a, UPT ;  /* 0x0000001a0400788c */ /* 0x000fc8000bf05270 */
[----:B------:R-:W-:Y:S02]  /*3f60*/  USEL UR5, URZ, 0x1, UP0 ;  /* 0x00000001ff057887 */ /* 0x000fe40008000000 */
[----:B------:R-:W-:Y:S02]  /*3f70*/  USEL UR4, UR4, URZ, UP0 ;  /* 0x000000ff04047287 */ /* 0x000fe40008000000 */
[----:B------:R-:W-:Y:S02]  /*3f80*/  ULOP3.LUT UR5, UR6, UR5, URZ, 0x3c, !UPT ;  /* 0x0000000506057292 */ /* 0x000fe4000f8e3cff */
[----:B------:R-:W-:-:S04]  /*3f90*/  ULEA UR4, UR4, UR29, 0x3 ;  /* 0x0000001d04047291 */ /* 0x000fc8000f8e18ff */
[----:B--2---:R-:W-:Y:S02]  /*3fa0*/  IMAD.U32 R2, RZ, RZ, UR5 ;  /* 0x00000005ff027e24 */ /* 0x004fe4000f8e00ff */
[----:B------:R-:W-:-:S03]  /*3fb0*/  MOV R0, UR4 ;  /* 0x0000000400007c02 */ /* 0x000fc60008000f00 */
[----:B------:R-:W-:-:S07]  /*3fc0*/  SHF.L.U32 R2, R2, 0x1f, RZ ;  /* 0x0000001f02027819 */ /* 0x000fce00000006ff */
.L_x_66:
[----:B--2---:R2:W3:Y:S02]  /*3fd0*/  SYNCS.PHASECHK.TRANS64.TRYWAIT P0, [R0+URZ], R2 ;  /* 0x00000002000075a7 */ /* 0x0044e400080011ff */
[----:B---3--:R-:W-:Y:S05]  /*3fe0*/  @!P0 NANOSLEEP.SYNCS 0x989680 ;  /* 0x009896800000895d */ /* 0x008fea0003900000 */
[----:B------:R-:W3:Y:S02]  /*3ff0*/  @!P0 SYNCS.PHASECHK.TRANS64 P0, [R0+URZ], R2 ;  /* 0x00000002000085a7 */ /* 0x000ee400080010ff */
[----:B-1-3--:R-:W-:Y:S05]  /*4000*/  @P0 EXIT ;  /* 0x000000000000094d */ /* 0x00afea0003800000 */
[----:B------:R-:W-:Y:S05]  /*4010*/  BRA `(.L_x_66) ;  /* 0xfffffffc00ec7947 */ /* 0x000fea000383ffff */
.L_x_22:
[----:B------:R-:W2:Y:S02]  /*4020*/  S2UR UR4, SR_CgaCtaId ;  /* 0x00000000000479c3 */ /* 0x000ea40000008800 */
[----:B--2---:R-:W-:-:S04]  /*4030*/  UISETP.NE.AND UP0, UPT, UR4, URZ, UPT ;  /* 0x000000ff0400728c */ /* 0x004fc8000bf05270 */
[----:B------:R-:W-:-:S09]  /*4040*/  UISETP.NE.OR UP0, UPT, UR18, 0x1, UP0 ;  /* 0x000000011200788c */ /* 0x000fd20008705670 */
[----:B------:R-:W-:Y:S05]  /*4050*/  BRA.U UP0, `(.L_x_67) ;  /* 0x0000000100b47547 */ /* 0x000fea000b800000 */
[----:B------:R-:W2:Y:S01]  /*4060*/  S2UR UR5, SR_CgaCtaId ;  /* 0x00000000000579c3 */ /* 0x000ea20000008800 */
[----:B------:R-:W-:Y:S01]  /*4070*/  UMOV UR4, 0x400 ;  /* 0x0000040000047882 */ /* 0x000fe20000000000 */
[----:B------:R-:W-:Y:S01]  /*4080*/  HFMA2 R2, -RZ, RZ, 0, 5.9604644775390625e-08 ;  /* 0x00000001ff027431 */ /* 0x000fe200000001ff */
[----:B------:R-:W-:Y:S01]  /*4090*/  ISETP.GE.U32.AND P0, PT, R3, 0x2, PT ;  /* 0x000000020300780c */ /* 0x000fe20003f06070 */
[----:B------:R-:W-:Y:S01]  /*40a0*/  IMAD.MOV.U32 R8, RZ, RZ, RZ ;  /* 0x000000ffff087224 */ /* 0x000fe200078e00ff */
[----:B--2---:R-:W-:-:S04]  /*40b0*/  ULEA UR4, UR5, UR4, 0x18 ;  /* 0x0000000405047291 */ /* 0x004fc8000f8ec0ff */
[----:B------:R-:W-:Y:S02]  /*40c0*/  UIADD3 UR5, UPT, UPT, UR4, 0x1f8, URZ ;  /* 0x000001f804057890 */ /* 0x000fe4000fffe0ff */
[----:B------:R-:W-:Y:S02]  /*40d0*/  UIADD3 UR8, UPT, UPT, UR4, 0x1f0, URZ ;  /* 0x000001f004087890 */ /* 0x000fe4000fffe0ff */
[----:B------:R-:W-:-:S12]  /*40e0*/  UPRMT UR5, URZ, 0x654, UR5 ;  /* 0x00000654ff057896 */ /* 0x000fd80008000005 */
.L_x_70:
[----:B------:R-:W-:Y:S01]  /*40f0*/  SHF.L.U32 R6, R2, 0x1f, RZ ;  /* 0x0000001f02067819 */ /* 0x000fe200000006ff */
[----:B------:R-:W-:Y:S02]  /*4100*/  IMAD.U32 R4, RZ, RZ, UR8 ;  /* 0x00000008ff047e24 */ /* 0x000fe4000f8e00ff */
[----:B------:R-:W-:Y:S01]  /*4110*/  @!P0 IMAD.MOV.U32 R5, RZ, RZ, 0x10 ;  /* 0x00000010ff058424 */ /* 0x000fe200078e00ff */
[----:B------:R-:W2:Y:S02]  /*4120*/  SYNCS.PHASECHK.TRANS64.TRYWAIT P1, [UR4+0x1f8], R6 ;  /* 0x0001f806ff0075a7 */ /* 0x000ea40008021104 */
[----:B------:R-:W-:-:S04]  /*4130*/  PRMT R4, R3, 0x654, R4 ;  /* 0x0000065403047816 */ /* 0x000fc80000000004 */
[----:B------:R-:W-:Y:S01]  /*4140*/  SEL R0, R4, R0, !P0 ;  /* 0x0000000004007207 */ /* 0x000fe20004000000 */
[----:B--2---:R-:W-:Y:S06]  /*4150*/  @!P1 BRA `(.L_x_68) ;  /* 0x0000007000209947 */ /* 0x004fec0003800000 */
.L_x_220:
[----:B------:R-:W-:Y:S01]  /*4160*/  UIADD3 UR6, UPT, UPT, UR4, 0x230, URZ ;  /* 0x0000023004067890 */ /* 0x000fe2000fffe0ff */
[----:B------:R3:W-:Y:S01]  /*4170*/  @!P0 SYNCS.ARRIVE.TRANS64.RED RZ, [R0+URZ], R5 ;  /* 0x0000000500ff89a7 */ /* 0x0007e200080004ff */
[----:B------:R-:W-:Y:S01]  /*4180*/  UIADD3 UR7, UPT, UPT, UR4, 0x1f0, URZ ;  /* 0x000001f004077890 */ /* 0x000fe2000fffe0ff */
[----:B------:R-:W-:-:S08]  /*4190*/  LOP3.LUT R2, R2, 0x1, RZ, 0x3c, !PT ;  /* 0x0000000102027812 */ /* 0x000fd000078e3cff */
[----:B------:R-:W-:Y:S06]  /*41a0*/  UGETNEXTWORKID.BROADCAST [UR6], [UR7] ;  /* 0x00000000060073ca */ /* 0x000fec0008000100 */
[----:B---3--:R-:W-:-:S04]  /*41b0*/  SHF.L.U32 R5, R8, 0x1f, RZ ;  /* 0x0000001f08057819 */ /* 0x008fc800000006ff */
[----:B------:R-:W3:Y:S02]  /*41c0*/  SYNCS.PHASECHK.TRANS64.TRYWAIT P1, [UR4+0x1f0], R5 ;  /* 0x0001f005ff0075a7 */ /* 0x000ee40008021104 */
[----:B---3--:R-:W-:Y:S05]  /*41d0*/  @!P1 BRA `(.L_x_69) ;  /* 0x0000007000189947 */ /* 0x008fea0003800000 */
.L_x_222:
[----:B--2---:R-:W2:Y:S01]  /*41e0*/  LDS.128 R4, [UR4+0x230] ;  /* 0x00023004ff047984 */ /* 0x004ea20008000c00 */
[----:B------:R-:W-:Y:S01]  /*41f0*/  LOP3.LUT R8, R8, 0x1, RZ, 0x3c, !PT ;  /* 0x0000000108087812 */ /* 0x000fe200078e3cff */
[----:B------:R-:W-:Y:S01]  /*4200*/  @!PT LDS RZ, [RZ] ;  /* 0x00000000fffff984 */ /* 0x000fe20000000800 */
[----:B------:R-:W-:Y:S01]  /*4210*/  @!PT LDS RZ, [RZ] ;  /* 0x00000000fffff984 */ /* 0x000fe20000000800 */
[----:B------:R-:W-:Y:S01]  /*4220*/  @!PT LDS RZ, [RZ] ;  /* 0x00000000fffff984 */ /* 0x000fe20000000800 */
[----:B------:R-:W-:Y:S01]  /*4230*/  @!PT LDS RZ, [RZ] ;  /* 0x00000000fffff984 */ /* 0x000fe20000000800 */
[----:B------:R3:W-:Y:S06]  /*4240*/  MEMBAR.ALL.CTA ;  /* 0x0000000000007992 */ /* 0x0007ec0000008000 */
[----:B---3--:R-:W3:Y:S02]  /*4250*/  FENCE.VIEW.ASYNC.S ;  /* 0x00000000000073c6 */ /* 0x008ee40000000000 */
[----:B---3--:R-:W-:Y:S01]  /*4260*/  SYNCS.ARRIVE.TRANS64.RED.A1T0 RZ, [UR5], RZ ;  /* 0x000000ffffff79a7 */ /* 0x008fe20008100405 */
[----:B--2---:R-:W-:-:S13]  /*4270*/  LOP3.LUT P1, RZ, R6, 0x1, RZ, 0xc0, !PT ;  /* 0x0000000106ff7812 */ /* 0x004fda000782c0ff */
[----:B------:R-:W-:Y:S05]  /*4280*/  @P1 BRA `(.L_x_70) ;  /* 0xfffffffc00981947 */ /* 0x000fea000383ffff */
[----:B------:R-:W-:-:S04]  /*4290*/  SHF.L.U32 R0, R2, 0x1f, RZ ;  /* 0x0000001f02007819 */ /* 0x000fc800000006ff */
[----:B------:R-:W2:Y:S02]  /*42a0*/  SYNCS.PHASECHK.TRANS64 P0, [UR4+0x1f8], R0 ;  /* 0x0001f800ff0075a7 */ /* 0x000ea40008001004 */
[----:B-12---:R-:W-:Y:S05]  /*42b0*/  @P0 EXIT ;  /* 0x000000000000094d */ /* 0x006fea0003800000 */
[----:B------:R-:W-:-:S07]  /*42c0*/  MOV R0, UR4 ;  /* 0x0000000400007c02 */ /* 0x000fce0008000f00 */
.L_x_71:
[----:B-1----:R-:W-:-:S04]  /*42d0*/  SHF.L.U32 R3, R2, 0x1f, RZ ;  /* 0x0000001f02037819 */ /* 0x002fc800000006ff */
[----:B------:R1:W2:Y:S03]  /*42e0*/  SYNCS.PHASECHK.TRANS64.TRYWAIT P0, [R0+URZ+0x1f8], R3 ;  /* 0x0001f803000075a7 */ /* 0x0002a600080011ff */
[----:B--2---:R-:W-:Y:S05]  /*42f0*/  @!P0 NANOSLEEP.SYNCS 0x989680 ;  /* 0x009896800000895d */ /* 0x004fea0003900000 */
[----:B------:R-:W2:Y:S02]  /*4300*/  @!P0 SYNCS.PHASECHK.TRANS64 P0, [R0+URZ+0x1f8], R3 ;  /* 0x0001f803000085a7 */ /* 0x000ea400080010ff */
[----:B--2---:R-:W-:Y:S05]  /*4310*/  @P0 EXIT ;  /* 0x000000000000094d */ /* 0x004fea0003800000 */
[----:B------:R-:W-:Y:S05]  /*4320*/  BRA `(.L_x_71) ;  /* 0xfffffffc00e87947 */ /* 0x000fea000383ffff */
.L_x_67:
[----:B------:R-:W-:Y:S05]  /*4330*/  BRA.U UP4, `(.L_x_72) ;  /* 0x00000011045c7547 */ /* 0x000fea000b800000 */
[----:B------:R-:W2:Y:S01]  /*4340*/  S2UR UR4, SR_CgaCtaId ;  /* 0x00000000000479c3 */ /* 0x000ea20000008800 */
[----:B------:R-:W-:Y:S01]  /*4350*/  UMOV UR5, 0x40 ;  /* 0x0000004000057882 */ /* 0x000fe20000000000 */
[----:B------:R-:W-:Y:S01]  /*4360*/  NOP ;  /* 0x0000000000007918 */ /* 0x000fe20000000000 */
[----:B------:R-:W-:Y:S01]  /*4370*/  UMOV UR6, 0x400 ;  /* 0x0000040000067882 */ /* 0x000fe20000000000 */
[----:B--2---:R-:W-:Y:S02]  /*4380*/  ULEA UR5, UR4, UR5, 0x18 ;  /* 0x0000000504057291 */ /* 0x004fe4000f8ec0ff */
[----:B------:R-:W-:-:S07]  /*4390*/  ULEA UR6, UR4, UR6, 0x18 ;  /* 0x0000000604067291 */ /* 0x000fce000f8ec0ff */
[----:B------:R-:W2:Y:S02]  /*43a0*/  LDS.U8 R3, [UR5+0x1c] ;  /* 0x00001c05ff037984 */ /* 0x000ea40008000000 */
[----:B--2---:R-:W-:-:S13]  /*43b0*/  ISETP.NE.AND P0, PT, R3, RZ, PT ;  /* 0x000000ff0300720c */ /* 0x004fda0003f05270 */
[----:B------:R-:W-:Y:S05]  /*43c0*/  @P0 BRA `(.L_x_73) ;  /* 0x0000000400080947 */ /* 0x000fea0003800000 */
[----:B------:R-:W-:Y:S02]  /*43d0*/  UISETP.NE.U32.AND UP1, UPT, UR33, 0x1, UPT ;  /* 0x000000012100788c */ /* 0x000fe4000bf25070 */
[----:B------:R-:W-:-:S07]  /*43e0*/  UIADD3 UR7, UPT, UPT, UR5, 0x8, URZ ;  /* 0x0000000805077890 */ /* 0x000fce000fffe0ff */
[----:B------:R-:W-:Y:S05]  /*43f0*/  BRA.U !UP1, `(.L_x_74) ;  /* 0x00000001099c7547 */ /* 0x000fea000b800000 */
[----:B------:R-:W-:Y:S01]  /*4400*/  ELECT P0, URZ, PT ;  /* 0x0000000000ff782f */ /* 0x000fe20003800000 */
[----:B------:R-:W-:-:S12]  /*4410*/  BSSY B0, `(.L_x_74) ;  /* 0x0000025000007945 */ /* 0x000fd80003800000 */
[----:B------:R-:W-:Y:S05]  /*4420*/  @!P0 BRA `(.L_x_75) ;  /* 0x00000000008c8947 */ /* 0x000fea0003800000 */
[----:B------:R-:W-:-:S05]  /*4430*/  UMOV UR4, 0x10 ;  /* 0x0000001000047882 */ /* 0x000fca0000000000 */
[----:B------:R-:W-:Y:S04]  /*4440*/  DEPBAR.LE SB2, 0x36 ;  /* 0x0000ad800000791a */ /* 0x000fe80000000000 */
[----:B------:R-:W2:Y:S02]  /*4450*/  UTCATOMSWS.2CTA.FIND_AND_SET.ALIGN UP0, UR4, UR4 ;  /* 0x00000004000475e3 */ /* 0x000ea40008200800 */
[----:B--2---:R-:W-:Y:S01]  /*4460*/  MOV R10, UR4 ;  /* 0x00000004000a7c02 */ /* 0x004fe20008000f00 */
[----:B------:R-:W-:Y:S06]  /*4470*/  BRA.U UP0, `(.L_x_76) ;  /* 0x0000000100187547 */ /* 0x000fec000b800000 */
.L_x_77:
[----:B------:R-:W-:Y:S05]  /*4480*/  NANOSLEEP 0x64 ;  /* 0x000000640000795d */ /* 0x000fea0003800000 */
[----:B------:R-:W-:-:S05]  /*4490*/  UMOV UR4, 0x10 ;  /* 0x0000001000047882 */ /* 0x000fca0000000000 */
[----:B------:R-:W-:Y:S04]  /*44a0*/  DEPBAR.LE SB2, 0x36 ;  /* 0x0000ad800000791a */ /* 0x000fe80000000000 */
[----:B------:R-:W2:Y:S02]  /*44b0*/  UTCATOMSWS.2CTA.FIND_AND_SET.ALIGN UP0, UR4, UR4 ;  /* 0x00000004000475e3 */ /* 0x000ea40008200800 */
[----:B--2---:R-:W-:Y:S01]  /*44c0*/  MOV R10, UR4 ;  /* 0x00000004000a7c02 */ /* 0x004fe20008000f00 */
[----:B------:R-:W-:Y:S05]  /*44d0*/  BRA.U !UP0, `(.L_x_77) ;  /* 0xfffffffd08e87547 */ /* 0x000fea000b83ffff */
.L_x_76:
[----:B------:R-:W2:Y:S01]  /*44e0*/  LDS R6, [UR5+0x10] ;  /* 0x00001005ff067984 */ /* 0x000ea20008000800 */
[----:B------:R-:W-:Y:S01]  /*44f0*/  IMAD.U32 R3, RZ, RZ, UR6 ;  /* 0x00000006ff037e24 */ /* 0x000fe2000f8e00ff */
[----:B------:R-:W-:-:S03]  /*4500*/  MOV R4, UR32 ;  /* 0x0000002000047c02 */ /* 0x000fc60008000f00 */
[----:B------:R-:W-:Y:S01]  /*4510*/  VIADD R3, R3, 0x240 ;  /* 0x0000024003037836 */ /* 0x000fe20000000000 */
[----:B--2---:R-:W-:-:S04]  /*4520*/  SHF.L.U32 R6, R6, 0x1f, RZ ;  /* 0x0000001f06067819 */ /* 0x004fc800000006ff */
[----:B------:R-:W2:Y:S02]  /*4530*/  SYNCS.PHASECHK.TRANS64.TRYWAIT P0, [UR5+0x8], R6 ;  /* 0x00000806ff0075a7 */ /* 0x000ea40008001105 */
[----:B--2---:R-:W-:Y:S05]  /*4540*/  @P0 BRA `(.L_x_78) ;  /* 0x0000000000080947 */ /* 0x004fea0003800000 */
[----:B------:R-:W2:Y:S02]  /*4550*/  SYNCS.PHASECHK.TRANS64.TRYWAIT P0, [UR5+0x8], R6 ;  /* 0x00000806ff0075a7 */ /* 0x000ea40008001105 */
[----:B--2---:R-:W-:Y:S05]  /*4560*/  @!P0 BRA `(.L_x_79) ;  /* 0x0000006c004c8947 */ /* 0x004fea0003800000 */
.L_x_78:
[----:B------:R-:W-:Y:S01]  /*4570*/  PRMT R4, R4, 0x654, R3 ;  /* 0x0000065404047816 */ /* 0x000fe20000000003 */
[----:B------:R-:W-:Y:S01]  /*4580*/  HFMA2 R3, -RZ, RZ, 0, 5.9604644775390625e-08 ;  /* 0x00000001ff037431 */ /* 0x000fe200000001ff */
[----:B------:R-:W-:Y:S01]  /*4590*/  UPRMT UR4, UR32, 0x654, UR7 ;  /* 0x0000065420047896 */ /* 0x000fe20008000007 */
[----:B------:R-:W-:Y:S02]  /*45a0*/  IMAD.MOV.U32 R8, RZ, RZ, 0xffff ;  /* 0x0000ffffff087424 */ /* 0x000fe400078e00ff */
[----:B--2---:R-:W-:Y:S02]  /*45b0*/  IMAD.MOV.U32 R6, RZ, RZ, 0x4 ;  /* 0x00000004ff067424 */ /* 0x004fe400078e00ff */
[----:B------:R-:W-:Y:S01]  /*45c0*/  IMAD.SHL.U32 R9, R10, 0x20, RZ ;  /* 0x000000200a097824 */ /* 0x000fe200078e00ff */
[----:B------:R-:W-:Y:S02]  /*45d0*/  MOV R5, UR4 ;  /* 0x0000000400057c02 */ /* 0x000fe40008000f00 */
[-C--:B------:R-:W-:Y:S01]  /*45e0*/  SHF.L.U32 R8, R8, R10.reuse, RZ ;  /* 0x0000000a08087219 */ /* 0x080fe200000006ff */
[----:B------:R2:W-:Y:S01]  /*45f0*/  SYNCS.ARRIVE.TRANS64.RED RZ, [UR4], R6 ;  /* 0x00000006ffff79a7 */ /* 0x0005e20008000404 */
[----:B------:R-:W-:Y:S01]  /*4600*/  SHF.L.U32 R7, R3, R10, RZ ;  /* 0x0000000a03077219 */ /* 0x000fe200000006ff */
[----:B------:R2:W-:Y:S04]  /*4610*/  STS [UR6+0x240], R9 ;  /* 0x00024009ff007988 */ /* 0x0005e80008000806 */
[----:B------:R2:W-:Y:S04]  /*4620*/  STAS [R4.64], R10 ;  /* 0x0000000a04007dbd */ /* 0x0005e8000c0008ff */
[----:B------:R2:W-:Y:S04]  /*4630*/  ATOMS.OR RZ, [UR5+0x14], R8 ;  /* 0x00001408ffff798c */ /* 0x0005e8000b000005 */
[----:B------:R2:W-:Y:S04]  /*4640*/  ATOMS.OR RZ, [UR5+0x18], R7 ;  /* 0x00001807ffff798c */ /* 0x0005e8000b000005 */
[----:B------:R2:W-:Y:S02]  /*4650*/  ATOMS.XOR RZ, [UR5+0x10], R3 ;  /* 0x00001003ffff798c */ /* 0x0005e4000b800005 */
.L_x_75:
[----:B-1----:R-:W-:Y:S05]  /*4660*/  BSYNC B0 ;  /* 0x0000000000007941 */ /* 0x002fea0003800000 */
.L_x_74:
[----:B------:R-:W-:Y:S05]  /*4670*/  BRA.U UP1, `(.L_x_80) ;  /* 0x00000001016c7547 */ /* 0x000fea000b800000 */
[----:B------:R-:W-:-:S03]  /*4680*/  UMOV UR4, 0xffffffff ;  /* 0xffffffff00047882 */ /* 0x000fc60000000000 */
[----:B------:R-:W-:Y:S05]  /*4690*/  BRA.DIV UR4, `(.L_x_81) ;  /* 0x0000006e04187947 */ /* 0x000fea000b800000 */
[----:B------:R-:W-:-:S13]  /*46a0*/  ELECT P6, URZ, PT ;  /* 0x0000000000ff782f */ /* 0x000fda00038c0000 */
.L_x_225:
[----:B------:R-:W-:Y:S05]  /*46b0*/  @!P6 BRA `(.L_x_80) ;  /* 0x00000000005ce947 */ /* 0x000fea0003800000 */
[----:B--2---:R-:W2:Y:S02]  /*46c0*/  LDS R4, [UR5+0x10] ;  /* 0x00001005ff047984 */ /* 0x004ea40008000800 */
[----:B--2---:R-:W-:-:S04]  /*46d0*/  SHF.L.U32 R4, R4, 0x1f, RZ ;  /* 0x0000001f04047819 */ /* 0x004fc800000006ff */
[----:B------:R-:W2:Y:S02]  /*46e0*/  SYNCS.PHASECHK.TRANS64.TRYWAIT P0, [UR5+0x8], R4 ;  /* 0x00000804ff0075a7 */ /* 0x000ea40008001105 */
[----:B--2---:R-:W-:Y:S05]  /*46f0*/  @P0 BRA `(.L_x_82) ;  /* 0x0000000000080947 */ /* 0x004fea0003800000 */
[----:B------:R-:W2:Y:S02]  /*4700*/  SYNCS.PHASECHK.TRANS64.TRYWAIT P0, [UR5+0x8], R4 ;  /* 0x00000804ff0075a7 */ /* 0x000ea40008001105 */
[----:B--2---:R-:W-:Y:S05]  /*4710*/  @!P0 BRA `(.L_x_83) ;  /* 0x0000006c00188947 */ /* 0x004fea0003800000 */
.L_x_82:
[----:B------:R-:W3:Y:S01]  /*4720*/  LDS R6, [UR6+0x240] ;  /* 0x00024006ff067984 */ /* 0x000ee20008000800 */
[----:B--2---:R-:W-:Y:S02]  /*4730*/  HFMA2 R3, -RZ, RZ, 0, 5.9604644775390625e-08 ;  /* 0x00000001ff037431 */ /* 0x004fe400000001ff */
[----:B------:R-:W-:Y:S01]  /*4740*/  IMAD.MOV.U32 R4, RZ, RZ, 0xffff ;  /* 0x0000ffffff047424 */ /* 0x000fe200078e00ff */
[----:B------:R-:W-:Y:S01]  /*4750*/  UPRMT UR4, UR32, 0x654, UR7 ;  /* 0x0000065420047896 */ /* 0x000fe20008000007 */
[----:B---3--:R-:W-:-:S03]  /*4760*/  IMAD.SHL.U32 R5, R6, 0x20, RZ ;  /* 0x0000002006057824 */ /* 0x008fc600078e00ff */
[-C--:B------:R-:W-:Y:S02]  /*4770*/  SHF.L.U32 R4, R4, R6.reuse, RZ ;  /* 0x0000000604047219 */ /* 0x080fe400000006ff */
[----:B------:R-:W-:Y:S01]  /*4780*/  SHF.L.U32 R6, R3, R6, RZ ;  /* 0x0000000603067219 */ /* 0x000fe200000006ff */
[----:B------:R3:W-:Y:S04]  /*4790*/  STS [UR6+0x240], R5 ;  /* 0x00024005ff007988 */ /* 0x0007e80008000806 */
[----:B------:R3:W-:Y:S04]  /*47a0*/  ATOMS.OR RZ, [UR5+0x14], R4 ;  /* 0x00001404ffff798c */ /* 0x0007e8000b000005 */
[----:B------:R3:W-:Y:S01]  /*47b0*/  ATOMS.OR RZ, [UR5+0x18], R6 ;  /* 0x00001806ffff798c */ /* 0x0007e2000b000005 */
[----:B------:R-:W-:Y:S03]  /*47c0*/  SYNCS.ARRIVE.TRANS64.RED.A1T0 RZ, [UR4], RZ ;  /* 0x000000ffffff79a7 */ /* 0x000fe60008100404 */
[----:B------:R3:W-:Y:S01]  /*47d0*/  ATOMS.XOR RZ, [UR5+0x10], R3 ;  /* 0x00001003ffff798c */ /* 0x0007e2000b800005 */
[----:B------:R-:W-:Y:S05]  /*47e0*/  BRA `(.L_x_80) ;  /* 0x0000000000107947 */ /* 0x000fea0003800000 */
.L_x_73:
[----:B------:R-:W-:Y:S02]  /*47f0*/  MOV R3, 0xffffffff ;  /* 0xffffffff00037802 */ /* 0x000fe40000000f00 */
[----:B------:R-:W-:-:S03]  /*4800*/  MOV R4, 0x4830 ;  /* 0x0000483000047802 */ /* 0x000fc60000000f00 */
[----:B------:R2:W-:Y:S04]  /*4810*/  STS [UR6+0x240], R3 ;  /* 0x00024003ff007988 */ /* 0x0005e80008000806 */
[----:B-12--5:R-:W-:Y:S05]  /*4820*/  CALL.REL.NOINC `($__internal_1_$__cuda_sm10x_tcgen05_guardrail_trap_phase_invalid_during_alloc) ;  /* 0x0000007000c87944 */ /* 0x026fea0003c00000 */
.L_x_80:
[----:B------:R-:W-:Y:S05]  /*4830*/  WARPSYNC.ALL ;  /* 0x0000000000007948 */ /* 0x000fea0003800000 */
[----:B------:R-:W4:Y:S01]  /*4840*/  S2UR UR18, SR_CgaCtaId ;  /* 0x00000000001279c3 */ /* 0x000f220000008800 */
[----:B------:R-:W-:Y:S01]  /*4850*/  UMOV UR4, 0x400 ;  /* 0x0000040000047882 */ /* 0x000fe20000000000 */
[----:B------:R-:W-:-:S06]  /*4860*/  NOP ;  /* 0x0000000000007918 */ /* 0x000fcc0000000000 */
[----:B------:R-:W-:Y:S06]  /*4870*/  BAR.ARV 0x6, 0xa0 ;  /* 0x0182800000007b1d */ /* 0x000fec0000002000 */
[----:B------:R-:W1:Y:S01]  /*4880*/  LDCU UR5, c[0x0][0x390] ;  /* 0x00007200ff0577ac */ /* 0x000e620008000800 */
[----:B------:R-:W-:Y:S01]  /*4890*/  LOP3.LUT R2, R2, 0xffff, RZ, 0xc0, !PT ;  /* 0x0000ffff02027812 */ /* 0x000fe200078ec0ff */
[----:B------:R-:W-:Y:S01]  /*48a0*/  IMAD.MOV.U32 R11, RZ, RZ, 0x1 ;  /* 0x00000001ff0b7424 */ /* 0x000fe200078e00ff */
[----:B------:R-:W-:Y:S01]  /*48b0*/  LOP3.LUT R0, R0, 0xffff, RZ, 0xc0, !PT ;  /* 0x0000ffff00007812 */ /* 0x000fe200078ec0ff */
[----:B--2---:R-:W-:Y:S01]  /*48c0*/  IMAD.MOV.U32 R10, RZ, RZ, RZ ;  /* 0x000000ffff0a7224 */ /* 0x004fe200078e00ff */
[----:B------:R-:W-:Y:S01]  /*48d0*/  R2UR UR19, R2 ;  /* 0x00000000021372ca */ /* 0x000fe200000e0000 */
[----:B------:R-:W-:Y:S01]  /*48e0*/  IMAD.MOV.U32 R9, RZ, RZ, RZ ;  /* 0x000000ffff097224 */ /* 0x000fe200078e00ff */
[----:B------:R-:W-:Y:S01]  /*48f0*/  R2UR UR30, R0 ;  /* 0x00000000001e72ca */ /* 0x000fe200000e0000 */
[----:B------:R-:W-:Y:S01]  /*4900*/  UMOV UR22, URZ ;  /* 0x000000ff00167c82 */ /* 0x000fe20008000000 */
[----:B------:R-:W-:-:S02]  /*4910*/  UISETP.NE.AND UP4, UPT, UR33, URZ, UPT ;  /* 0x000000ff2100728c */ /* 0x000fc4000bf85270 */
[----:B----4-:R-:W-:Y:S01]  /*4920*/  ULEA UR18, UR18, UR4, 0x18 ;  /* 0x0000000412127291 */ /* 0x010fe2000f8ec0ff */
[----:B------:R-:W-:Y:S01]  /*4930*/  UMOV UR15, URZ ;  /* 0x000000ff000f7c82 */ /* 0x000fe20008000000 */
[----:B------:R-:W-:Y:S02]  /*4940*/  UMOV UR26, 0x0 ;  /* 0x00000000001a7882 */ /* 0x000fe40000000000 */
[----:B------:R-:W-:Y:S02]  /*4950*/  UIADD3 UR6, UPT, UPT, UR18, 0x4400, URZ ;  /* 0x0000440012067890 */ /* 0x000fe4000fffe0ff */
[----:B------:R-:W-:Y:S02]  /*4960*/  UIADD3 UR7, UPT, UPT, UR18, 0x1e400, URZ ;  /* 0x0001e40012077890 */ /* 0x000fe4000fffe0ff */
[----:B-1----:R-:W-:Y:S01]  /*4970*/  UIADD3 UR5, UPT, UPT, UR5, 0x1f, URZ ;  /* 0x0000001f05057890 */ /* 0x002fe2000fffe0ff */
[----:B---3--:R-:W1:Y:S01]  /*4980*/  LDS R3, [UR18+0x240] ;  /* 0x00024012ff037984 */ /* 0x008e620008000800 */
[----:B------:R-:W-:-:S02]  /*4990*/  UIADD3 UR29, UPT, UPT, UR18, 0x1f8, URZ ;  /* 0x000001f8121d7890 */ /* 0x000fc4000fffe0ff */
[----:B------:R-:W-:Y:S02]  /*49a0*/  USHF.R.S32.HI UR4, URZ, 0x1f, UR5 ;  /* 0x0000001fff047899 */ /* 0x000fe40008011405 */
[----:B------:R-:W-:Y:S02]  /*49b0*/  USHF.R.U32.HI UR6, URZ, 0x4, UR6 ;  /* 0x00000004ff067899 */ /* 0x000fe40008011606 */
[----:B------:R-:W-:Y:S02]  /*49c0*/  ULEA.HI UR4, UR4, UR5, URZ, 0x5 ;  /* 0x0000000504047291 */ /* 0x000fe4000f8f28ff */
[----:B------:R-:W-:Y:S02]  /*49d0*/  USHF.R.U32.HI UR7, URZ, 0x4, UR7 ;  /* 0x00000004ff077899 */ /* 0x000fe40008011607 */
[----:B------:R-:W-:Y:S02]  /*49e0*/  USHF.R.S32.HI UR28, URZ, 0x5, UR4 ;  /* 0x00000005ff1c7899 */ /* 0x000fe40008011404 */
[----:B------:R-:W-:-:S02]  /*49f0*/  UPRMT UR29, URZ, 0x654, UR29 ;  /* 0x00000654ff1d7896 */ /* 0x000fc4000800001d */
[----:B------:R-:W-:Y:S02]  /*4a00*/  UISETP.LT.AND UP0, UPT, UR28, 0x1, UPT ;  /* 0x000000011c00788c */ /* 0x000fe4000bf01270 */
[----:B------:R-:W-:Y:S02]  /*4a10*/  ULOP3.LUT UR21, UR6, 0x3fff, URZ, 0xc0, !UPT ;  /* 0x00003fff06157892 */ /* 0x000fe4000f8ec0ff */
[----:B------:R-:W-:Y:S02]  /*4a20*/  USEL UR31, UR28, 0x1, !UP0 ;  /* 0x000000011c1f7887 */ /* 0x000fe4000c000000 */
[----:B------:R-:W-:Y:S02]  /*4a30*/  ULOP3.LUT UR20, UR7, 0x3fff, URZ, 0xc0, !UPT ;  /* 0x00003fff07147892 */ /* 0x000fe4000f8ec0ff */
[----:B------:R-:W-:Y:S01]  /*4a40*/  UIADD3 UR31, UPT, UPT, -UR31, URZ, URZ ;  /* 0x000000ff1f1f7290 */ /* 0x000fe2000fffe1ff */
[----:B------:R-:W-:Y:S01]  /*4a50*/  UMOV UR27, 0x8218010 ;  /* 0x08218010001b7882 */ /* 0x000fe20000000000 */
[----:B------:R-:W-:Y:S01]  /*4a60*/  UMOV UR24, 0x0 ;  /* 0x0000000000187882 */ /* 0x000fe20000000000 */
[----:B------:R-:W-:Y:S01]  /*4a70*/  UMOV UR25, 0x8218010 ;  /* 0x0821801000197882 */ /* 0x000fe20000000000 */
[C---:B-1----:R-:W-:Y:S01]  /*4a80*/  VIADD R5, R3.reuse, 0x40 ;  /* 0x0000004003057836 */ /* 0x042fe20000000000 */
[----:B------:R-:W-:-:S04]  /*4a90*/  LOP3.LUT R4, R3, 0xffff, RZ, 0xc0, !PT ;  /* 0x0000ffff03047812 */ /* 0x000fc800078ec0ff */
[----:B------:R-:W-:-:S05]  /*4aa0*/  LOP3.LUT R5, R5, 0xffff, RZ, 0xc0, !PT ;  /* 0x0000ffff05057812 */ /* 0x000fca00078ec0ff */
[----:B------:R1:W-:Y:S02]  /*4ab0*/  STL.64 [R1], R4 ;  /* 0x0000000401007387 */ /* 0x0003e40000100a00 */
.L_x_92:
[----:B--2---:R-:W-:-:S04]  /*4ac0*/  SHF.L.U32 R2, R10, 0x1f, RZ ;  /* 0x0000001f0a027819 */ /* 0x004fc800000006ff */
[----:B------:R-:W2:Y:S02]  /*4ad0*/  SYNCS.PHASECHK.TRANS64.TRYWAIT P0, [UR18+0x1f0], R2 ;  /* 0x0001f002ff0075a7 */ /* 0x000ea40008001112 */
[----:B--2-4-:R-:W-:Y:S05]  /*4ae0*/  @!P0 BRA `(.L_x_84) ;  /* 0x00000068003c8947 */ /* 0x014fea0003800000 */
.L_x_227:
[----:B-1----:R-:W1:Y:S01]  /*4af0*/  LDS.128 R4, [UR18+0x230] ;  /* 0x00023012ff047984 */ /* 0x002e620008000c00 */
[----:B------:R-:W-:Y:S01]  /*4b00*/  ULEA UR23, UR22, UR18, 0x3 ;  /* 0x0000001216177291 */ /* 0x000fe2000f8e18ff */
[----:B------:R-:W-:Y:S01]  /*4b10*/  @!PT LDS RZ, [RZ] ;  /* 0x00000000fffff984 */ /* 0x000fe20000000800 */
[----:B------:R-:W-:Y:S01]  /*4b20*/  @!PT LDS RZ, [RZ] ;  /* 0x00000000fffff984 */ /* 0x000fe20000000800 */
[----:B------:R-:W-:Y:S01]  /*4b30*/  @!PT LDS RZ, [RZ] ;  /* 0x00000000fffff984 */ /* 0x000fe20000000800 */
[----:B------:R-:W-:Y:S01]  /*4b40*/  @!PT LDS RZ, [RZ] ;  /* 0x00000000fffff984 */ /* 0x000fe20000000800 */
[----:B------:R3:W-:Y:S06]  /*4b50*/  MEMBAR.ALL.CTA ;  /* 0x0000000000007992 */ /* 0x0007ec0000008000 */
[----:B---3--:R-:W3:Y:S02]  /*4b60*/  FENCE.VIEW.ASYNC.S ;  /* 0x00000000000073c6 */ /* 0x008ee40000000000 */
[----:B---3--:R-:W-:Y:S01]  /*4b70*/  SYNCS.ARRIVE.TRANS64.RED.A1T0 RZ, [UR29], RZ ;  /* 0x000000ffffff79a7 */ /* 0x008fe2000810041d */
[----:B------:R-:W-:Y:S05]  /*4b80*/  BRA.U UP4, `(.L_x_85) ;  /* 0x00000001040c7547 */ /* 0x000fea000b800000 */
[----:B--2---:R-:W-:-:S04]  /*4b90*/  SHF.L.U32 R2, R11, 0x1f, RZ ;  /* 0x0000001f0b027819 */ /* 0x004fc800000006ff */
[----:B------:R-:W2:Y:S02]  /*4ba0*/  SYNCS.PHASECHK.TRANS64.TRYWAIT P0, [UR23+0x210], R2 ;  /* 0x00021002ff0075a7 */ /* 0x000ea40008001117 */
[----:B--2---:R-:W-:Y:S05]  /*4bb0*/  @!P0 BRA `(.L_x_86) ;  /* 0x0000006800208947 */ /* 0x004fea0003800000 */
.L_x_85:
[----:B------:R-:W-:Y:S05]  /*4bc0*/  BRA.U UP4, `(.L_x_87) ;  /* 0x0000000104dc7547 */ /* 0x000fea000b800000 */
[----:B------:R-:W3:Y:S02]  /*4bd0*/  LDCU UR4, c[0x0][0x390] ;  /* 0x00007200ff0477ac */ /* 0x000ee40008000800 */
[----:B---3--:R-:W-:-:S09]  /*4be0*/  UISETP.GE.AND UP0, UPT, UR4, 0x1, UPT ;  /* 0x000000010400788c */ /* 0x008fd2000bf06270 */
[----:B------:R-:W-:Y:S05]  /*4bf0*/  BRA.U !UP0, `(.L_x_88) ;  /* 0x0000000108c47547 */ /* 0x000fea000b800000 */
[----:B------:R-:W-:Y:S01]  /*4c00*/  ULEA UR4, UR22, UR48, 0x2 ;  /* 0x0000003016047291 */ /* 0x000fe2000f8e10ff */
[----:B--2---:R-:W-:-:S08]  /*4c10*/  SHF.L.U32 R0, R9, 0x1f, RZ ;  /* 0x0000001f09007819 */ /* 0x004fd000000006ff */
[----:B------:R-:W5:Y:S01]  /*4c20*/  LDL R2, [UR4] ;  /* 0x00000004ff027983 */ /* 0x000f620008100800 */
[----:B------:R-:W-:Y:S02]  /*4c30*/  ULEA UR4, UR15, UR18, 0x3 ;  /* 0x000000120f047291 */ /* 0x000fe4000f8e18ff */
[----:B------:R-:W-:Y:S01]  /*4c40*/  UPLOP3.LUT UP2, UPT, UPT, UPT, UPT, 0x40, 0x4 ;  /* 0x000000000004789c */ /* 0x000fe20003f4e870 */
[----:B------:R-:W-:Y:S01]  /*4c50*/  UMOV UR17, UR31 ;  /* 0x0000001f00117c82 */ /* 0x000fe20008000000 */
[----:B------:R-:W-:Y:S01]  /*4c60*/  UMOV UR16, UR28 ;  /* 0x0000001c00107c82 */ /* 0x000fe20008000000 */
[----:B------:R-:W-:-:S04]  /*4c70*/  UMOV UR5, UR15 ;  /* 0x0000000f00057c82 */ /* 0x000fc80008000000 */
[----:B------:R2:W3:Y:S04]  /*4c80*/  SYNCS.PHASECHK.TRANS64.TRYWAIT P1, [UR4], R0 ;  /* 0x00000000ff0075a7 */ /* 0x0004e80008021104 */
.L_x_91:
[----:B------:R-:W-:Y:S02]  /*4c90*/  UIADD3 UR17, UPT, UPT, UR17, 0x1, URZ ;  /* 0x0000000111117890 */ /* 0x000fe4000fffe0ff */
[----:B----4-:R-:W-:Y:S02]  /*4ca0*/  ULEA UR10, UR5, UR18, 0x3 ;  /* 0x00000012050a7291 */ /* 0x010fe4000f8e18ff */
[----:B------:R-:W-:Y:S01]  /*4cb0*/  UISETP.NE.AND UP3, UPT, UR17, URZ, UPT ;  /* 0x000000ff1100728c */ /* 0x000fe2000bf65270 */
[----:B--23--:R-:W-:Y:S10]  /*4cc0*/  @P1 BRA `(.L_x_89) ;  /* 0x00000000000c1947 */ /* 0x00cff40003800000 */
[----:B------:R-:W-:Y:S04]  /*4cd0*/  SHF.L.U32 R8, R9, 0x1f, RZ ;  /* 0x0000001f09087819 */ /* 0x000fe800000006ff */
[----:B------:R-:W3:Y:S02]  /*4ce0*/  SYNCS.PHASECHK.TRANS64.TRYWAIT P0, [UR10], R8 ;  /* 0x00000008ff0075a7 */ /* 0x000ee4000800110a */
[----:B---3--:R-:W-:Y:S05]  /*4cf0*/  @!P0 BRA `(.L_x_90) ;  /* 0x0000006400e88947 */ /* 0x008fea0003800000 */
.L_x_89:
[----:B------:R-:W-:Y:S01]  /*4d00*/  UISETP.NE.AND UP0, UPT, UR16, 0x1, UPT ;  /* 0x000000011000788c */ /* 0x000fe2000bf05270 */
[----:B------:R-:W-:Y:S01]  /*4d10*/  PLOP3.LUT P1, PT, PT, PT, PT, 0x80, 0x8 ;  /* 0x000000000008781c */ /* 0x000fe20003f2f070 */
[----:B------:R-:W-:Y:S02]  /*4d20*/  UIADD3 UR4, UPT, UPT, UR5, 0x1, URZ ;  /* 0x0000000105047890 */ /* 0x000fe4000fffe0ff */
[----:B------:R-:W-:Y:S02]  /*4d30*/  ULEA UR8, UR5, UR21, 0x8 ;  /* 0x0000001505087291 */ /* 0x000fe4000f8e40ff */
[----:B------:R-:W-:Y:S01]  /*4d40*/  UISETP.NE.AND UP1, UPT, UR4, 0x1a, UPT ;  /* 0x0000001a0400788c */ /* 0x000fe2000bf25270 */
[----:B------:R-:W-:Y:S01]  /*4d50*/  PLOP3.LUT P0, PT, PT, PT, UP0, 0x80, 0x8 ;  /* 0x000000000008781c */ /* 0x000fe20003f0f008 */
[----:B------:R-:W-:Y:S02]  /*4d60*/  UIADD3 UR12, UPT, UPT, UR8, 0x80, URZ ;  /* 0x00000080080c7890 */ /* 0x000fe4000fffe0ff */
[----:B------:R-:W-:Y:S02]  /*4d70*/  USEL UR6, URZ, 0x1, UP1 ;  /* 0x00000001ff067887 */ /* 0x000fe40008800000 */
[----:B------:R-:W-:Y:S02]  /*4d80*/  USEL UR15, UR4, URZ, UP1 ;  /* 0x000000ff040f7287 */ /* 0x000fe40008800000 */
[----:B------:R-:W-:Y:S02]  /*4d90*/  UIADD3 UR10, UPT, UPT, UR10, 0xd0, URZ ;  /* 0x000000d00a0a7890 */ /* 0x000fe4000fffe0ff */
[----:B------:R-:W-:Y:S01]  /*4da0*/  @UP0 ULEA UR4, UR15, UR18, 0x3 ;  /* 0x000000120f040291 */ /* 0x000fe2000f8e18ff */
[----:B------:R-:W-:Y:S01]  /*4db0*/  LOP3.LUT R9, R9, UR6, RZ, 0x3c, !PT ;  /* 0x0000000609097c12 */ /* 0x000fe2000f8e3cff */
[----:B------:R-:W-:Y:S01]  /*4dc0*/  UIADD3 UR16, UPT, UPT, UR16, -0x1, URZ ;  /* 0xffffffff10107890 */ /* 0x000fe2000fffe0ff */
[----:B------:R-:W-:Y:S02]  /*4dd0*/  UMOV UR9, 0x40004040 ;  /* 0x4000404000097882 */ /* 0x000fe40000000000 */
[----:B--2---:R-:W-:Y:S01]  /*4de0*/  @P0 SHF.L.U32 R0, R9, 0x1f, RZ ;  /* 0x0000001f09000819 */ /* 0x004fe200000006ff */
[----:B------:R-:W-:Y:S01]  /*4df0*/  UMOV UR13, 0x40004040 ;  /* 0x40004040000d7882 */ /* 0x000fe20000000000 */
[----:B------:R-:W-:Y:S02]  /*4e00*/  UMOV UR7, 0x40004040 ;  /* 0x4000404000077882 */ /* 0x000fe40000000000 */
[----:B------:R4:W2:Y:S01]  /*4e10*/  @P0 SYNCS.PHASECHK.TRANS64.TRYWAIT P1, [UR4], R0 ;  /* 0x00000000ff0005a7 */ /* 0x0008a20008021104 */
[----:B------:R-:W-:Y:S11]  /*4e20*/  ELECT P0, URZ, PT ;  /* 0x0000000000ff782f */ /* 0x000ff60003800000 */
[----:B------:R-:W-:Y:S02]  /*4e30*/  @!UPT UIADD3 URZ, UPT, UPT, URZ, URZ, URZ ;  /* 0x000000fffffff290 */ /* 0x000fe4000fffe0ff */
[C---:B-----5:R-:W-:Y:S01]  /*4e40*/  @P0 R2UR.BROADCAST UR14, R2.reuse ;  /* 0x00000000020e02ca */ /* 0x060fe200008e0000 */
[----:B------:R-:W-:Y:S01]  /*4e50*/  ULEA UR4, UR5, UR20, 0x8 ;  /* 0x0000001405047291 */ /* 0x000fe2000f8e40ff */
[----:B------:R-:W-:Y:S11]  /*4e60*/  ELECT P0, URZ, PT ;  /* 0x0000000000ff782f */ /* 0x000ff60003800000 */
[----:B------:R-:W-:Y:S02]  /*4e70*/  @!UPT UIADD3 URZ, UPT, UPT, URZ, URZ, URZ ;  /* 0x000000fffffff290 */ /* 0x000fe4000fffe0ff */
[----:B------:R-:W-:Y:S01]  /*4e80*/  @P0 R2UR.BROADCAST UR11, R2 ;  /* 0x00000000020b02ca */ /* 0x000fe200008e0000 */
[----:B------:R-:W-:Y:S01]  /*4e90*/  UIADD3 UR6, UPT, UPT, UR4, 0x80, URZ ;  /* 0x0000008004067890 */ /* 0x000fe2000fffe0ff */
[----:B------:R-:W-:Y:S02]  /*4ea0*/  UMOV UR5, 0x40004040 ;  /* 0x4000404000057882 */ /* 0x000fe40000000000 */
[----:B------:R3:W-:Y:S01]  /*4eb0*/  UTCHMMA.2CTA gdesc[UR8], gdesc[UR4], tmem[UR14], tmem[UR26], idesc[UR27], UP2 ;  /* 0x00ff1a04080075ea */ /* 0x0007e2000920000e */
[----:B------:R-:W-:Y:S08]  /*4ec0*/  UPLOP3.LUT UP2, UPT, UPT, UPT, UPT, 0x80, 0x8 ;  /* 0x000000000008789c */ /* 0x000ff00003f4f070 */
[----:B------:R4:W-:Y:S01]  /*4ed0*/  UTCHMMA.2CTA gdesc[UR12], gdesc[UR6], tmem[UR11], tmem[UR24], idesc[UR25], UPT ;  /* 0x00ff18060c0075ea */ /* 0x0009e2000ba0000b */
[----:B------:R4:W-:Y:S01]  /*4ee0*/  UTCBAR.2CTA.MULTICAST [UR10], URZ, UR19 ;  /* 0x000000ff0a0073e9 */ /* 0x0009e20008200813 */
[----:B---3--:R-:W-:Y:S01]  /*4ef0*/  UMOV UR5, UR15 ;  /* 0x0000000f00057c82 */ /* 0x008fe20008000000 */
[----:B------:R-:W-:Y:S05]  /*4f00*/  BRA.U UP3, `(.L_x_91) ;  /* 0xfffffffd03607547 */ /* 0x000fea000b83ffff */
.L_x_88:
[----:B------:R-:W-:-:S09]  /*4f10*/  UIADD3 UR4, UPT, UPT, UR23, 0x200, URZ ;  /* 0x0000020017047890 */ /* 0x000fd2000fffe0ff */
[----:B------:R3:W-:Y:S01]  /*4f20*/  UTCBAR.2CTA.MULTICAST [UR4], URZ, UR30 ;  /* 0x000000ff040073e9 */ /* 0x0007e2000820081e */
[----:B------:R-:W-:Y:S02]  /*4f30*/  NOP ;  /* 0x0000000000007918 */ /* 0x000fe40000000000 */
.L_x_87:
[----:B---3--:R-:W-:Y:S01]  /*4f40*/  UIADD3 UR4, UPT, UPT, UR22, 0x1, URZ ;  /* 0x0000000116047890 */ /* 0x008fe2000fffe0ff */
[----:B-1----:R-:W-:Y:S02]  /*4f50*/  LOP3.LUT P0, RZ, R6, 0x1, RZ, 0xc0, !PT ;  /* 0x0000000106ff7812 */ /* 0x002fe4000780c0ff */
[----:B------:R-:W-:Y:S01]  /*4f60*/  LOP3.LUT R10, R10, 0x1, RZ, 0x3c, !PT ;  /* 0x000000010a0a7812 */ /* 0x000fe200078e3cff */
[----:B------:R-:W-:-:S04]  /*4f70*/  UISETP.NE.AND UP0, UPT, UR4, 0x2, UPT ;  /* 0x000000020400788c */ /* 0x000fc8000bf05270 */
[----:B------:R-:W-:Y:S02]  /*4f80*/  USEL UR5, URZ, 0x1, UP0 ;  /* 0x00000001ff057887 */ /* 0x000fe40008000000 */
[----:B------:R-:W-:-:S04]  /*4f90*/  USEL UR22, UR4, URZ, UP0 ;  /* 0x000000ff04167287 */ /* 0x000fc80008000000 */
[----:B------:R-:W-:Y:S01]  /*4fa0*/  LOP3.LUT R11, R11, UR5, RZ, 0x3c, !PT ;  /* 0x000000050b0b7c12 */ /* 0x000fe2000f8e3cff */
[----:B------:R-:W-:Y:S07]  /*4fb0*/  @P0 BRA `(.L_x_92) ;  /* 0xfffffff800c00947 */ /* 0x000fee000383ffff */
[----:B------:R-:W1:Y:S01]  /*4fc0*/  S2UR UR8, SR_CgaCtaId ;  /* 0x00000000000879c3 */ /* 0x000e620000008800 */
[----:B------:R-:W-:Y:S01]  /*4fd0*/  ELECT P0, URZ, PT ;  /* 0x0000000000ff782f */ /* 0x000fe20003800000 */
[----:B--2-4-:R-:W-:Y:S01]  /*4fe0*/  HFMA2 R0, -RZ, RZ, 0, 5.9604644775390625e-08 ;  /* 0x00000001ff007431 */ /* 0x014fe200000001ff */
[----:B------:R-:W-:-:S05]  /*4ff0*/  UMOV UR4, 0x40 ;  /* 0x0000004000047882 */ /* 0x000fca0000000000 */
[----:B------:R-:W-:Y:S01]  /*5000*/  UVIRTCOUNT.DEALLOC.SMPOOL 0x80 ;  /* 0x000000800000784c */ /* 0x000fe20000000000 */
[----:B------:R-:W-:Y:S02]  /*5010*/  UISETP.NE.AND UP0, UPT, UR33, URZ, UPT ;  /* 0x000000ff2100728c */ /* 0x000fe4000bf05270 */
[----:B-1----:R-:W-:-:S09]  /*5020*/  ULEA UR8, UR8, UR4, 0x18 ;  /* 0x0000000408087291 */ /* 0x002fd2000f8ec0ff */
[----:B------:R1:W-:Y:S01]  /*5030*/  @P0 STS.U8 [UR8+0x1c], R0 ;  /* 0x00001c00ff000988 */ /* 0x0003e20008000008 */
[----:B------:R-:W-:Y:S05]  /*5040*/  BRA.U UP0, `(.L_x_93) ;  /* 0x0000000100587547 */ /* 0x000fea000b800000 */
[----:B------:R-:W-:Y:S01]  /*5050*/  UIADD3 UR5, UPT, UPT, UR18, 0x210, URZ ;  /* 0x0000021012057890 */ /* 0x000fe2000fffe0ff */
[----:B------:R-:W-:-:S03]  /*5060*/  SHF.L.U32 R2, R11, 0x1f, RZ ;  /* 0x0000001f0b027819 */ /* 0x000fc600000006ff */
[----:B------:R-:W-:-:S09]  /*5070*/  ULEA UR4, UR22, UR5, 0x3 ;  /* 0x0000000516047291 */ /* 0x000fd2000f8e18ff */
[----:B------:R-:W2:Y:S02]  /*5080*/  SYNCS.PHASECHK.TRANS64.TRYWAIT P0, [UR4], R2 ;  /* 0x00000002ff0075a7 */ /* 0x000ea40008001104 */
[----:B--2---:R-:W-:Y:S05]  /*5090*/  @!P0 BRA `(.L_x_94) ;  /* 0x0000006400188947 */ /* 0x004fea0003800000 */
.L_x_231:
[----:B------:R-:W-:-:S04]  /*50a0*/  UIADD3 UR4, UPT, UPT, UR22, 0x1, URZ ;  /* 0x0000000116047890 */ /* 0x000fc8000fffe0ff */
[----:B------:R-:W-:-:S04]  /*50b0*/  UISETP.NE.AND UP1, UPT, UR4, 0x2, UPT ;  /* 0x000000020400788c */ /* 0x000fc8000bf25270 */
[----:B------:R-:W-:Y:S02]  /*50c0*/  USEL UR6, URZ, 0x1, UP1 ;  /* 0x00000001ff067887 */ /* 0x000fe40008800000 */
[----:B------:R-:W-:-:S04]  /*50d0*/  USEL UR4, UR4, URZ, UP1 ;  /* 0x000000ff04047287 */ /* 0x000fc80008800000 */
[----:B------:R-:W-:Y:S01]  /*50e0*/  ULEA UR4, UR4, UR5, 0x3 ;  /* 0x0000000504047291 */ /* 0x000fe2000f8e18ff */
[----:B-1----:R-:W-:-:S04]  /*50f0*/  LOP3.LUT R2, R11, UR6, RZ, 0x3c, !PT ;  /* 0x000000060b027c12 */ /* 0x002fc8000f8e3cff */
[----:B------:R-:W-:Y:S01]  /*5100*/  SHF.L.U32 R2, R2, 0x1f, RZ ;  /* 0x0000001f02027819 */ /* 0x000fe200000006ff */
[----:B------:R-:W-:-:S04]  /*5110*/  IMAD.U32 R0, RZ, RZ, UR4 ;  /* 0x00000004ff007e24 */ /* 0x000fc8000f8e00ff */
[----:B------:R1:W2:Y:S03]  /*5120*/  SYNCS.PHASECHK.TRANS64.TRYWAIT P0, [R0+URZ], R2 ;  /* 0x00000002000075a7 */ /* 0x0002a600080011ff */
[----:B--2---:R-:W-:Y:S05]  /*5130*/  @!P0 NANOSLEEP.SYNCS 0x989680 ;  /* 0x009896800000895d */ /* 0x004fea0003900000 */
[----:B------:R-:W2:Y:S02]  /*5140*/  @!P0 SYNCS.PHASECHK.TRANS64 P0, [R0+URZ], R2 ;  /* 0x00000002000085a7 */ /* 0x000ea400080010ff */
[----:B--2---:R-:W-:Y:S05]  /*5150*/  @P0 BRA `(.L_x_95) ;  /* 0x0000000000200947 */ /* 0x004fea0003800000 */
.L_x_96:
[----:B--2---:R2:W3:Y:S02]  /*5160*/  SYNCS.PHASECHK.TRANS64.TRYWAIT P0, [R0+URZ], R2 ;  /* 0x00000002000075a7 */ /* 0x0044e400080011ff */
[----:B---3--:R-:W-:Y:S05]  /*5170*/  @!P0 NANOSLEEP.SYNCS 0x989680 ;  /* 0x009896800000895d */ /* 0x008fea0003900000 */
[----:B------:R-:W3:Y:S02]  /*5180*/  @!P0 SYNCS.PHASECHK.TRANS64 P0, [R0+URZ], R2 ;  /* 0x00000002000085a7 */ /* 0x000ee400080010ff */
[----:B---3--:R-:W-:Y:S05]  /*5190*/  @!P0 BRA `(.L_x_96) ;  /* 0xfffffffc00f08947 */ /* 0x008fea000383ffff */
[----:B------:R-:W-:Y:S05]  /*51a0*/  BRA `(.L_x_95) ;  /* 0x00000000000c7947 */ /* 0x000fea0003800000 */
.L_x_93:
[----:B------:R-:W-:-:S04]  /*51b0*/  UIADD3 UR4, UPT, UPT, UR18, 0x220, URZ ;  /* 0x0000022012047890 */ /* 0x000fc8000fffe0ff */
[----:B------:R-:W-:-:S09]  /*51c0*/  UPRMT UR4, UR32, 0x654, UR4 ;  /* 0x0000065420047896 */ /* 0x000fd20008000004 */
[----:B------:R-:W-:Y:S03]  /*51d0*/  SYNCS.ARRIVE.TRANS64.RED.A1T0 RZ, [UR4], RZ ;  /* 0x000000ffffff79a7 */ /* 0x000fe60008100404 */
.L_x_95:
[----:B-12---:R-:W-:Y:S01]  /*51e0*/  SHF.L.U32 R2, RZ, 0x1f, RZ ;  /* 0x0000001fff027819 */ /* 0x006fe200000006ff */
[----:B------:R-:W-:Y:S01]  /*51f0*/  UIADD3 UR4, UPT, UPT, UR18, 0x220, URZ ;  /* 0x0000022012047890 */ /* 0x000fe2000fffe0ff */
[----:B------:R-:W-:Y:S02]  /*5200*/  PLOP3.LUT P0, PT, PT, PT, UP0, 0x80, 0x8 ;  /* 0x000000000008781c */ /* 0x000fe40003f0f008 */
[----:B------:R-:W1:Y:S02]  /*5210*/  SYNCS.PHASECHK.TRANS64.TRYWAIT P1, [UR18+0x220], R2 ;  /* 0x00022002ff0075a7 */ /* 0x000e640008021112 */
[----:B-1----:R-:W-:Y:S09]  /*5220*/  @!P1 BRA `(.L_x_97) ;  /* 0x0000006000cc9947 */ /* 0x002ff20003800000 */
.L_x_233:
[----:B------:R-:W-:Y:S01]  /*5230*/  @!UP0 UPRMT UR4, UR32, 0x654, UR4 ;  /* 0x0000065420048896 */ /* 0x000fe20008000004 */
[----:B------:R-:W-:Y:S01]  /*5240*/  LOP3.LUT R3, R3, 0xffff, RZ, 0xc0, !PT ;  /* 0x0000ffff03037812 */ /* 0x000fe200078ec0ff */
[----:B-1----:R-:W-:-:S03]  /*5250*/  IMAD.MOV.U32 R2, RZ, RZ, 0xffff ;  /* 0x0000ffffff027424 */ /* 0x002fc600078e00ff */
[----:B------:R-:W-:-:S04]  /*5260*/  SHF.R.U32.HI R3, RZ, 0x5, R3 ;  /* 0x00000005ff037819 */ /* 0x000fc80000011603 */
[----:B------:R-:W-:Y:S01]  /*5270*/  @!P0 SYNCS.ARRIVE.TRANS64.RED.A1T0 RZ, [UR4], RZ ;  /* 0x000000ffffff89a7 */ /* 0x000fe20008100404 */
[----:B------:R-:W-:Y:S01]  /*5280*/  NOP ;  /* 0x0000000000007918 */ /* 0x000fe20000000000 */
[----:B------:R-:W1:Y:S01]  /*5290*/  LDS R0, [UR8+0x14] ;  /* 0x00001408ff007984 */ /* 0x000e620008000800 */
[----:B------:R-:W-:-:S04]  /*52a0*/  SHF.L.U32 R2, R2, R3, RZ ;  /* 0x0000000302027219 */ /* 0x000fc800000006ff */
[----:B-1----:R-:W-:-:S04]  /*52b0*/  LOP3.LUT R0, R0, R2, RZ, 0xc0, !PT ;  /* 0x0000000200007212 */ /* 0x002fc800078ec0ff */
[----:B------:R-:W-:Y:S01]  /*52c0*/  ISETP.NE.AND P0, PT, R0, R2, PT ;  /* 0x000000020000720c */ /* 0x000fe20003f05270 */
[----:B------:R-:W-:-:S05]  /*52d0*/  IMAD.MOV.U32 R0, RZ, RZ, 0x1 ;  /* 0x00000001ff007424 */ /* 0x000fca00078e00ff */
[----:B------:R-:W-:-:S07]  /*52e0*/  SHF.L.U32 R0, R0, R3, RZ ;  /* 0x0000000300007219 */ /* 0x000fce00000006ff */
[----:B------:R-:W-:Y:S05]  /*52f0*/  @P0 BRA `(.L_x_98) ;  /* 0x00000000005c0947 */ /* 0x000fea0003800000 */
[----:B------:R-:W1:Y:S02]  /*5300*/  LDS R3, [UR8+0x18] ;  /* 0x00001808ff037984 */ /* 0x000e640008000800 */
[----:B-1----:R-:W-:-:S04]  /*5310*/  LOP3.LUT R3, R3, R0, RZ, 0xc0, !PT ;  /* 0x0000000003037212 */ /* 0x002fc800078ec0ff */
[----:B------:R-:W-:-:S13]  /*5320*/  ISETP.NE.AND P0, PT, R3, R0, PT ;  /* 0x000000000300720c */ /* 0x000fda0003f05270 */
[----:B------:R-:W-:Y:S05]  /*5330*/  @P0 BRA `(.L_x_99) ;  /* 0x0000000000400947 */ /* 0x000fea0003800000 */
[----:B------:R-:W-:Y:S01]  /*5340*/  R2UR UR4, R2 ;  /* 0x00000000020472ca */ /* 0x000fe200000e0000 */
[----:B------:R-:W1:Y:S01]  /*5350*/  S2R R3, SR_LANEID ;  /* 0x0000000000037919 */ /* 0x000e620000000000 */
[----:B------:R-:W-:-:S04]  /*5360*/  LOP3.LUT R0, RZ, R0, RZ, 0x33, !PT ;  /* 0x00000000ff007212 */ /* 0x000fc800078e33ff */
[----:B------:R-:W2:Y:S07]  /*5370*/  REDUX UR6, R0 ;  /* 0x00000000000673c4 */ /* 0x000eae0000000000 */
[----:B------:R-:W-:-:S03]  /*5380*/  ULOP3.LUT UR5, URZ, UR4, URZ, 0x33, !UPT ;  /* 0x00000004ff057292 */ /* 0x000fc6000f8e33ff */
[----:B------:R-:W-:Y:S02]  /*5390*/  VOTEU.ANY UR4, UPT, PT ;  /* 0x0000000000047886 */ /* 0x000fe400038e0100 */
[----:B------:R-:W-:Y:S01]  /*53a0*/  UFLO.U32 UR4, UR4 ;  /* 0x00000004000472bd */ /* 0x000fe200080e0000 */
[----:B------:R-:W-:-:S04]  /*53b0*/  IMAD.U32 R2, RZ, RZ, UR5 ;  /* 0x00000005ff027e24 */ /* 0x000fc8000f8e00ff */
[----:B------:R-:W3:Y:S02]  /*53c0*/  REDUX UR7, R2 ;  /* 0x00000000020773c4 */ /* 0x000ee40000000000 */
[----:B------:R4:W-:Y:S01]  /*53d0*/  UTCATOMSWS.AND URZ, UR5 ;  /* 0x0000000500ff79e3 */ /* 0x0009e20008000000 */
[----:B--2---:R-:W-:Y:S01]  /*53e0*/  IMAD.U32 R0, RZ, RZ, UR6 ;  /* 0x00000006ff007e24 */ /* 0x004fe2000f8e00ff */
[----:B-1----:R-:W-:Y:S01]  /*53f0*/  ISETP.EQ.U32.AND P0, PT, R3, UR4, PT ;  /* 0x0000000403007c0c */ /* 0x002fe2000bf02070 */
[----:B---3--:R-:W-:-:S12]  /*5400*/  IMAD.U32 R2, RZ, RZ, UR7 ;  /* 0x00000007ff027e24 */ /* 0x008fd8000f8e00ff */
[----:B------:R4:W-:Y:S04]  /*5410*/  @P0 ATOMS.AND RZ, [UR8+0x14], R2 ;  /* 0x00001402ffff098c */ /* 0x0009e8000a800008 */
[----:B------:R4:W-:Y:S01]  /*5420*/  @P0 ATOMS.AND RZ, [UR8+0x18], R0 ;  /* 0x00001800ffff098c */ /* 0x0009e2000a800008 */
[----:B------:R-:W-:Y:S05]  /*5430*/  BRA `(.L_x_100) ;  /* 0x0000000000147947 */ /* 0x000fea0003800000 */
.L_x_99:
[----:B------:R-:W-:Y:S02]  /*5440*/  MOV R2, 0x5460 ;  /* 0x0000546000027802 */ /* 0x000fe40000000f00 */
[----:B-----5:R-:W-:Y:S05]  /*5450*/  CALL.REL.NOINC `($__internal_0_$__cuda_sm10x_tcgen05_guardrail_trap_col_being_dealloced_not_returned_by_alloc) ;  /* 0x0000006400b07944 */ /* 0x020fea0003c00000 */
[----:B------:R-:W-:Y:S05]  /*5460*/  BRA `(.L_x_100) ;  /* 0x0000000000087947 */ /* 0x000fea0003800000 */
.L_x_98:
[----:B------:R-:W-:Y:S02]  /*5470*/  MOV R2, 0x5490 ;  /* 0x0000549000027802 */ /* 0x000fe40000000f00 */
[----:B-----5:R-:W-:Y:S05]  /*5480*/  CALL.REL.NOINC `($__internal_2_$__cuda_sm10x_tcgen05_guardrail_trap_unallocated_columns_being_dealloced) ;  /* 0x0000006400bc7944 */ /* 0x020fea0003c00000 */
.L_x_100:
[----:B------:R-:W-:Y:S01]  /*5490*/  NOP ;  /* 0x0000000000007918 */ /* 0x000fe20000000000 */
[----:B----4-:R-:W-:Y:S05]  /*54a0*/  EXIT ;  /* 0x000000000000794d */ /* 0x010fea0003800000 */
.L_x_72:
[----:B------:R-:W2:Y:S01]  /*54b0*/  LDCU UR5, c[0x0][0x384] ;  /* 0x00007080ff0577ac */ /* 0x000ea20008000800 */
[----:B------:R-:W-:Y:S02]  /*54c0*/  UISETP.NE.OR UP0, UPT, UR18, 0x3, !UP3 ;  /* 0x000000031200788c */ /* 0x000fe4000df05670 */
[----:B--2---:R-:W-:-:S07]  /*54d0*/  UIADD3 UR5, UPT, UPT, UR5, 0x7f, URZ ;  /* 0x0000007f05057890 */ /* 0x004fce000fffe0ff */
[----:B------:R-:W-:Y:S05]  /*54e0*/  BRA.U UP0, `(.L_x_101) ;  /* 0x0000001900047547 */ /* 0x000fea000b800000 */
[----:B------:R-:W-:Y:S01]  /*54f0*/  USHF.R.S32.HI UR4, URZ, 0x1f, UR5 ;  /* 0x0000001fff047899 */ /* 0x000fe20008011405 */
[----:B------:R-:W2:Y:S01]  /*5500*/  S2UR UR12, SR_CgaCtaId ;  /* 0x00000000000c79c3 */ /* 0x000ea20000008800 */
[----:B------:R-:W3:Y:S01]  /*5510*/  LDCU UR56, c[0x0][0x370] ;  /* 0x00006e00ff3877ac */ /* 0x000ee20008000800 */
[----:B------:R-:W-:Y:S02]  /*5520*/  HFMA2 R10, -RZ, RZ, 0, 5.9604644775390625e-08 ;  /* 0x00000001ff0a7431 */ /* 0x000fe400000001ff */
[----:B------:R-:W-:Y:S01]  /*5530*/  IMAD.MOV.U32 R9, RZ, RZ, RZ ;  /* 0x000000ffff097224 */ /* 0x000fe200078e00ff */
[----:B------:R-:W-:Y:S01]  /*5540*/  ULEA.HI UR4, UR4, UR5, URZ, 0x7 ;  /* 0x0000000504047291 */ /* 0x000fe2000f8f38ff */
[----:B------:R-:W3:Y:S02]  /*5550*/  LDCU.128 UR52, c[0x0][0xb10] ;  /* 0x00016200ff3477ac */ /* 0x000ee40008000c00 */
[----:B------:R-:W4:Y:S01]  /*5560*/  LDC.64 R14, c[0x0][0x348] ;  /* 0x0000d200ff0e7b82 */ /* 0x000f220000000a00 */
[----:B------:R-:W-:Y:S01]  /*5570*/  USHF.R.S32.HI UR46, URZ, 0x7, UR4 ;  /* 0x00000007ff2e7899 */ /* 0x000fe20008011404 */
[----:B------:R-:W1:Y:S05]  /*5580*/  LDCU UR50, c[0x0][0x374] ;  /* 0x00006e80ff3277ac */ /* 0x000e6a0008000800 */
[----:B------:R-:W-:Y:S01]  /*5590*/  IMAD.U32 R2, RZ, RZ, UR46 ;  /* 0x0000002eff027e24 */ /* 0x000fe2000f8e00ff */
[----:B------:R-:W2:Y:S04]  /*55a0*/  LDCU.64 UR4, c[0x0][0x888] ;  /* 0x00011100ff0477ac */ /* 0x000ea80008000a00 */
[----:B------:R-:W-:Y:S01]  /*55b0*/  IABS R0, R2 ;  /* 0x0000000200007213 */ /* 0x000fe20000000000 */
[----:B------:R-:W1:Y:S03]  /*55c0*/  LDCU.64 UR48, c[0x0][0x890] ;  /* 0x00011200ff3077ac */ /* 0x000e660008000a00 */
[----:B------:R-:W-:Y:S01]  /*55d0*/  R2UR UR38, R0 ;  /* 0x00000000002672ca */ /* 0x000fe200000e0000 */
[----:B------:R-:W4:Y:S01]  /*55e0*/  LDCU UR30, c[0x0][0xb0c] ;  /* 0x00016180ff1e77ac */ /* 0x000f220008000800 */
[----:B------:R-:W4:Y:S01]  /*55f0*/  LDCU UR67, c[0x0][0xb20] ;  /* 0x00016400ff4377ac */ /* 0x000f220008000800 */
[----:B------:R-:W4:Y:S10]  /*5600*/  LDCU UR47, c[0x0][0x388] ;  /* 0x00007100ff2f77ac */ /* 0x000f340008000800 */
[----:B------:R-:W4:Y:S01]  /*5610*/  I2F.RP R0, UR38 ;  /* 0x0000002600007d06 */ /* 0x000f220008209400 */
[----:B--2---:R-:W-:Y:S01]  /*5620*/  UISETP.NE.U32.AND UP0, UPT, UR4, URZ, UPT ;  /* 0x000000ff0400728c */ /* 0x004fe2000bf05070 */
[----:B------:R-:W2:Y:S03]  /*5630*/  LDCU UR4, c[0x0][0xb30] ;  /* 0x00016600ff0477ac */ /* 0x000ea60008000800 */
[----:B------:R-:W-:Y:S01]  /*5640*/  UISETP.NE.AND.EX UP6, UPT, UR5, URZ, UPT, UP0 ;  /* 0x000000ff0500728c */ /* 0x000fe2000bfc5300 */
[----:B------:R-:W-:Y:S01]  /*5650*/  UMOV UR31, 0x400 ;  /* 0x00000400001f7882 */ /* 0x000fe20000000000 */
[----:B---3--:R-:W-:-:S02]  /*5660*/  UIMAD.WIDE.U32 UR8, UR56, UR52, URZ ;  /* 0x00000034380872a5 */ /* 0x008fc4000f8e00ff */
[----:B-1----:R-:W-:Y:S01]  /*5670*/  UIMAD.WIDE.U32 UR10, UR50, UR55, URZ ;  /* 0x00000037320a72a5 */ /* 0x002fe2000f8e00ff */
[----:B------:R-:W-:Y:S01]  /*5680*/  UMOV UR6, URZ ;  /* 0x000000ff00067c82 */ /* 0x000fe20008000000 */
[----:B----4-:R-:W1:Y:S01]  /*5690*/  MUFU.RCP R0, R0 ;  /* 0x0000000000007308 */ /* 0x010e620000001000 */
[----:B------:R-:W-:Y:S02]  /*56a0*/  ULEA UR31, UR12, UR31, 0x18 ;  /* 0x0000001f0c1f7291 */ /* 0x000fe4000f8ec0ff */
[----:B------:R-:W-:Y:S02]  /*56b0*/  UISETP.NE.AND UP0, UPT, UR39, 0x1, UPT ;  /* 0x000000012700788c */ /* 0x000fe4000bf05270 */
[----:B------:R-:W-:Y:S02]  /*56c0*/  UISETP.NE.U32.AND UP0, UPT, UR48, URZ, UPT ;  /* 0x000000ff3000728c */ /* 0x000fe4000bf05070 */
[----:B------:R-:W-:Y:S02]  /*56d0*/  UIADD3 UR62, UPT, UPT, UR31, 0x1b8, URZ ;  /* 0x000001b81f3e7890 */ /* 0x000fe4000fffe0ff */
[----:B------:R-:W-:-:S02]  /*56e0*/  UIADD3 UR60, UPT, UPT, UR31, 0x1f8, URZ ;  /* 0x000001f81f3c7890 */ /* 0x000fc4000fffe0ff */
[----:B------:R-:W-:Y:S02]  /*56f0*/  UIADD3 UR41, UPT, UPT, UR31, 0x1a0, URZ ;  /* 0x000001a01f297890 */ /* 0x000fe4000fffe0ff */
[----:B------:R-:W-:Y:S02]  /*5700*/  UIADD3 UR33, UPT, UPT, UR31, 0x1a8, URZ ;  /* 0x000001a81f217890 */ /* 0x000fe4000fffe0ff */
[----:B------:R-:W-:Y:S01]  /*5710*/  UIADD3 UR25, UPT, UPT, UR31, 0x1b0, URZ ;  /* 0x000001b01f197890 */ /* 0x000fe2000fffe0ff */
[----:B-1----:R-:W-:Y:S01]  /*5720*/  VIADD R0, R0, 0xffffffe ;  /* 0x0ffffffe00007836 */ /* 0x002fe20000000000 */
[----:B------:R-:W-:Y:S01]  /*5730*/  UISETP.GE.AND UP3, UPT, UR39, 0x1, UPT ;  /* 0x000000012700788c */ /* 0x000fe2000bf66270 */
[----:B------:R-:W-:Y:S01]  /*5740*/  UMOV UR59, UR9 ;  /* 0x00000009003b7c82 */ /* 0x000fe20008000000 */
[----:B------:R-:W-:Y:S01]  /*5750*/  UMOV UR58, UR11 ;  /* 0x0000000b003a7c82 */ /* 0x000fe20008000000 */
[----:B------:R-:W-:Y:S02]  /*5760*/  UISETP.NE.AND UP3, UPT, UR30, 0x1, UPT ;  /* 0x000000011e00788c */ /* 0x000fe4000bf65270 */
[----:B------:R-:W1:Y:S01]  /*5770*/  F2I.FTZ.U32.TRUNC.NTZ R0, R0 ;  /* 0x0000000000007305 */ /* 0x000e62000021f000 */
[----:B------:R-:W-:-:S02]  /*5780*/  UISETP.NE.AND.EX UP4, UPT, UR49, URZ, UPT, UP0 ;  /* 0x000000ff3100728c */ /* 0x000fc4000bf85300 */
[----:B------:R-:W-:Y:S02]  /*5790*/  UISETP.NE.AND UP5, UPT, UR54, 0x1, UPT ;  /* 0x000000013600788c */ /* 0x000fe4000bfa5270 */
[----:B------:R-:W-:Y:S01]  /*57a0*/  UPLOP3.LUT UP2, UPT, UPT, UPT, UPT, 0x40, 0x4 ;  /* 0x000000000004789c */ /* 0x000fe20003f4e870 */
[----:B------:R-:W3:Y:S01]  /*57b0*/  LDCU.64 UR22, c[0x0][0xb28] ;  /* 0x00016500ff1677ac */ /* 0x000ee20008000a00 */
[----:B------:R-:W-:Y:S02]  /*57c0*/  UPRMT UR62, UR12, 0x654, UR62 ;  /* 0x000006540c3e7896 */ /* 0x000fe4000800003e */
[----:B------:R-:W-:Y:S01]  /*57d0*/  UPRMT UR60, URZ, 0x654, UR60 ;  /* 0x00000654ff3c7896 */ /* 0x000fe2000800003c */
[----:B-1----:R-:W-:Y:S01]  /*57e0*/  R2UR UR7, R0 ;  /* 0x00000000000772ca */ /* 0x002fe200000e0000 */
[----:B------:R-:W-:Y:S01]  /*57f0*/  UPRMT UR65, UR12, 0x654, UR41 ;  /* 0x000006540c417896 */ /* 0x000fe20008000029 */
[----:B------:R-:W-:Y:S01]  /*5800*/  IABS R0, R2 ;  /* 0x0000000200007213 */ /* 0x000fe20000000000 */
[----:B------:R-:W-:Y:S01]  /*5810*/  UPRMT UR64, UR12, 0x654, UR33 ;  /* 0x000006540c407896 */ /* 0x000fe20008000021 */
[----:B------:R-:W-:Y:S01]  /*5820*/  MOV R2, 0x1000 ;  /* 0x0000100000027802 */ /* 0x000fe20000000f00 */
[----:B------:R-:W-:-:S02]  /*5830*/  UPRMT UR63, UR12, 0x654, UR25 ;  /* 0x000006540c3f7896 */ /* 0x000fc40008000019 */
[----:B------:R-:W-:Y:S01]  /*5840*/  IMAD.MOV R0, RZ, RZ, -R0 ;  /* 0x000000ffff007224 */ /* 0x000fe200078e0a00 */
[----:B------:R-:W-:Y:S02]  /*5850*/  USHF.R.U32.HI UR59, URZ, UR53, UR59 ;  /* 0x00000035ff3b7299 */ /* 0x000fe4000801163b */
[----:B------:R-:W-:Y:S02]  /*5860*/  USHF.R.U32.HI UR58, URZ, UR67, UR58 ;  /* 0x00000043ff3a7299 */ /* 0x000fe4000801163a */
[----:B------:R-:W-:Y:S01]  /*5870*/  R2UR UR61, R0 ;  /* 0x00000000003d72ca */ /* 0x000fe200000e0000 */
[----:B------:R-:W-:Y:S02]  /*5880*/  UIADD3 UR5, UPT, UPT, URZ, -UR7, URZ ;  /* 0x80000007ff057290 */ /* 0x000fe4000fffe0ff */
[----:B--2---:R-:W-:Y:S02]  /*5890*/  UISETP.NE.AND UP3, UPT, UR4, 0x1, UPT ;  /* 0x000000010400788c */ /* 0x004fe4000bf65270 */
[----:B------:R-:W-:-:S02]  /*58a0*/  UIMAD UR5, UR5, UR38, URZ ;  /* 0x00000026050572a4 */ /* 0x000fc4000f8e02ff */
[----:B------:R-:W-:Y:S02]  /*58b0*/  UISETP.NE.AND UP0, UPT, UR47, URZ, UPT ;  /* 0x000000ff2f00728c */ /* 0x000fe4000bf05270 */
[----:B------:R-:W-:Y:S02]  /*58c0*/  UIMAD.WIDE.U32 UR6, UR7, UR5, UR6 ;  /* 0x00000005070672a5 */ /* 0x000fe4000f8e0006 */
[----:B------:R-:W-:-:S05]  /*58d0*/  UISETP.NE.AND UP5, UPT, UR46, URZ, UPT ;  /* 0x000000ff2e00728c */ /* 0x000fca000bfa5270 */
[----:B---3--:R-:W-:-:S06]  /*58e0*/  UMOV UR57, UR7 ;  /* 0x0000000700397c82 */ /* 0x008fcc0008000000 */
.L_x_112:
[----:B------:R-:W-:Y:S04]  /*58f0*/  SHF.L.U32 R3, R9, 0x1f, RZ ;  /* 0x0000001f09037819 */ /* 0x000fe800000006ff */
[----:B------:R-:W1:Y:S02]  /*5900*/  SYNCS.PHASECHK.TRANS64.TRYWAIT P0, [UR31+0x1f0], R3 ;  /* 0x0001f003ff0075a7 */ /* 0x000e64000800111f */
[----:B-12---:R-:W-:Y:S05]  /*5910*/  @!P0 BRA `(.L_x_102) ;  /* 0x0000005c00288947 */ /* 0x006fea0003800000 */
.L_x_235:
[----:B------:R-:W2:Y:S01]  /*5920*/  LDS.128 R4, [UR31+0x230] ;  /* 0x0002301fff047984 */ /* 0x000ea20008000c00 */
[----:B------:R-:W-:Y:S01]  /*5930*/  @!PT LDS RZ, [RZ] ;  /* 0x00000000fffff984 */ /* 0x000fe20000000800 */
[----:B------:R-:W-:Y:S01]  /*5940*/  @!PT LDS RZ, [RZ] ;  /* 0x00000000fffff984 */ /* 0x000fe20000000800 */
[----:B------:R-:W-:Y:S01]  /*5950*/  @!PT LDS RZ, [RZ] ;  /* 0x00000000fffff984 */ /* 0x000fe20000000800 */
[----:B------:R-:W-:Y:S01]  /*5960*/  @!PT LDS RZ, [RZ] ;  /* 0x00000000fffff984 */ /* 0x000fe20000000800 */
[----:B------:R3:W-:Y:S06]  /*5970*/  MEMBAR.ALL.CTA ;  /* 0x0000000000007992 */ /* 0x0007ec0000008000 */
[----:B---3--:R-:W3:Y:S02]  /*5980*/  FENCE.VIEW.ASYNC.S ;  /* 0x00000000000073c6 */ /* 0x008ee40000000000 */
[----:B---3--:R-:W-:Y:S01]  /*5990*/  SYNCS.ARRIVE.TRANS64.RED.A1T0 RZ, [UR60], RZ ;  /* 0x000000ffffff79a7 */ /* 0x008fe2000810043c */
[----:B--2---:R-:W-:Y:S11]  /*59a0*/  LOP3.LUT P0, RZ, R6, 0x1, RZ, 0xc0, !PT ;  /* 0x0000000106ff7812 */ /* 0x004ff6000780c0ff */
[----:B------:R-:W-:Y:S02]  /*59b0*/  @!UPT UIADD3 URZ, UPT, UPT, URZ, URZ, URZ ;  /* 0x000000fffffff290 */ /* 0x000fe4000fffe0ff */
[----:B------:R-:W-:Y:S01]  /*59c0*/  VOTEU.ANY UP0, P0 ;  /* 0x0000000000ff7886 */ /* 0x000fe20000000100 */
[----:B------:R-:W-:Y:S11]  /*59d0*/  PLOP3.LUT P0, PT, PT, PT, UP0, 0x80, 0x8 ;  /* 0x000000000008781c */ /* 0x000ff60003f0f008 */
[----:B------:R-:W-:Y:S02]  /*59e0*/  @!UPT UIADD3 URZ, UPT, UPT, URZ, URZ, URZ ;  /* 0x000000fffffff290 */ /* 0x000fe4000fffe0ff */
[----:B-1----:R-:W-:Y:S02]  /*59f0*/  @P0 MOV R3, R4 ;  /* 0x0000000400030202 */ /* 0x002fe40000000f00 */
[----:B------:R-:W-:Y:S02]  /*5a00*/  @P0 LOP3.LUT R0, R5, 0xffff, RZ, 0xc0, !PT ;  /* 0x0000ffff05000812 */ /* 0x000fe400078ec0ff */
[----:B------:R-:W-:Y:S02]  /*5a10*/  @P0 R2UR UR5, R3 ;  /* 0x00000000030502ca */ /* 0x000fe400000e0000 */
[----:B------:R-:W-:Y:S11]  /*5a20*/  @P0 R2UR UR4, R0 ;  /* 0x00000000000402ca */ /* 0x000ff600000e0000 */
[----:B------:R-:W-:Y:S02]  /*5a30*/  @UP0 UMOV UR15, UR5 ;  /* 0x00000005000f0c82 */ /* 0x000fe40008000000 */
[----:B------:R-:W-:Y:S01]  /*5a40*/  @UP0 UMOV UR14, UR4 ;  /* 0x00000004000e0c82 */ /* 0x000fe20008000000 */
[----:B------:R-:W-:Y:S09]  /*5a50*/  UISETP.GE.AND UP0, UPT, UR39, 0x1, UPT ;  /* 0x000000012700788c */ /* 0x000ff2000bf06270 */
[----:B------:R-:W-:Y:S05]  /*5a60*/  BRA.U !UP0, `(.L_x_103) ;  /* 0x0000000108c07547 */ /* 0x000fea000b800000 */
[----:B------:R-:W-:Y:S02]  /*5a70*/  UIMAD.WIDE.U32 UR8, UR14, UR55, URZ ;  /* 0x000000370e0872a5 */ /* 0x000fe4000f8e00ff */
[----:B------:R-:W-:Y:S02]  /*5a80*/  UP2UR UR18, UPR, URZ, 0x4 ;  /* 0x00000004ff127883 */ /* 0x000fe40008000000 */
[----:B------:R-:W-:Y:S02]  /*5a90*/  UISETP.NE.AND UP2, UPT, UR54, 0x1, UPT ;  /* 0x000000013600788c */ /* 0x000fe4000bf45270 */
[----:B------:R-:W-:Y:S02]  /*5aa0*/  UIMAD.WIDE.U32 UR10, UR15, UR52, URZ ;  /* 0x000000340f0a72a5 */ /* 0x000fe4000f8e00ff */
[----:B------:R-:W-:Y:S02]  /*5ab0*/  USEL UR4, UR50, UR58, !UP2 ;  /* 0x0000003a32047287 */ /* 0x000fe4000d000000 */
[----:B------:R-:W-:Y:S02]  /*5ac0*/  UISETP.NE.AND UP0, UPT, UR30, 0x1, UPT ;  /* 0x000000011e00788c */ /* 0x000fe4000bf05270 */
[----:B------:R-:W-:Y:S02]  /*5ad0*/  UP2UR UR20, UPR, URZ, 0x2 ;  /* 0x00000002ff147883 */ /* 0x000fe40008000000 */
[----:B------:R-:W-:Y:S02]  /*5ae0*/  UISETP.NE.AND UP1, UPT, UR39, 0x1, UPT ;  /* 0x000000012700788c */ /* 0x000fe4000bf25270 */
[----:B------:R-:W-:Y:S02]  /*5af0*/  UIMAD.WIDE.U32 UR12, UR4, UR22, URZ ;  /* 0x00000016040c72a5 */ /* 0x000fe4000f8e00ff */
[----:B------:R-:W-:Y:S01]  /*5b00*/  USEL UR7, UR56, UR59, !UP0 ;  /* 0x0000003b38077287 */ /* 0x000fe2000c000000 */
[----:B------:R-:W-:Y:S02]  /*5b10*/  UMOV UR5, UR9 ;  /* 0x0000000900057c82 */ /* 0x000fe40008000000 */
[----:B------:R-:W-:Y:S02]  /*5b20*/  USHF.R.U32.HI UR6, URZ, UR67, UR5 ;  /* 0x00000043ff067299 */ /* 0x000fe40008011605 */
[----:B------:R-:W-:Y:S02]  /*5b30*/  UIMAD.WIDE.U32 UR16, UR7, UR22, URZ ;  /* 0x00000016071072a5 */ /* 0x000fe4000f8e00ff */
[----:B------:R-:W-:Y:S02]  /*5b40*/  USEL UR6, UR14, UR6, !UP2 ;  /* 0x000000060e067287 */ /* 0x000fe4000d000000 */
[----:B------:R-:W-:Y:S01]  /*5b50*/  UISETP.NE.AND UP2, UPT, UR18, URZ, UPT ;  /* 0x000000ff1200728c */ /* 0x000fe2000bf45270 */
[----:B------:R-:W-:Y:S01]  /*5b60*/  UMOV UR5, UR11 ;  /* 0x0000000b00057c82 */ /* 0x000fe20008000000 */
[----:B------:R-:W-:Y:S02]  /*5b70*/  UIMAD.WIDE.U32 UR10, UR6, UR22, URZ ;  /* 0x00000016060a72a5 */ /* 0x000fe4000f8e00ff */
[----:B------:R-:W-:Y:S03]  /*5b80*/  USHF.R.U32.HI UR8, URZ, UR53, UR5 ;  /* 0x00000035ff087299 */ /* 0x000fe60008011605 */
[----:B------:R-:W-:Y:S02]  /*5b90*/  UMOV UR5, UR13 ;  /* 0x0000000d00057c82 */ /* 0x000fe40008000000 */
[----:B------:R-:W-:Y:S03]  /*5ba0*/  @UP1 USHF.R.U32.HI UR4, URZ, UR23, UR5 ;  /* 0x00000017ff041299 */ /* 0x000fe60008011605 */
[----:B------:R-:W-:Y:S01]  /*5bb0*/  UMOV UR5, UR17 ;  /* 0x0000001100057c82 */ /* 0x000fe20008000000 */
[----:B------:R-:W-:Y:S02]  /*5bc0*/  UIMAD UR4, UR39, UR4, URZ ;  /* 0x00000004270472a4 */ /* 0x000fe4000f8e02ff */
[----:B------:R-:W-:Y:S02]  /*5bd0*/  @UP1 USHF.R.U32.HI UR7, URZ, UR23, UR5 ;  /* 0x00000017ff071299 */ /* 0x000fe40008011605 */
[----:B------:R-:W-:Y:S02]  /*5be0*/  USEL UR5, UR15, UR8, !UP0 ;  /* 0x000000080f057287 */ /* 0x000fe4000c000000 */
[----:B------:R-:W-:Y:S02]  /*5bf0*/  UIMAD UR8, UR39, UR7, URZ ;  /* 0x00000007270872a4 */ /* 0x000fe4000f8e02ff */
[----:B------:R-:W-:Y:S03]  /*5c00*/  UISETP.GE.AND UP0, UPT, UR6, UR4, UPT ;  /* 0x000000040600728c */ /* 0x000fe6000bf06270 */
[----:B------:R-:W-:Y:S01]  /*5c10*/  UMOV UR4, UR11 ;  /* 0x0000000b00047c82 */ /* 0x000fe20008000000 */
[----:B------:R-:W-:Y:S02]  /*5c20*/  UISETP.GE.OR UP0, UPT, UR5, UR8, UP0 ;  /* 0x000000080500728c */ /* 0x000fe40008706670 */
[----:B------:R-:W-:Y:S02]  /*5c30*/  USHF.R.U32.HI UR4, URZ, UR23, UR4 ;  /* 0x00000017ff047299 */ /* 0x000fe40008011604 */
[----:B------:R-:W-:Y:S02]  /*5c40*/  UIMAD.WIDE.U32 UR8, UR5, UR22, URZ ;  /* 0x00000016050872a5 */ /* 0x000fe4000f8e00ff */
[----:B------:R-:W-:Y:S04]  /*5c50*/  USEL UR10, UR6, UR4, !UP1 ;  /* 0x00000004060a7287 */ /* 0x000fe8000c800000 */
[----:B------:R-:W-:Y:S01]  /*5c60*/  UIADD3 UR11, UPT, UPT, -UR10, URZ, URZ ;  /* 0x000000ff0a0b7290 */ /* 0x000fe2000fffe1ff */
[----:B------:R-:W-:Y:S02]  /*5c70*/  @!UP0 UMOV UR4, UR9 ;  /* 0x0000000900048c82 */ /* 0x000fe40008000000 */
[----:B------:R-:W-:Y:S02]  /*5c80*/  @!UP0 USHF.R.U32.HI UR4, URZ, UR23, UR4 ;  /* 0x00000017ff048299 */ /* 0x000fe40008011604 */
[----:B------:R-:W-:Y:S02]  /*5c90*/  UIMAD UR8, UR39, UR11, UR6 ;  /* 0x0000000b270872a4 */ /* 0x000fe4000f8e0206 */
[----:B------:R-:W-:Y:S02]  /*5ca0*/  @!UP0 USEL UR4, UR5, UR4, !UP1 ;  /* 0x0000000405048287 */ /* 0x000fe4000c800000 */
[----:B------:R-:W-:Y:S02]  /*5cb0*/  UISETP.NE.AND UP1, UPT, UR20, URZ, UPT ;  /* 0x000000ff1400728c */ /* 0x000fe4000bf25270 */
[----:B------:R-:W-:Y:S02]  /*5cc0*/  @!UP0 UIMAD UR7, UR7, UR8, UR4 ;  /* 0x00000008070782a4 */ /* 0x000fe4000f8e0204 */
[----:B------:R-:W-:Y:S02]  /*5cd0*/  @!UP0 UIADD3 UR9, UPT, UPT, UR10, -UR4, URZ ;  /* 0x800000040a098290 */ /* 0x000fe4000fffe0ff */
[----:B------:R-:W-:Y:S02]  /*5ce0*/  UIADD3 UR8, UPT, UPT, -UR6, URZ, URZ ;  /* 0x000000ff06087290 */ /* 0x000fe4000fffe1ff */
[----:B------:R-:W-:Y:S02]  /*5cf0*/  UIADD3 UR4, UPT, UPT, -UR5, URZ, URZ ;  /* 0x000000ff05047290 */ /* 0x000fe4000fffe1ff */
[----:B------:R-:W-:Y:S03]  /*5d00*/  @!UP0 UIMAD UR6, UR9, UR39, UR5 ;  /* 0x00000027090682a4 */ /* 0x000fe6000f8e0205 */
[----:B------:R-:W-:Y:S01]  /*5d10*/  @!UP0 UMOV UR5, UR7 ;  /* 0x0000000700058c82 */ /* 0x000fe20008000000 */
[----:B------:R-:W-:Y:S02]  /*5d20*/  UIMAD UR7, UR30, UR4, UR15 ;  /* 0x000000041e0772a4 */ /* 0x000fe4000f8e020f */
[----:B------:R-:W-:Y:S02]  /*5d30*/  UIMAD UR4, UR54, UR8, UR14 ;  /* 0x00000008360472a4 */ /* 0x000fe4000f8e020e */
[----:B------:R-:W-:Y:S02]  /*5d40*/  UIMAD UR15, UR5, UR30, UR7 ;  /* 0x0000001e050f72a4 */ /* 0x000fe4000f8e0207 */
[----:B------:R-:W-:Y:S11]  /*5d50*/  UIMAD UR14, UR6, UR54, UR4 ;  /* 0x00000036060e72a4 */ /* 0x000ff6000f8e0204 */
[----:B------:R-:W-:Y:S01]  /*5d60*/  @!UPT UIADD3 URZ, UPT, UPT, URZ, URZ, URZ ;  /* 0x000000fffffff290 */ /* 0x000fe2000fffe0ff */
.L_x_103:
[----:B------:R-:W1:Y:S01]  /*5d70*/  @!UP3 LDCU.128 UR8, c[0x0][0xb10] ;  /* 0x00016200ff08b7ac */ /* 0x000e620008000c00 */
[----:B------:R-:W-:Y:S04]  /*5d80*/  MOV R0, UR19 ;  /* 0x0000001300007c02 */ /* 0x000fe80008000f00 */
[----:B------:R-:W-:Y:S01]  /*5d90*/  IABS R0, R0 ;  /* 0x0000000000007213 */ /* 0x000fe20000000000 */
[----:B------:R-:W2:Y:S01]  /*5da0*/  @!UP3 LDCU UR5, c[0x0][0xb0c] ;  /* 0x00016180ff05b7ac */ /* 0x000ea20008000800 */
[----:B------:R-:W3:Y:S01]  /*5db0*/  @!UP3 LDCU UR4, c[0x0][0xb20] ;  /* 0x00016400ff04b7ac */ /* 0x000ee20008000800 */
[----:B-1----:R-:W-:Y:S04]  /*5dc0*/  UIMAD.WIDE.U32 UR6, UR15, UR8, URZ ;  /* 0x000000080f0672a5 */ /* 0x002fe8000f8e00ff */
[----:B------:R-:W-:Y:S02]  /*5dd0*/  @!UP3 USHF.R.U32.HI UR7, URZ, UR9, UR7 ;  /* 0x00000009ff07b299 */ /* 0x000fe40008011607 */
[----:B------:R-:W-:Y:S02]  /*5de0*/  UIMAD.WIDE.U32 UR8, UR14, UR11, URZ ;  /* 0x0000000b0e0872a5 */ /* 0x000fe4000f8e00ff */
[----:B--2---:R-:W-:Y:S04]  /*5df0*/  @!UP3 UISETP.NE.AND UP0, UPT, UR5, 0x1, UPT ;  /* 0x000000010500b88c */ /* 0x004fe8000bf05270 */
[----:B------:R-:W-:Y:S02]  /*5e00*/  @!UP3 USEL UR7, UR15, UR7, !UP0 ;  /* 0x000000070f07b287 */ /* 0x000fe4000c000000 */
[----:B------:R-:W-:Y:S01]  /*5e10*/  @!UP3 UISETP.NE.AND UP0, UPT, UR10, 0x1, UPT ;  /* 0x000000010a00b88c */ /* 0x000fe2000bf05270 */
[----:B------:R-:W-:Y:S02]  /*5e20*/  @!UP3 UMOV UR6, UR9 ;  /* 0x000000090006bc82 */ /* 0x000fe40008000000 */
[----:B---3--:R-:W-:Y:S04]  /*5e30*/  @!UP3 USHF.R.U32.HI UR6, URZ, UR4, UR6 ;  /* 0x00000004ff06b299 */ /* 0x008fe80008011606 */
[----:B------:R-:W-:Y:S04]  /*5e40*/  @!UP3 USEL UR6, UR14, UR6, !UP0 ;  /* 0x000000060e06b287 */ /* 0x000fe8000c000000 */
[----:B------:R-:W-:Y:S02]  /*5e50*/  @!UP3 UIADD3 UR4, UPT, UPT, -UR7, UR6, URZ ;  /* 0x000000060704b290 */ /* 0x000fe4000fffe1ff */
[----:B------:R-:W-:Y:S02]  /*5e60*/  @!UP3 UIADD3 UR6, UPT, UPT, UR7, -UR6, URZ ;  /* 0x800000060706b290 */ /* 0x000fe4000fffe0ff */
[----:B------:R-:W-:Y:S02]  /*5e70*/  @!UP3 UIMAD UR15, UR4, UR5, UR15 ;  /* 0x00000005040fb2a4 */ /* 0x000fe4000f8e020f */
[----:B------:R-:W-:Y:S01]  /*5e80*/  @!UP3 UIMAD UR14, UR6, UR10, UR14 ;  /* 0x0000000a060eb2a4 */ /* 0x000fe2000f8e020e */
[----:B------:R-:W-:Y:S11]  /*5e90*/  BRA.U UP2, `(.L_x_104) ;  /* 0x0000000102107547 */ /* 0x000ff6000b800000 */
[----:B------:R-:W-:Y:S04]  /*5ea0*/  MOV R8, UR66 ;  /* 0x0000004200087c02 */ /* 0x000fe80008000f00 */
[----:B------:R-:W-:Y:S04]  /*5eb0*/  SHF.L.U32 R8, R8, 0x1f, RZ ;  /* 0x0000001f08087819 */ /* 0x000fe800000006ff */
[----:B------:R-:W1:Y:S02]  /*5ec0*/  SYNCS.PHASECHK.TRANS64.TRYWAIT P1, [UR31+0x1e8], R8 ;  /* 0x0001e808ff0075a7 */ /* 0x000e64000802111f */
[----:B-1----:R-:W-:Y:S05]  /*5ed0*/  @!P1 BRA `(.L_x_105) ;  /* 0x0000005400d09947 */ /* 0x002fea0003800000 */
.L_x_104:
[----:B------:R-:W-:Y:S01]  /*5ee0*/  UISETP.NE.AND UP2, UPT, UR47, URZ, UPT ;  /* 0x000000ff2f00728c */ /* 0x000fe2000bf45270 */
[----:B------:R-:W-:Y:S01]  /*5ef0*/  R2UR UR4, R0 ;  /* 0x00000000000472ca */ /* 0x000fe200000e0000 */
[----:B------:R-:W-:Y:S01]  /*5f00*/  USHF.L.U32 UR43, UR21, 0x6, URZ ;  /* 0x00000006152b7899 */ /* 0x000fe200080006ff */
[----:B-1----:R-:W-:Y:S05]  /*5f10*/  IMAD.U32 R8, RZ, RZ, UR47 ;  /* 0x0000002fff087e24 */ /* 0x002fea000f8e00ff */
[----:B------:R-:W-:Y:S04]  /*5f20*/  IABS R8, R8 ;  /* 0x0000000800087213 */ /* 0x000fe80000000000 */
[----:B------:R-:W1:Y:S02]  /*5f30*/  I2F.RP R12, R8 ;  /* 0x00000008000c7306 */ /* 0x000e640000209400 */
[----:B------:R-:W-:Y:S07]  /*5f40*/  UIMAD.WIDE.U32 UR6, UR57, UR4, URZ ;  /* 0x00000004390672a5 */ /* 0x000fee000f8e00ff */
[----:B------:R-:W-:Y:S02]  /*5f50*/  UMOV UR44, UR7 ;  /* 0x00000007002c7c82 */ /* 0x000fe40008000000 */
[----:B------:R-:W-:Y:S04]  /*5f60*/  UIMAD UR4, UR44, UR61, UR4 ;  /* 0x0000003d2c0472a4 */ /* 0x000fe8000f8e0204 */
[----:B------:R-:W-:Y:S01]  /*5f70*/  UISETP.GT.U32.AND UP0, UPT, UR38, UR4, UPT ;  /* 0x000000042600728c */ /* 0x000fe2000bf04070 */
[----:B-1----:R-:W1:Y:S10]  /*5f80*/  MUFU.RCP R12, R12 ;  /* 0x0000000c000c7308 */ /* 0x002e740000001000 */
[----:B------:R-:W-:Y:S02]  /*5f90*/  @!UP0 UIADD3 UR4, UPT, UPT, UR4, -UR38, URZ ;  /* 0x8000002604048290 */ /* 0x000fe4000fffe0ff */
[----:B------:R-:W-:Y:S02]  /*5fa0*/  @!UP0 UIADD3 UR44, UPT, UPT, UR44, 0x1, URZ ;  /* 0x000000012c2c8890 */ /* 0x000fe4000fffe0ff */
[----:B------:R-:W-:Y:S02]  /*5fb0*/  UISETP.GE.U32.AND UP0, UPT, UR4, UR38, UPT ;  /* 0x000000260400728c */ /* 0x000fe4000bf06070 */
[----:B------:R-:W-:Y:S01]  /*5fc0*/  ULOP3.LUT UR4, UR19, UR46, URZ, 0x3c, !UPT ;  /* 0x0000002e13047292 */ /* 0x000fe2000f8e3cff */
[----:B-1----:R-:W-:Y:S04]  /*5fd0*/  VIADD R12, R12, 0xffffffe ;  /* 0x0ffffffe0c0c7836 */ /* 0x002fe80000000000 */
[----:B------:R-:W1:Y:S04]  /*5fe0*/  F2I.FTZ.U32.TRUNC.NTZ R13, R12 ;  /* 0x0000000c000d7305 */ /* 0x000e68000021f000 */
[----:B------:R-:W-:Y:S02]  /*5ff0*/  @UP0 UIADD3 UR44, UPT, UPT, UR44, 0x1, URZ ;  /* 0x000000012c2c0890 */ /* 0x000fe4000fffe0ff */
[----:B------:R-:W-:Y:S01]  /*6000*/  UISETP.GE.AND UP0, UPT, UR4, URZ, UPT ;  /* 0x000000ff0400728c */ /* 0x000fe2000bf06270 */
[--C-:B-1----:R-:W-:Y:S10]  /*6010*/  IMAD.MOV R3, RZ, RZ, -R13.reuse ;  /* 0x000000ffff037224 */ /* 0x102ff400078e0a0d */
[----:B------:R-:W-:Y:S01]  /*6020*/  @!UP0 UIADD3 UR44, UPT, UPT, -UR44, URZ, URZ ;  /* 0x000000ff2c2c8290 */ /* 0x000fe2000fffe1ff */
[----:B------:R-:W-:Y:S01]  /*6030*/  IMAD.MOV.U32 R12, RZ, RZ, RZ ;  /* 0x000000ffff0c7224 */ /* 0x000fe200078e00ff */
[----:B------:R-:W-:Y:S01]  /*6040*/  @!UP5 ULOP3.LUT UR44, URZ, UR46, URZ, 0x33, !UPT ;  /* 0x0000002eff2cd292 */ /* 0x000fe2000f8e33ff */
[----:B------:R-:W-:Y:S03]  /*6050*/  IMAD R3, R3, R8, RZ ;  /* 0x0000000803037224 */ /* 0x000fe600078e02ff */
[----:B------:R-:W-:Y:S01]  /*6060*/  ULOP3.LUT UR4, UR44, UR47, URZ, 0x3c, !UPT ;  /* 0x0000002f2c047292 */ /* 0x000fe2000f8e3cff */
[----:B------:R-:W-:Y:S01]  /*6070*/  IMAD.HI.U32 R13, R13, R3, R12 ;  /* 0x000000030d0d7227 */ /* 0x000fe200078e000c */
[----:B------:R-:W-:Y:S02]  /*6080*/  MOV R0, UR44 ;  /* 0x0000002c00007c02 */ /* 0x000fe40008000f00 */
[----:B------:R-:W-:Y:S02]  /*6090*/  UISETP.GE.AND UP0, UPT, UR4, URZ, UPT ;  /* 0x000000ff0400728c */ /* 0x000fe4000bf06270 */
[----:B------:R-:W-:Y:S01]  /*60a0*/  IABS R0, R0 ;  /* 0x0000000000007213 */ /* 0x000fe20000000000 */
[----:B------:R-:W-:Y:S04]  /*60b0*/  UIADD3 UR4, UPT, UPT, -UR44, URZ, URZ ;  /* 0x000000ff2c047290 */ /* 0x000fe8000fffe1ff */
[----:B------:R-:W-:Y:S01]  /*60c0*/  IMAD.HI.U32 R13, R13, R0, RZ ;  /* 0x000000000d0d7227 */ /* 0x000fe200078e00ff */
[----:B------:R-:W-:Y:S03]  /*60d0*/  UIMAD UR4, UR46, UR4, UR19 ;  /* 0x000000042e0472a4 */ /* 0x000fe6000f8e0213 */
[----:B------:R-:W-:Y:S01]  /*60e0*/  IMAD.MOV R3, RZ, RZ, -R13 ;  /* 0x000000ffff037224 */ /* 0x000fe200078e0a0d */
[----:B------:R-:W-:Y:S03]  /*60f0*/  USHF.L.U32 UR42, UR4, 0x7, URZ ;  /* 0x00000007042a7899 */ /* 0x000fe600080006ff */
[C---:B------:R-:W-:Y:S05]  /*6100*/  IMAD R0, R8.reuse, R3, R0 ;  /* 0x0000000308007224 */ /* 0x040fea00078e0200 */
[----:B------:R-:W-:Y:S11]  /*6110*/  ISETP.GT.U32.AND P1, PT, R8, R0, PT ;  /* 0x000000000800720c */ /* 0x000ff60003f24070 */
[----:B------:R-:W-:Y:S02]  /*6120*/  @!UPT UIADD3 URZ, UPT, UPT, URZ, URZ, URZ ;  /* 0x000000fffffff290 */ /* 0x000fe4000fffe0ff */
[-C--:B------:R-:W-:Y:S01]  /*6130*/  @!P1 IADD3 R0, PT, PT, R0, -R8.reuse, RZ ;  /* 0x8000000800009210 */ /* 0x080fe20007ffe0ff */
[----:B------:R-:W-:Y:S01]  /*6140*/  @!P1 VIADD R13, R13, 0x1 ;  /* 0x000000010d0d9836 */ /* 0x000fe20000000000 */
[----:B------:R-:W-:Y:S02]  /*6150*/  ISETP.NE.U32.AND P1, PT, RZ, UR48, PT ;  /* 0x00000030ff007c0c */ /* 0x000fe4000bf25070 */
[----:B------:R-:W-:Y:S02]  /*6160*/  ISETP.GE.U32.AND P2, PT, R0, R8, PT ;  /* 0x000000080000720c */ /* 0x000fe40003f46070 */
[----:B------:R-:W-:Y:S02]  /*6170*/  ISETP.NE.AND.EX P1, PT, RZ, UR49, PT, P1 ;  /* 0x00000031ff007c0c */ /* 0x000fe4000bf25310 */
[----:B------:R-:W-:Y:S09]  /*6180*/  SHF.L.U32 R8, R10, 0x1f, RZ ;  /* 0x0000001f0a087819 */ /* 0x000ff200000006ff */
[----:B------:R-:W-:Y:S04]  /*6190*/  @P2 IADD3 R13, PT, PT, R13, 0x1, RZ ;  /* 0x000000010d0d2810 */ /* 0x000fe80007ffe0ff */
[----:B------:R-:W-:Y:S11]  /*61a0*/  R2UR UR45, R13 ;  /* 0x000000000d2d72ca */ /* 0x000ff600000e0000 */
[----:B------:R-:W-:Y:S02]  /*61b0*/  @!UPT UIADD3 URZ, UPT, UPT, URZ, URZ, URZ ;  /* 0x000000fffffff290 */ /* 0x000fe4000fffe0ff */
[----:B------:R-:W-:Y:S02]  /*61c0*/  @!UP0 UIADD3 UR45, UPT, UPT, -UR45, URZ, URZ ;  /* 0x000000ff2d2d8290 */ /* 0x000fe4000fffe1ff */
[----:B------:R-:W-:Y:S04]  /*61d0*/  @!UP2 ULOP3.LUT UR45, URZ, UR47, URZ, 0x33, !UPT ;  /* 0x0000002fff2da292 */ /* 0x000fe8000f8e33ff */
[----:B------:R-:W-:Y:S04]  /*61e0*/  UIADD3 UR5, UPT, UPT, -UR45, URZ, URZ ;  /* 0x000000ff2d057290 */ /* 0x000fe8000fffe1ff */
[----:B------:R-:W-:Y:S01]  /*61f0*/  UIMAD UR44, UR47, UR5, UR44 ;  /* 0x000000052f2c72a4 */ /* 0x000fe2000f8e022c */
[----:B------:R-:W-:Y:S11]  /*6200*/  BRA.U !UP4, `(.L_x_106) ;  /* 0x000000010c387547 */ /* 0x000ff6000b800000 */
[----:B------:R-:W-:Y:S01]  /*6210*/  UPLOP3.LUT UP1, UPT, UPT, UPT, UP6, 0x80, 0x8 ;  /* 0x000000000008789c */ /* 0x000fe20003f2f060 */
[----:B------:R-:W-:Y:S01]  /*6220*/  HFMA2 R0, -RZ, RZ, 0, 5.9604644775390625e-08 ;  /* 0x00000001ff007431 */ /* 0x000fe200000001ff */
[----:B------:R-:W1:Y:S01]  /*6230*/  LDCU.64 UR8, c[0x0][0x358] ;  /* 0x00006b00ff0877ac */ /* 0x000e620008000a00 */
[----:B------:R-:W-:Y:S03]  /*6240*/  IMAD.MOV.U32 R49, RZ, RZ, 0x1 ;  /* 0x00000001ff317424 */ /* 0x000fe600078e00ff */
[----:B------:R-:W-:Y:S05]  /*6250*/  PLOP3.LUT P2, PT, PT, PT, UP1, 0x80, 0x8 ;  /* 0x000000000008781c */ /* 0x000fea0003f4f018 */
[----:B------:R-:W2:Y:S01]  /*6260*/  @UP1 LDCU.64 UR4, c[0x0][0x888] ;  /* 0x00011100ff0417ac */ /* 0x000ea20008000a00 */
[----:B------:R-:W-:Y:S07]  /*6270*/  @UP1 UIMAD UR6, UR51, UR48, URZ ;  /* 0x00000030330612a4 */ /* 0x000fee000f8e02ff */
[----:B------:R-:W-:Y:S01]  /*6280*/  @!P2 PRMT R49, R0, 0x7610, R49 ;  /* 0x000076100031a816 */ /* 0x000fe20000000031 */
[----:B--2---:R-:W-:Y:S06]  /*6290*/  @UP1 UIMAD.WIDE UR4, UR6, 0x4, UR4 ;  /* 0x00000004060418a5 */ /* 0x004fec000f8e0204 */
[----:B-----5:R-:W-:Y:S01]  /*62a0*/  IMAD.U32 R26, RZ, RZ, UR4 ;  /* 0x00000004ff1a7e24 */ /* 0x020fe2000f8e00ff */
[----:B------:R-:W-:Y:S04]  /*62b0*/  MOV R27, UR5 ;  /* 0x00000005001b7c02 */ /* 0x000fe80008000f00 */
[----:B------:R-:W2:Y:S01]  /*62c0*/  @!UP1 LDCU UR4, c[0x0][0x880] ;  /* 0x00011000ff0497ac */ /* 0x000ea20008000800 */
[----:B-1----:R1:W5:Y:S02]  /*62d0*/  @P2 LDG.E R26, desc[UR8][R26.64] ;  /* 0x000000081a1a2981 */ /* 0x002364000c1e1900 */
[----:B-12---:R-:W-:Y:S07]  /*62e0*/  @!P2 IMAD.U32 R26, RZ, RZ, UR4 ;  /* 0x00000004ff1aae24 */ /* 0x006fee000f8e00ff */
.L_x_106:
[----:B-----5:R-:W-:Y:S01]  /*62f0*/  @!P1 FSETP.EQ.AND P3, PT, R26, RZ, PT ;  /* 0x000000ff1a00920b */ /* 0x020fe20003f62000 */
[----:B------:R-:W-:Y:S01]  /*6300*/  @!UPT UIADD3 URZ, UPT, UPT, URZ, URZ, URZ ;  /* 0x000000fffffff290 */ /* 0x000fe2000fffe0ff */
[----:B------:R-:W-:Y:S11]  /*6310*/  @!P1 BRA `(.L_x_107) ;  /* 0x0000000000149947 */ /* 0x000ff60003800000 */
[----:B------:R-:W-:Y:S02]  /*6320*/  LOP3.LUT P1, RZ, R49, 0xff, RZ, 0xc0, !PT ;  /* 0x000000ff31ff7812 */ /* 0x000fe4000782c0ff */
[----:B------:R-:W-:Y:S04]  /*6330*/  PLOP3.LUT P3, PT, PT, PT, UP1, 0x80, 0x8 ;  /* 0x000000000008781c */ /* 0x000fe80003f6f018 */
[----:B------:R-:W-:Y:S07]  /*6340*/  PLOP3.LUT P3, PT, P3, PT, PT, 0x8, 0x80 ;  /* 0x000000000080781c */ /* 0x000fee0001f6e170 */
[----:B------:R-:W-:Y:S11]  /*6350*/  @P1 FSETP.EQ.AND P3, PT, R26, RZ, PT ;  /* 0x000000ff1a00120b */ /* 0x000ff60003f62000 */
[----:B------:R-:W-:Y:S02]  /*6360*/  @!UPT UIADD3 URZ, UPT, UPT, URZ, URZ, URZ ;  /* 0x000000fffffff290 */ /* 0x000fe4000fffe0ff */
.L_x_107:
[----:B------:R-:W1:Y:S01]  /*6370*/  SYNCS.PHASECHK.TRANS64.TRYWAIT P1, [UR31+0x1c0], R8 ;  /* 0x0001c008ff0075a7 */ /* 0x000e62000802111f */
[----:B------:R-:W-:Y:S04]  /*6380*/  ELECT P2, URZ, PT ;  /* 0x0000000000ff782f */ /* 0x000fe80003840000 */
[----:B------:R-:W-:Y:S01]  /*6390*/  PLOP3.LUT P2, PT, P3, P2, PT, 0xf2, 0x2f ;  /* 0x00000000002f781c */ /* 0x000fe20001f45e72 */
[----:B------:R-:W-:Y:S01]  /*63a0*/  @!UPT UIADD3 URZ, UPT, UPT, URZ, URZ, URZ ;  /* 0x000000fffffff290 */ /* 0x000fe2000fffe0ff */
[----:B-1----:R-:W-:Y:S11]  /*63b0*/  @!P1 BRA `(.L_x_108) ;  /* 0x0000005000b09947 */ /* 0x002ff60003800000 */
.L_x_238:
[----:B------:R-:W-:Y:S01]  /*63c0*/  @!P2 IADD3 R3, P1, PT, R14, 0x580, RZ ;  /* 0x000005800e03a810 */ /* 0x000fe20007f3e0ff */
[----:B------:R-:W-:Y:S01]  /*63d0*/  VOTEU.ALL UP0, P2 ;  /* 0x0000000000ff7886 */ /* 0x000fe20001000000 */
[----:B------:R-:W-:Y:S01]  /*63e0*/  UMOV UR6, 0x0 ;  /* 0x0000000000067882 */ /* 0x000fe20000000000 */
[----:B------:R-:W-:Y:S01]  /*63f0*/  UMOV UR7, 0x10000000 ;  /* 0x1000000000077882 */ /* 0x000fe20000000000 */
[----:B------:R-:W-:Y:S01]  /*6400*/  @!P2 R2UR UR5, R3 ;  /* 0x000000000305a2ca */ /* 0x000fe200000e0000 */
[----:B-1----:R-:W-:Y:S01]  /*6410*/  @!P2 IMAD.X R0, RZ, RZ, R15, P1 ;  /* 0x000000ffff00a224 */ /* 0x002fe200008e060f */
[----:B------:R-:W-:Y:S02]  /*6420*/  @!UP0 UIADD3 UR40, UPT, UPT, UR31, 0x300, URZ ;  /* 0x000003001f288890 */ /* 0x000fe4000fffe0ff */
[----:B------:R-:W-:Y:S02]  /*6430*/  @!UP0 UIADD3 UR10, UPT, UPT, UR42, 0x40, URZ ;  /* 0x000000402a0a8890 */ /* 0x000fe4000fffe0ff */
[----:B------:R-:W-:Y:S01]  /*6440*/  @!P2 R2UR UR4, R0 ;  /* 0x000000000004a2ca */ /* 0x000fe200000e0000 */
[----:B------:R-:W-:Y:S01]  /*6450*/  @!UP0 UIADD3 UR8, UPT, UPT, UR31, 0xb00, URZ ;  /* 0x00000b001f088890 */ /* 0x000fe2000fffe0ff */
[----:B------:R-:W-:Y:S01]  /*6460*/  @!P2 IMAD.MOV.U32 R0, RZ, RZ, 0x1000 ;  /* 0x00001000ff00a424 */ /* 0x000fe200078e00ff */
[----:B------:R-:W-:Y:S01]  /*6470*/  VOTEU.ALL UP0, P2 ;  /* 0x0000000000ff7886 */ /* 0x000fe20001000000 */
[----:B------:R-:W-:Y:S01]  /*6480*/  UMOV UR9, UR41 ;  /* 0x0000002900097c82 */ /* 0x000fe20008000000 */
[----:B------:R-:W-:Y:S01]  /*6490*/  UMOV UR11, UR43 ;  /* 0x0000002b000b7c82 */ /* 0x000fe20008000000 */
[----:B------:R-:W-:Y:S01]  /*64a0*/  UMOV UR12, UR44 ;  /* 0x0000002c000c7c82 */ /* 0x000fe20008000000 */
[----:B------:R-:W-:Y:S01]  /*64b0*/  IMAD.U32 R12, RZ, RZ, UR5 ;  /* 0x00000005ff0c7e24 */ /* 0x000fe2000f8e00ff */
[----:B------:R-:W-:Y:S05]  /*64c0*/  UMOV UR13, UR45 ;  /* 0x0000002d000d7c82 */ /* 0x000fea0008000000 */
[----:B------:R-:W-:Y:S01]  /*64d0*/  IMAD.U32 R13, RZ, RZ, UR4 ;  /* 0x00000004ff0d7e24 */ /* 0x000fe2000f8e00ff */
[----:B------:R-:W-:Y:S04]  /*64e0*/  @!P2 R2UR UR4, R12 ;  /* 0x000000000c04a2ca */ /* 0x000fe800000e0000 */
[----:B------:R-:W-:Y:S11]  /*64f0*/  @!P2 R2UR UR5, R13 ;  /* 0x000000000d05a2ca */ /* 0x000ff600000e0000 */
[----:B------:R-:W-:Y:S02]  /*6500*/  @!UPT UIADD3 URZ, UPT, UPT, URZ, URZ, URZ ;  /* 0x000000fffffff290 */ /* 0x000fe4000fffe0ff */
[----:B------:R1:W-:Y:S01]  /*6510*/  @!UP0 UTMALDG.4D [UR40], [UR4], desc[UR6] ;  /* 0x00000628040085b4 */ /* 0x0003e20008019000 */
[----:B------:R-:W-:Y:S05]  /*6520*/  VOTEU.ALL UP0, P2 ;  /* 0x0000000000ff7886 */ /* 0x000fea0001000000 */
[----:B------:R1:W-:Y:S01]  /*6530*/  @!UP0 UTMALDG.4D [UR8], [UR4], desc[UR6] ;  /* 0x00000608040085b4 */ /* 0x0003e20008019000 */
[----:B------:R1:W-:Y:S01]  /*6540*/  @!P2 SYNCS.ARRIVE.TRANS64.RED.A0TR RZ, [UR31+0x1a0], R0 ;  /* 0x0001a000ffffa9a7 */ /* 0x0003e2000830041f */
[----:B------:R-:W-:Y:S01]  /*6550*/  SYNCS.ARRIVE.TRANS64.RED.A1T0 RZ, [UR65], RZ ;  /* 0x000000ffffff79a7 */ /* 0x000fe20008100441 */
[----:B------:R-:W2:Y:S02]  /*6560*/  SYNCS.PHASECHK.TRANS64.TRYWAIT P1, [UR31+0x1c8], R8 ;  /* 0x0001c808ff0075a7 */ /* 0x000ea4000802111f */
[----:B-12---:R-:W-:Y:S05]  /*6570*/  @!P1 BRA `(.L_x_109) ;  /* 0x0000005000589947 */ /* 0x006fea0003800000 */
.L_x_240:
        /* <DEDUP_REMOVED lines=11> */
[----:B------:R-:W-:Y:S01]  /*6630*/  @!UP0 UIADD3 UR8, UPT, UPT, UR31, 0x1b00, URZ ;  /* 0x00001b001f088890 */ /* 0x000fe2000fffe0ff */
[----:B------:R-:W-:Y:S01]  /*6640*/  VOTEU.ALL UP0, P2 ;  /* 0x0000000000ff7886 */ /* 0x000fe20001000000 */
[----:B------:R-:W-:Y:S02]  /*6650*/  UMOV UR35, UR43 ;  /* 0x0000002b00237c82 */ /* 0x000fe40008000000 */
[----:B------:R-:W-:Y:S01]  /*6660*/  IMAD.U32 R12, RZ, RZ, UR5 ;  /* 0x00000005ff0c7e24 */ /* 0x000fe2000f8e00ff */
[----:B------:R-:W-:Y:S01]  /*6670*/  UMOV UR36, UR44 ;  /* 0x0000002c00247c82 */ /* 0x000fe20008000000 */
[----:B------:R-:W-:Y:S01]  /*6680*/  UMOV UR37, UR45 ;  /* 0x0000002d00257c82 */ /* 0x000fe20008000000 */
[----:B------:R-:W-:Y:S01]  /*6690*/  UMOV UR9, UR33 ;  /* 0x0000002100097c82 */ /* 0x000fe20008000000 */
[----:B------:R-:W-:Y:S01]  /*66a0*/  UMOV UR11, UR43 ;  /* 0x0000002b000b7c82 */ /* 0x000fe20008000000 */
[----:B------:R-:W-:Y:S01]  /*66b0*/  UMOV UR12, UR44 ;  /* 0x0000002c000c7c82 */ /* 0x000fe20008000000 */
[----:B------:R-:W-:Y:S01]  /*66c0*/  IMAD.U32 R13, RZ, RZ, UR4 ;  /* 0x00000004ff0d7e24 */ /* 0x000fe2000f8e00ff */
[----:B------:R-:W-:Y:S01]  /*66d0*/  @!P2 R2UR UR4, R12 ;  /* 0x000000000c04a2ca */ /* 0x000fe200000e0000 */
[----:B------:R-:W-:Y:S03]  /*66e0*/  UMOV UR13, UR45 ;  /* 0x0000002d000d7c82 */ /* 0x000fe60008000000 */
        /* <DEDUP_REMOVED lines=9> */
.L_x_242:
        /* <DEDUP_REMOVED lines=30> */
[----:B--2---:R-:W-:Y:S01]  /*6960*/  @P0 SHF.R.U32.HI R0, RZ, 0x10, R5 ;  /* 0x00000010ff000819 */ /* 0x004fe20000011605 */
[----:B------:R-:W2:Y:S03]  /*6970*/  SYNCS.PHASECHK.TRANS64.TRYWAIT P1, [UR31+0x1d8], R8 ;  /* 0x0001d808ff0075a7 */ /* 0x000ea6000802111f */
[----:B------:R-:W-:Y:S01]  /*6980*/  @P0 R2UR UR51, R0 ;  /* 0x00000000003302ca */ /* 0x000fe200000e0000 */
[----:B------:R-:W-:Y:S03]  /*6990*/  @!UPT UIADD3 URZ, UPT, UPT, URZ, URZ, URZ ;  /* 0x000000fffffff290 */ /* 0x000fe6000fffe0ff */
[----:B-12---:R-:W-:Y:S11]  /*69a0*/  @!P1 BRA `(.L_x_111) ;  /* 0x0000004c007c9947 */ /* 0x006ff60003800000 */
.L_x_244:
[----:B------:R-:W-:Y:S01]  /*69b0*/  UPLOP3.LUT UP2, UPT, UPT, UPT, UPT, 0x80, 0x8 ;  /* 0x000000000008789c */ /* 0x000fe20003f4f070 */
[----:B------:R-:W-:Y:S01]  /*69c0*/  @!P2 IADD3 R3, P0, PT, R14, 0x580, RZ ;  /* 0x000005800e03a810 */ /* 0x000fe20007f1e0ff */
[----:B------:R-:W-:Y:S01]  /*69d0*/  UMOV UR6, 0x0 ;  /* 0x0000000000067882 */ /* 0x000fe20000000000 */
[----:B------:R-:W-:Y:S01]  /*69e0*/  UMOV UR7, 0x10000000 ;  /* 0x1000000000077882 */ /* 0x000fe20000000000 */
[----:B------:R-:W-:Y:S01]  /*69f0*/  UMOV UR19, UR43 ;  /* 0x0000002b00137c82 */ /* 0x000fe20008000000 */
[----:B------:R-:W-:Y:S01]  /*6a00*/  @!P2 R2UR UR5, R3 ;  /* 0x000000000305a2ca */ /* 0x000fe200000e0000 */
[----:B-1----:R-:W-:Y:S01]  /*6a10*/  @!P2 IMAD.X R0, RZ, RZ, R15, P0 ;  /* 0x000000ffff00a224 */ /* 0x002fe200000e060f */
[----:B------:R-:W-:Y:S01]  /*6a20*/  VOTEU.ALL UP0, P2 ;  /* 0x0000000000ff7886 */ /* 0x000fe20001000000 */
[----:B------:R-:W-:Y:S01]  /*6a30*/  UMOV UR20, UR44 ;  /* 0x0000002c00147c82 */ /* 0x000fe20008000000 */
[----:B------:R-:W-:Y:S01]  /*6a40*/  UMOV UR21, UR45 ;  /* 0x0000002d00157c82 */ /* 0x000fe20008000000 */
[----:B------:R-:W-:Y:S01]  /*6a50*/  UMOV UR11, UR43 ;  /* 0x0000002b000b7c82 */ /* 0x000fe20008000000 */
[----:B------:R-:W-:Y:S01]  /*6a60*/  @!P2 R2UR UR4, R0 ;  /* 0x000000000004a2ca */ /* 0x000fe200000e0000 */
[----:B------:R-:W-:Y:S01]  /*6a70*/  @!UP0 UIADD3 UR18, UPT, UPT, UR42, 0x30, URZ ;  /* 0x000000302a128890 */ /* 0x000fe2000fffe0ff */
[----:B------:R-:W-:Y:S01]  /*6a80*/  R2UR UR26, R51 ;  /* 0x00000000331a72ca */ /* 0x000fe200000e0000 */
[----:B------:R-:W-:Y:S01]  /*6a90*/  @!UP0 UIADD3 UR16, UPT, UPT, UR31, 0x3300, URZ ;  /* 0x000033001f108890 */ /* 0x000fe2000fffe0ff */
[----:B------:R-:W-:Y:S01]  /*6aa0*/  R2UR UR24, R52 ;  /* 0x00000000341872ca */ /* 0x000fe200000e0000 */
[----:B------:R-:W-:Y:S01]  /*6ab0*/  @!UP0 UIADD3 UR17, UPT, UPT, UR31, 0x1b8, URZ ;  /* 0x000001b81f118890 */ /* 0x000fe2000fffe0ff */
[----:B------:R-:W-:Y:S01]  /*6ac0*/  LOP3.LUT P0, RZ, R6, 0x1, RZ, 0xc0, !PT ;  /* 0x0000000106ff7812 */ /* 0x000fe2000780c0ff */
[----:B------:R-:W-:Y:S01]  /*6ad0*/  IMAD.U32 R12, RZ, RZ, UR5 ;  /* 0x00000005ff0c7e24 */ /* 0x000fe2000f8e00ff */
[----:B------:R-:W-:Y:S01]  /*6ae0*/  @!UP0 UIADD3 UR10, UPT, UPT, UR42, 0x70, URZ ;  /* 0x000000702a0a8890 */ /* 0x000fe2000fffe0ff */
[----:B------:R-:W-:Y:S01]  /*6af0*/  LOP3.LUT R10, R10, 0x1, RZ, 0x3c, !PT ;  /* 0x000000010a0a7812 */ /* 0x000fe200078e3cff */
[----:B------:R-:W-:Y:S01]  /*6b00*/  @!UP0 UIADD3 UR8, UPT, UPT, UR31, 0x3b00, URZ ;  /* 0x00003b001f088890 */ /* 0x000fe2000fffe0ff */
[----:B------:R-:W-:Y:S01]  /*6b10*/  LOP3.LUT R9, R9, 0x1, RZ, 0x3c, !PT ;  /* 0x0000000109097812 */ /* 0x000fe200078e3cff */
[----:B------:R-:W-:Y:S01]  /*6b20*/  VOTEU.ALL UP0, P2 ;  /* 0x0000000000ff7886 */ /* 0x000fe20001000000 */
[----:B------:R-:W-:Y:S01]  /*6b30*/  IMAD.U32 R13, RZ, RZ, UR4 ;  /* 0x00000004ff0d7e24 */ /* 0x000fe2000f8e00ff */
[----:B------:R-:W-:Y:S01]  /*6b40*/  @!P2 R2UR UR4, R12 ;  /* 0x000000000c04a2ca */ /* 0x000fe200000e0000 */
[----:B------:R-:W-:Y:S01]  /*6b50*/  UMOV UR12, UR44 ;  /* 0x0000002c000c7c82 */ /* 0x000fe20008000000 */
[----:B------:R-:W-:Y:S01]  /*6b60*/  UMOV UR13, UR45 ;  /* 0x0000002d000d7c82 */ /* 0x000fe20008000000 */
[----:B------:R-:W-:Y:S01]  /*6b70*/  UMOV UR9, UR17 ;  /* 0x0000001100097c82 */ /* 0x000fe20008000000 */
[----:B------:R-:W-:Y:S11]  /*6b80*/  @!P2 R2UR UR5, R13 ;  /* 0x000000000d05a2ca */ /* 0x000ff600000e0000 */
[----:B------:R-:W-:Y:S02]  /*6b90*/  @!UPT UIADD3 URZ, UPT, UPT, URZ, URZ, URZ ;  /* 0x000000fffffff290 */ /* 0x000fe4000fffe0ff */
[----:B------:R1:W-:Y:S01]  /*6ba0*/  @!UP0 UTMALDG.4D [UR16], [UR4], desc[UR6] ;  /* 0x00000610040085b4 */ /* 0x0003e20008019000 */
[----:B------:R-:W-:Y:S05]  /*6bb0*/  VOTEU.ALL UP0, P2 ;  /* 0x0000000000ff7886 */ /* 0x000fea0001000000 */
[----:B------:R2:W-:Y:S01]  /*6bc0*/  @!UP0 UTMALDG.4D [UR8], [UR4], desc[UR6] ;  /* 0x00000608040085b4 */ /* 0x0005e20008019000 */
[----:B------:R2:W-:Y:S01]  /*6bd0*/  @!P2 SYNCS.ARRIVE.TRANS64.RED.A0TR RZ, [UR31+0x1b8], R2 ;  /* 0x0001b802ffffa9a7 */ /* 0x0005e2000830041f */
[----:B------:R-:W-:Y:S01]  /*6be0*/  SYNCS.ARRIVE.TRANS64.RED.A1T0 RZ, [UR62], RZ ;  /* 0x000000ffffff79a7 */ /* 0x000fe2000810043e */
[----:B-1----:R-:W-:Y:S02]  /*6bf0*/  UIADD3 UR19, UPT, UPT, UR14, UR26, URZ ;  /* 0x0000001a0e137290 */ /* 0x002fe4000fffe0ff */
[----:B------:R-:W-:Y:S01]  /*6c00*/  UIADD3 UR21, UPT, UPT, UR15, UR24, URZ ;  /* 0x000000180f157290 */ /* 0x000fe2000fffe0ff */
[----:B------:R-:W-:Y:S11]  /*6c10*/  @P0 BRA `(.L_x_112) ;  /* 0xffffffec00340947 */ /* 0x000ff6000383ffff */
[----:B--2---:R-:W-:-:S04]  /*6c20*/  SHF.L.U32 R2, R10, 0x1f, RZ ;  /* 0x0000001f0a027819 */ /* 0x004fc800000006ff */
[----:B------:R-:W1:Y:S02]  /*6c30*/  SYNCS.PHASECHK.TRANS64.TRYWAIT P0, [UR31+0x1c0], R2 ;  /* 0x0001c002ff0075a7 */ /* 0x000e64000800111f */
[----:B-1----:R-:W-:Y:S05]  /*6c40*/  @!P0 BRA `(.L_x_113) ;  /* 0x0000004800ec8947 */ /* 0x002fea0003800000 */
.L_x_246:
[----:B------:R-:W2:Y:S02]  /*6c50*/  SYNCS.PHASECHK.TRANS64.TRYWAIT P0, [UR31+0x1c8], R2 ;  /* 0x0001c802ff0075a7 */ /* 0x000ea4000800111f */
[----:B--2---:R-:W-:Y:S05]  /*6c60*/  @!P0 BRA `(.L_x_114) ;  /* 0x0000004800fc8947 */ /* 0x004fea0003800000 */
.L_x_248:
[----:B------:R-:W2:Y:S02]  /*6c70*/  SYNCS.PHASECHK.TRANS64.TRYWAIT P0, [UR31+0x1d0], R2 ;  /* 0x0001d002ff0075a7 */ /* 0x000ea4000800111f */
[----:B--2---:R-:W-:Y:S05]  /*6c80*/  @!P0 BRA `(.L_x_115) ;  /* 0x0000004c000c8947 */ /* 0x004fea0003800000 */
.L_x_250:
[----:B-1----:R-:W-:-:S07]  /*6c90*/  MOV R0, UR31 ;  /* 0x0000001f00007c02 */ /* 0x002fce0008000f00 */
.L_x_116:
[----:B-1----:R-:W-:-:S04]  /*6ca0*/  SHF.L.U32 R2, R10, 0x1f, RZ ;  /* 0x0000001f0a027819 */ /* 0x002fc800000006ff */
[----:B------:R1:W2:Y:S03]  /*6cb0*/  SYNCS.PHASECHK.TRANS64.TRYWAIT P0, [R0+URZ+0x1d8], R2 ;  /* 0x0001d802000075a7 */ /* 0x0002a600080011ff */
[----:B--2---:R-:W-:Y:S05]  /*6cc0*/  @!P0 NANOSLEEP.SYNCS 0x989680 ;  /* 0x009896800000895d */ /* 0x004fea0003900000 */
[----:B------:R-:W2:Y:S02]  /*6cd0*/  @!P0 SYNCS.PHASECHK.TRANS64 P0, [R0+URZ+0x1d8], R2 ;  /* 0x0001d802000085a7 */ /* 0x000ea400080010ff */
[----:B--2---:R-:W-:Y:S05]  /*6ce0*/  @P0 EXIT ;  /* 0x000000000000094d */ /* 0x004fea0003800000 */
[----:B------:R-:W-:Y:S05]  /*6cf0*/  BRA `(.L_x_116) ;  /* 0xfffffffc00e87947 */ /* 0x000fea000383ffff */
.L_x_101:
[----:B------:R-:W-:-:S06]  /*6d00*/  UISETP.GE.AND UP0, UPT, UR18, 0x4, UPT ;  /* 0x000000041200788c */ /* 0x000fcc000bf06270 */
[----:B------:R-:W-:-:S13]  /*6d10*/  PLOP3.LUT P0, PT, PT, PT, UP0, 0x80, 0x8 ;  /* 0x000000000008781c */ /* 0x000fda0003f0f008 */
[----:B-1----:R-:W-:Y:S05]  /*6d20*/  @!P0 EXIT ;  /* 0x000000000000894d */ /* 0x002fea0003800000 */
[----:B------:R-:W1:Y:S08]  /*6d30*/  S2UR UR4, SR_CgaCtaId ;  /* 0x00000000000479c3 */ /* 0x000e700000008800 */
[----:B------:R-:W-:Y:S01]  /*6d40*/  BAR.SYNC.DEFER_BLOCKING 0x6, 0xa0 ;  /* 0x0182800000007b1d */ /* 0x000fe20000010000 */
[C---:B------:R-:W-:Y:S01]  /*6d50*/  IMAD.SHL.U32 R0, R50.reuse, 0x200000, RZ ;  /* 0x0020000032007824 */ /* 0x040fe200078e00ff */
[----:B------:R-:W-:Y:S01]  /*6d60*/  SHF.L.U32 R4, R50, 0x9, RZ ;  /* 0x0000000932047819 */ /* 0x000fe200000006ff */
[C---:B------:R-:W-:Y:S01]  /*6d70*/  IMAD.SHL.U32 R48, R59.reuse, 0x10, RZ ;  /* 0x000000103b307824 */ /* 0x040fe200078e00ff */
[----:B------:R-:W-:Y:S01]  /*6d80*/  USHF.R.S32.HI UR53, URZ, 0x1f, UR5 ;  /* 0x0000001fff357899 */ /* 0x000fe20008011405 */
[----:B------:R-:W-:Y:S01]  /*6d90*/  IMAD.U32 R23, R59, 0x10000, RZ ;  /* 0x000100003b177824 */ /* 0x000fe200078e00ff */
[----:B------:R-:W-:-:S02]  /*6da0*/  UMOV UR49, 0x400 ;  /* 0x0000040000317882 */ /* 0x000fc40000000000 */
[----:B------:R-:W2:Y:S01]  /*6db0*/  LDC.64 R42, c[0x0][0x8b0] ;  /* 0x00022c00ff2a7b82 */ /* 0x000ea20000000a00 */
[----:B------:R-:W3:Y:S01]  /*6dc0*/  LDCU.64 UR6, c[0x0][0x890] ;  /* 0x00011200ff0677ac */ /* 0x000ee20008000a00 */
[C---:B------:R-:W-:Y:S01]  /*6dd0*/  IMAD.SHL.U32 R5, R59.reuse, 0x2, RZ ;  /* 0x000000023b057824 */ /* 0x040fe200078e00ff */
[----:B------:R-:W-:Y:S01]  /*6de0*/  LOP3.LUT R0, R0, 0x200000, RZ, 0xc0, !PT ;  /* 0x0020000000007812 */ /* 0x000fe200078ec0ff */
[----:B------:R-:W-:Y:S01]  /*6df0*/  HFMA2 R57, -RZ, RZ, 0, 5.9604644775390625e-08 ;  /* 0x00000001ff397431 */ /* 0x000fe200000001ff */
[C---:B------:R-:W-:Y:S01]  /*6e00*/  LOP3.LUT R6, R48.reuse, 0x40, RZ, 0xc0, !PT ;  /* 0x0000004030067812 */ /* 0x040fe200078ec0ff */
[----:B------:R-:W-:Y:S01]  /*6e10*/  ULEA.HI UR53, UR53, UR5, URZ, 0x7 ;  /* 0x0000000535357291 */ /* 0x000fe2000f8f38ff */
[----:B------:R-:W-:Y:S01]  /*6e20*/  LOP3.LUT R58, R48, 0x5b0, RZ, 0xc0, !PT ;  /* 0x000005b0303a7812 */ /* 0x000fe200078ec0ff */
[----:B------:R-:W4:Y:S01]  /*6e30*/  LDC.64 R40, c[0x0][0x8a8] ;  /* 0x00022a00ff287b82 */ /* 0x000f220000000a00 */
[----:B------:R-:W-:Y:S01]  /*6e40*/  LOP3.LUT R23, R0, 0x400000, R23, 0xf8, !PT ;  /* 0x0040000000177812 */ /* 0x000fe200078ef817 */
[----:B------:R-:W-:Y:S01]  /*6e50*/  IMAD.MOV.U32 R22, RZ, RZ, RZ ;  /* 0x000000ffff167224 */ /* 0x000fe200078e00ff */
[----:B------:R-:W-:Y:S01]  /*6e60*/  LOP3.LUT R0, R6, 0x8, R5, 0xf8, !PT ;  /* 0x0000000806007812 */ /* 0x000fe200078ef805 */
[----:B------:R-:W-:Y:S01]  /*6e70*/  IMAD.MOV.U32 R56, RZ, RZ, RZ ;  /* 0x000000ffff387224 */ /* 0x000fe200078e00ff */
[----:B------:R-:W-:Y:S01]  /*6e80*/  LOP3.LUT R58, R58, 0x200, R4, 0xf8, !PT ;  /* 0x000002003a3a7812 */ /* 0x000fe200078ef804 */
[----:B------:R-:W2:Y:S01]  /*6e90*/  LDCU UR62, c[0x0][0x370] ;  /* 0x00006e00ff3e77ac */ /* 0x000ea20008000800 */
[----:B------:R-:W-:-:S02]  /*6ea0*/  LOP3.LUT R59, R59, 0x60, RZ, 0xc0, !PT ;  /* 0x000000603b3b7812 */ /* 0x000fc400078ec0ff */
[----:B------:R-:W-:Y:S01]  /*6eb0*/  LOP3.LUT R58, R58, R0, RZ, 0xfc, !PT ;  /* 0x000000003a3a7212 */ /* 0x000fe200078efcff */
[----:B-1----:R-:W-:Y:S01]  /*6ec0*/  ULEA UR49, UR4, UR49, 0x18 ;  /* 0x0000003104317291 */ /* 0x002fe2000f8ec0ff */
[----:B---3--:R-:W-:Y:S01]  /*6ed0*/  IMAD.U32 R61, RZ, RZ, UR6 ;  /* 0x00000006ff3d7e24 */ /* 0x008fe2000f8e00ff */
[----:B------:R-:W-:Y:S01]  /*6ee0*/  MOV R55, RZ ;  /* 0x000000ff00377202 */ /* 0x000fe20000000f00 */
[----:B------:R-:W-:Y:S01]  /*6ef0*/  IMAD.U32 R60, RZ, RZ, UR7 ;  /* 0x00000007ff3c7e24 */ /* 0x000fe2000f8e00ff */
[----:B------:R-:W-:Y:S01]  /*6f00*/  UIADD3 UR4, UPT, UPT, UR49, 0x300, URZ ;  /* 0x0000030031047890 */ /* 0x000fe2000fffe0ff */
[----:B------:R-:W1:Y:S04]  /*6f10*/  LDCU UR45, c[0x0][0xb0c] ;  /* 0x00016180ff2d77ac */ /* 0x000e680008000800 */
[----:B------:R-:W3:Y:S01]  /*6f20*/  LDS R2, [UR49+0x240] ;  /* 0x00024031ff027984 */ /* 0x000ee20008000800 */
[----:B------:R-:W-:Y:S01]  /*6f30*/  IMAD.U32 R54, RZ, RZ, UR4 ;  /* 0x00000004ff367e24 */ /* 0x000fe2000f8e00ff */
[----:B------:R-:W1:Y:S01]  /*6f40*/  LDCU UR38, c[0x0][0xb30] ;  /* 0x00016600ff2677ac */ /* 0x000e620008000800 */
[----:B------:R-:W1:Y:S01]  /*6f50*/  LDCU.64 UR60, c[0x0][0x888] ;  /* 0x00011100ff3c77ac */ /* 0x000e620008000a00 */
[----:B------:R-:W1:Y:S01]  /*6f60*/  LDCU.64 UR46, c[0x0][0xb28] ;  /* 0x00016500ff2e77ac */ /* 0x000e620008000a00 */
[----:B------:R-:W1:Y:S01]  /*6f70*/  LDCU.128 UR56, c[0x0][0xb10] ;  /* 0x00016200ff3877ac */ /* 0x000e620008000c00 */
[----:B------:R-:W1:Y:S01]  /*6f80*/  LDCU UR55, c[0x0][0x374] ;  /* 0x00006e80ff3777ac */ /* 0x000e620008000800 */
[----:B------:R-:W-:Y:S01]  /*6f90*/  USHF.R.S32.HI UR53, URZ, 0x7, UR53 ;  /* 0x00000007ff357899 */ /* 0x000fe20008011435 */
[----:B------:R-:W-:Y:S01]  /*6fa0*/  UMOV UR54, URZ ;  /* 0x000000ff00367c82 */ /* 0x000fe20008000000 */
[----:B------:R-:W-:Y:S01]  /*6fb0*/  UMOV UR52, URZ ;  /* 0x000000ff00347c82 */ /* 0x000fe20008000000 */
[C---:B---3--:R-:W-:Y:S01]  /*6fc0*/  VIADD R3, R2.reuse, 0x40 ;  /* 0x0000004002037836 */ /* 0x048fe20000000000 */
[----:B------:R-:W-:-:S04]  /*6fd0*/  LOP3.LUT R2, R2, 0xffff, RZ, 0xc0, !PT ;  /* 0x0000ffff02027812 */ /* 0x000fc800078ec0ff */
[----:B------:R-:W-:-:S05]  /*6fe0*/  LOP3.LUT R3, R3, 0xffff, RZ, 0xc0, !PT ;  /* 0x0000ffff03037812 */ /* 0x000fca00078ec0ff */
[----:B-12-4-:R3:W-:Y:S02]  /*6ff0*/  STL.64 [R1], R2 ;  /* 0x0000000201007387 */ /* 0x0167e40000100a00 */
.L_x_160:
[----:B---3--:R-:W-:Y:S04]  /*7000*/  SHF.L.U32 R2, R55, 0x1f, RZ ;  /* 0x0000001f37027819 */ /* 0x008fe800000006ff */
[----:B-1----:R-:W1:Y:S02]  /*7010*/  SYNCS.PHASECHK.TRANS64.TRYWAIT P0, [UR49+0x1f0], R2 ;  /* 0x0001f002ff0075a7 */ /* 0x002e640008001131 */
[----:B-1----:R-:W-:Y:S05]  /*7020*/  @!P0 BRA `(.L_x_117) ;  /* 0x00000048003c8947 */ /* 0x002fea0003800000 */
.L_x_252:
[----:B-1----:R-:W-:Y:S01]  /*7030*/  LEA R2, R22, UR48, 0x2 ;  /* 0x0000003016027c11 */ /* 0x002fe2000f8e10ff */
[----:B------:R-:W1:Y:S01]  /*7040*/  LDS.128 R44, [UR49+0x230] ;  /* 0x00023031ff2c7984 */ /* 0x000e620008000c00 */
[----:B------:R-:W-:Y:S02]  /*7050*/  UIADD3 UR4, UPT, UPT, UR49, 0x1f8, URZ ;  /* 0x000001f831047890 */ /* 0x000fe4000fffe0ff */
[----:B------:R-:W-:Y:S01]  /*7060*/  UISETP.GE.AND UP1, UPT, UR39, 0x1, UPT ;  /* 0x000000012700788c */ /* 0x000fe2000bf26270 */
[----:B------:R-:W-:Y:S01]  /*7070*/  @!PT LDS RZ, [RZ] ;  /* 0x00000000fffff984 */ /* 0x000fe20000000800 */
[----:B------:R-:W-:Y:S01]  /*7080*/  @!PT LDS RZ, [RZ] ;  /* 0x00000000fffff984 */ /* 0x000fe20000000800 */
[----:B------:R-:W-:Y:S01]  /*7090*/  @!PT LDS RZ, [RZ] ;  /* 0x00000000fffff984 */ /* 0x000fe20000000800 */
[----:B------:R-:W-:Y:S01]  /*70a0*/  @!PT LDS RZ, [RZ] ;  /* 0x00000000fffff984 */ /* 0x000fe20000000800 */
[----:B------:R2:W-:Y:S06]  /*70b0*/  MEMBAR.ALL.CTA ;  /* 0x0000000000007992 */ /* 0x0005ec0000008000 */
[----:B--2---:R-:W2:Y:S01]  /*70c0*/  FENCE.VIEW.ASYNC.S ;  /* 0x00000000000073c6 */ /* 0x004ea20000000000 */
[----:B------:R-:W-:Y:S09]  /*70d0*/  UPRMT UR4, URZ, 0x654, UR4 ;  /* 0x00000654ff047896 */ /* 0x000ff20008000004 */
[----:B--2---:R-:W-:Y:S01]  /*70e0*/  SYNCS.ARRIVE.TRANS64.RED.A1T0 RZ, [UR4], RZ ;  /* 0x000000ffffff79a7 */ /* 0x004fe20008100404 */
[----:B------:R-:W5:Y:S01]  /*70f0*/  LDL R2, [R2] ;  /* 0x0000000002027983 */ /* 0x000f620000100800 */
[----:B-1----:R-:W-:Y:S11]  /*7100*/  LOP3.LUT P0, RZ, R46, 0x1, RZ, 0xc0, !PT ;  /* 0x000000012eff7812 */ /* 0x002ff6000780c0ff */
[----:B------:R-:W-:Y:S02]  /*7110*/  @!UPT UIADD3 URZ, UPT, UPT, URZ, URZ, URZ ;  /* 0x000000fffffff290 */ /* 0x000fe4000fffe0ff */
[----:B------:R-:W-:Y:S01]  /*7120*/  VOTEU.ANY UP0, P0 ;  /* 0x0000000000ff7886 */ /* 0x000fe20000000100 */
[----:B------:R-:W-:Y:S11]  /*7130*/  PLOP3.LUT P0, PT, PT, PT, UP0, 0x80, 0x8 ;  /* 0x000000000008781c */ /* 0x000ff60003f0f008 */
[----:B------:R-:W-:Y:S02]  /*7140*/  @!UPT UIADD3 URZ, UPT, UPT, URZ, URZ, URZ ;  /* 0x000000fffffff290 */ /* 0x000fe4000fffe0ff */
[----:B------:R-:W-:Y:S02]  /*7150*/  @P0 MOV R3, R44 ;  /* 0x0000002c00030202 */ /* 0x000fe40000000f00 */
[----:B------:R-:W-:Y:S02]  /*7160*/  @P0 LOP3.LUT R0, R45, 0xffff, RZ, 0xc0, !PT ;  /* 0x0000ffff2d000812 */ /* 0x000fe400078ec0ff */
[----:B------:R-:W-:Y:S02]  /*7170*/  @P0 R2UR UR5, R3 ;  /* 0x00000000030502ca */ /* 0x000fe400000e0000 */
[----:B------:R-:W-:Y:S01]  /*7180*/  @P0 R2UR UR4, R0 ;  /* 0x00000000000402ca */ /* 0x000fe200000e0000 */
[----:B------:R-:W-:Y:S05]  /*7190*/  IMAD.U32 R0, RZ, RZ, UR53 ;  /* 0x00000035ff007e24 */ /* 0x000fea000f8e00ff */
[----:B------:R-:W-:Y:S05]  /*71a0*/  IABS R3, R0 ;  /* 0x0000000000037213 */ /* 0x000fea0000000000 */
[----:B------:R-:W-:Y:S02]  /*71b0*/  @UP0 UMOV UR37, UR5 ;  /* 0x0000000500250c82 */ /* 0x000fe40008000000 */
[----:B------:R-:W-:Y:S01]  /*71c0*/  @UP0 UMOV UR36, UR4 ;  /* 0x0000000400240c82 */ /* 0x000fe20008000000 */
[----:B------:R-:W-:Y:S05]  /*71d0*/  BRA.U !UP1, `(.L_x_118) ;  /* 0x0000000109cc7547 */ /* 0x000fea000b800000 */
[----:B------:R-:W1:Y:S01]  /*71e0*/  LDCU UR9, c[0x0][0xb20] ;  /* 0x00016400ff0977ac */ /* 0x000e620008000800 */
[----:B------:R-:W-:Y:S02]  /*71f0*/  UIMAD.WIDE.U32 UR4, UR55, UR59, URZ ;  /* 0x0000003b370472a5 */ /* 0x000fe4000f8e00ff */
[----:B------:R-:W-:Y:S02]  /*7200*/  UIMAD.WIDE.U32 UR6, UR62, UR56, URZ ;  /* 0x000000383e0672a5 */ /* 0x000fe4000f8e00ff */
[----:B------:R-:W-:Y:S02]  /*7210*/  UIMAD.WIDE.U32 UR10, UR36, UR59, URZ ;  /* 0x0000003b240a72a5 */ /* 0x000fe4000f8e00ff */
[----:B------:R-:W-:Y:S02]  /*7220*/  UISETP.NE.AND UP0, UPT, UR58, 0x1, UPT ;  /* 0x000000013a00788c */ /* 0x000fe4000bf05270 */
[----:B------:R-:W-:Y:S02]  /*7230*/  UISETP.NE.AND UP1, UPT, UR45, 0x1, UPT ;  /* 0x000000012d00788c */ /* 0x000fe4000bf25270 */
[----:B------:R-:W-:Y:S02]  /*7240*/  UISETP.NE.AND UP2, UPT, UR39, 0x1, UPT ;  /* 0x000000012700788c */ /* 0x000fe4000bf45270 */
[----:B------:R-:W-:Y:S01]  /*7250*/  UIMAD.WIDE.U32 UR12, UR37, UR56, URZ ;  /* 0x00000038250c72a5 */ /* 0x000fe2000f8e00ff */
[----:B------:R-:W-:Y:S01]  /*7260*/  UMOV UR4, UR5 ;  /* 0x0000000500047c82 */ /* 0x000fe20008000000 */
[----:B------:R-:W-:Y:S01]  /*7270*/  UMOV UR6, UR11 ;  /* 0x0000000b00067c82 */ /* 0x000fe20008000000 */
[----:B-1----:R-:W-:Y:S03]  /*7280*/  USHF.R.U32.HI UR8, URZ, UR9, UR4 ;  /* 0x00000009ff087299 */ /* 0x002fe60008011604 */
[----:B------:R-:W-:Y:S02]  /*7290*/  UMOV UR4, UR7 ;  /* 0x0000000700047c82 */ /* 0x000fe40008000000 */
[----:B------:R-:W-:Y:S02]  /*72a0*/  USHF.R.U32.HI UR5, URZ, UR57, UR4 ;  /* 0x00000039ff057299 */ /* 0x000fe40008011604 */
[----:B------:R-:W-:Y:S02]  /*72b0*/  USEL UR4, UR55, UR8, !UP0 ;  /* 0x0000000837047287 */ /* 0x000fe4000c000000 */
[----:B------:R-:W-:Y:S02]  /*72c0*/  USHF.R.U32.HI UR8, URZ, UR9, UR6 ;  /* 0x00000009ff087299 */ /* 0x000fe40008011606 */
[----:B------:R-:W-:Y:S02]  /*72d0*/  UIMAD.WIDE.U32 UR6, UR4, UR46, URZ ;  /* 0x0000002e040672a5 */ /* 0x000fe4000f8e00ff */
[----:B------:R-:W-:Y:S02]  /*72e0*/  USEL UR9, UR62, UR5, !UP1 ;  /* 0x000000053e097287 */ /* 0x000fe4000c800000 */
[----:B------:R-:W-:Y:S02]  /*72f0*/  USEL UR8, UR36, UR8, !UP0 ;  /* 0x0000000824087287 */ /* 0x000fe4000c000000 */
[----:B------:R-:W-:Y:S01]  /*7300*/  UIMAD.WIDE.U32 UR10, UR9, UR46, URZ ;  /* 0x0000002e090a72a5 */ /* 0x000fe2000f8e00ff */
[----:B------:R-:W-:Y:S01]  /*7310*/  UMOV UR6, UR7 ;  /* 0x0000000700067c82 */ /* 0x000fe20008000000 */
[----:B------:R-:W-:Y:S01]  /*7320*/  UMOV UR5, UR13 ;  /* 0x0000000d00057c82 */ /* 0x000fe20008000000 */
[----:B------:R-:W-:Y:S02]  /*7330*/  @UP2 USHF.R.U32.HI UR4, URZ, UR47, UR6 ;  /* 0x0000002fff042299 */ /* 0x000fe40008011606 */
[----:B------:R-:W-:Y:S02]  /*7340*/  USHF.R.U32.HI UR5, URZ, UR57, UR5 ;  /* 0x00000039ff057299 */ /* 0x000fe40008011605 */
[----:B------:R-:W-:Y:S02]  /*7350*/  UIMAD UR4, UR39, UR4, URZ ;  /* 0x00000004270472a4 */ /* 0x000fe4000f8e02ff */
[----:B------:R-:W-:Y:S02]  /*7360*/  USEL UR5, UR37, UR5, !UP1 ;  /* 0x0000000525057287 */ /* 0x000fe4000c800000 */
[----:B------:R-:W-:Y:S01]  /*7370*/  UISETP.GE.AND UP0, UPT, UR8, UR4, UPT ;  /* 0x000000040800728c */ /* 0x000fe2000bf06270 */
[----:B------:R-:W-:Y:S01]  /*7380*/  UMOV UR6, UR11 ;  /* 0x0000000b00067c82 */ /* 0x000fe20008000000 */
[----:B------:R-:W-:Y:S02]  /*7390*/  UIMAD.WIDE.U32 UR10, UR8, UR46, URZ ;  /* 0x0000002e080a72a5 */ /* 0x000fe4000f8e00ff */
[----:B------:R-:W-:Y:S04]  /*73a0*/  @UP2 USHF.R.U32.HI UR9, URZ, UR47, UR6 ;  /* 0x0000002fff092299 */ /* 0x000fe80008011606 */
[----:B------:R-:W-:Y:S01]  /*73b0*/  UIMAD UR6, UR39, UR9, URZ ;  /* 0x00000009270672a4 */ /* 0x000fe2000f8e02ff */
[----:B------:R-:W-:Y:S03]  /*73c0*/  UMOV UR4, UR11 ;  /* 0x0000000b00047c82 */ /* 0x000fe60008000000 */
[----:B------:R-:W-:Y:S02]  /*73d0*/  UISETP.GE.OR UP0, UPT, UR5, UR6, UP0 ;  /* 0x000000060500728c */ /* 0x000fe40008706670 */
[----:B------:R-:W-:Y:S02]  /*73e0*/  USHF.R.U32.HI UR4, URZ, UR47, UR4 ;  /* 0x0000002fff047299 */ /* 0x000fe40008011604 */
[----:B------:R-:W-:Y:S02]  /*73f0*/  UIMAD.WIDE.U32 UR6, UR5, UR46, URZ ;  /* 0x0000002e050672a5 */ /* 0x000fe4000f8e00ff */
[----:B------:R-:W-:Y:S02]  /*7400*/  USEL UR11, UR8, UR4, !UP2 ;  /* 0x00000004080b7287 */ /* 0x000fe4000d000000 */
[----:B------:R-:W-:Y:S02]  /*7410*/  UIADD3 UR6, UPT, UPT, -UR5, URZ, URZ ;  /* 0x000000ff05067290 */ /* 0x000fe4000fffe1ff */
[----:B------:R-:W-:Y:S02]  /*7420*/  UIADD3 UR10, UPT, UPT, -UR11, URZ, URZ ;  /* 0x000000ff0b0a7290 */ /* 0x000fe4000fffe1ff */
[----:B------:R-:W-:Y:S02]  /*7430*/  UIMAD UR6, UR45, UR6, UR37 ;  /* 0x000000062d0672a4 */ /* 0x000fe4000f8e0225 */
[----:B------:R-:W-:Y:S01]  /*7440*/  UIMAD UR10, UR39, UR10, UR8 ;  /* 0x0000000a270a72a4 */ /* 0x000fe2000f8e0208 */
[----:B------:R-:W-:Y:S01]  /*7450*/  @!UP0 UMOV UR4, UR7 ;  /* 0x0000000700048c82 */ /* 0x000fe20008000000 */
[----:B------:R-:W-:Y:S02]  /*7460*/  UIADD3 UR7, UPT, UPT, -UR8, URZ, URZ ;  /* 0x000000ff08077290 */ /* 0x000fe4000fffe1ff */
[----:B------:R-:W-:Y:S04]  /*7470*/  @!UP0 USHF.R.U32.HI UR4, URZ, UR47, UR4 ;  /* 0x0000002fff048299 */ /* 0x000fe80008011604 */
[----:B------:R-:W-:Y:S04]  /*7480*/  @!UP0 USEL UR4, UR5, UR4, !UP2 ;  /* 0x0000000405048287 */ /* 0x000fe8000d000000 */
[----:B------:R-:W-:Y:S02]  /*7490*/  @!UP0 UIMAD UR9, UR9, UR10, UR4 ;  /* 0x0000000a090982a4 */ /* 0x000fe4000f8e0204 */
[----:B------:R-:W-:Y:S02]  /*74a0*/  @!UP0 UIADD3 UR10, UPT, UPT, UR11, -UR4, URZ ;  /* 0x800000040b0a8290 */ /* 0x000fe4000fffe0ff */
[----:B------:R-:W-:Y:S02]  /*74b0*/  UIMAD UR4, UR58, UR7, UR36 ;  /* 0x000000073a0472a4 */ /* 0x000fe4000f8e0224 */
[----:B------:R-:W-:Y:S03]  /*74c0*/  @!UP0 UIMAD UR8, UR10, UR39, UR5 ;  /* 0x000000270a0882a4 */ /* 0x000fe6000f8e0205 */
[----:B------:R-:W-:Y:S02]  /*74d0*/  @!UP0 UMOV UR5, UR9 ;  /* 0x0000000900058c82 */ /* 0x000fe40008000000 */
[----:B------:R-:W-:Y:S02]  /*74e0*/  UIMAD UR37, UR5, UR45, UR6 ;  /* 0x0000002d052572a4 */ /* 0x000fe4000f8e0206 */
[----:B------:R-:W-:Y:S11]  /*74f0*/  UIMAD UR36, UR8, UR58, UR4 ;  /* 0x0000003a082472a4 */ /* 0x000ff6000f8e0204 */
[----:B------:R-:W-:Y:S01]  /*7500*/  @!UPT UIADD3 URZ, UPT, UPT, URZ, URZ, URZ ;  /* 0x000000fffffff290 */ /* 0x000fe2000fffe0ff */
.L_x_118:
[----:B------:R-:W1:Y:S01]  /*7510*/  LDCU UR11, c[0x0][0x388] ;  /* 0x00007100ff0b77ac */ /* 0x000e620008000800 */
[----:B------:R-:W-:Y:S01]  /*7520*/  R2UR UR6, R3 ;  /* 0x00000000030672ca */ /* 0x000fe200000e0000 */
[----:B------:R-:W-:Y:S01]  /*7530*/  BSSY.RECONVERGENT B6, `(.L_x_119) ;  /* 0x0000074000067945 */ /* 0x000fe20003800200 */
[----:B------:R-:W-:Y:S01]  /*7540*/  IABS R0, R0 ;  /* 0x0000000000007213 */ /* 0x000fe20000000000 */
[----:B------:R-:W-:Y:S04]  /*7550*/  USHF.L.U32 UR42, UR21, 0x6, URZ ;  /* 0x00000006152a7899 */ /* 0x000fe800080006ff */
[----:B------:R-:W-:Y:S05]  /*7560*/  IMAD.MOV R0, RZ, RZ, -R0 ;  /* 0x000000ffff007224 */ /* 0x000fea00078e0a00 */
[----:B------:R-:W-:Y:S01]  /*7570*/  R2UR UR9, R0 ;  /* 0x00000000000972ca */ /* 0x000fe200000e0000 */
[----:B------:R-:W2:Y:S10]  /*7580*/  I2F.RP R3, UR6 ;  /* 0x0000000600037d06 */ /* 0x000eb40008209400 */
[----:B--2---:R-:W2:Y:S01]  /*7590*/  MUFU.RCP R3, R3 ;  /* 0x0000000300037308 */ /* 0x004ea20000001000 */
[----:B-1----:R-:W-:Y:S05]  /*75a0*/  IMAD.U32 R4, RZ, RZ, UR11 ;  /* 0x0000000bff047e24 */ /* 0x002fea000f8e00ff */
[----:B------:R-:W-:Y:S04]  /*75b0*/  IABS R4, R4 ;  /* 0x0000000400047213 */ /* 0x000fe80000000000 */
[----:B------:R-:W1:Y:S01]  /*75c0*/  I2F.RP R6, R4 ;  /* 0x0000000400067306 */ /* 0x000e620000209400 */
[----:B--2---:R-:W-:Y:S09]  /*75d0*/  VIADD R3, R3, 0xffffffe ;  /* 0x0ffffffe03037836 */ /* 0x004ff20000000000 */
[----:B------:R-:W2:Y:S10]  /*75e0*/  F2I.FTZ.U32.TRUNC.NTZ R3, R3 ;  /* 0x0000000300037305 */ /* 0x000eb4000021f000 */
[----:B-1----:R-:W1:Y:S01]  /*75f0*/  MUFU.RCP R6, R6 ;  /* 0x0000000600067308 */ /* 0x002e620000001000 */
[----:B--2---:R-:W-:Y:S01]  /*7600*/  R2UR UR5, R3 ;  /* 0x00000000030572ca */ /* 0x004fe200000e0000 */
[----:B------:R-:W-:Y:S05]  /*7610*/  IMAD.U32 R3, RZ, RZ, UR19 ;  /* 0x00000013ff037e24 */ /* 0x000fea000f8e00ff */
[----:B------:R-:W-:Y:S04]  /*7620*/  IABS R3, R3 ;  /* 0x0000000300037213 */ /* 0x000fe80000000000 */
[----:B------:R-:W-:Y:S01]  /*7630*/  R2UR UR8, R3 ;  /* 0x00000000030872ca */ /* 0x000fe200000e0000 */
[----:B-1----:R-:W-:Y:S02]  /*7640*/  VIADD R6, R6, 0xffffffe ;  /* 0x0ffffffe06067836 */ /* 0x002fe40000000000 */
[----:B------:R-:W-:Y:S02]  /*7650*/  UIADD3 UR4, UPT, UPT, URZ, -UR5, URZ ;  /* 0x80000005ff047290 */ /* 0x000fe4000fffe0ff */
[----:B------:R-:W1:Y:S02]  /*7660*/  F2I.FTZ.U32.TRUNC.NTZ R7, R6 ;  /* 0x0000000600077305 */ /* 0x000e64000021f000 */
[----:B------:R-:W-:Y:S03]  /*7670*/  UIMAD UR7, UR4, UR6, URZ ;  /* 0x00000006040772a4 */ /* 0x000fe6000f8e02ff */
[----:B------:R-:W-:Y:S02]  /*7680*/  UMOV UR4, URZ ;  /* 0x000000ff00047c82 */ /* 0x000fe40008000000 */
[----:B------:R-:W-:Y:S07]  /*7690*/  UIMAD.WIDE.U32 UR4, UR5, UR7, UR4 ;  /* 0x00000007050472a5 */ /* 0x000fee000f8e0004 */
[----:B------:R-:W-:Y:S01]  /*76a0*/  UMOV UR4, UR5 ;  /* 0x0000000500047c82 */ /* 0x000fe20008000000 */
[--C-:B-1----:R-:W-:Y:S01]  /*76b0*/  IMAD.MOV R3, RZ, RZ, -R7.reuse ;  /* 0x000000ffff037224 */ /* 0x102fe200078e0a07 */
[----:B------:R-:W-:Y:S01]  /*76c0*/  UIMAD.WIDE.U32 UR4, UR4, UR8, URZ ;  /* 0x00000008040472a5 */ /* 0x000fe2000f8e00ff */
[----:B------:R-:W-:Y:S02]  /*76d0*/  IMAD.MOV.U32 R6, RZ, RZ, RZ ;  /* 0x000000ffff067224 */ /* 0x000fe400078e00ff */
[----:B------:R-:W-:Y:S04]  /*76e0*/  IMAD R3, R3, R4, RZ ;  /* 0x0000000403037224 */ /* 0x000fe800078e02ff */
[----:B------:R-:W-:Y:S01]  /*76f0*/  UMOV UR43, UR5 ;  /* 0x00000005002b7c82 */ /* 0x000fe20008000000 */
[----:B------:R-:W-:Y:S01]  /*7700*/  IMAD.HI.U32 R7, R7, R3, R6 ;  /* 0x0000000307077227 */ /* 0x000fe200078e0006 */
[----:B------:R-:W-:Y:S04]  /*7710*/  UIMAD UR4, UR43, UR9, UR8 ;  /* 0x000000092b0472a4 */ /* 0x000fe8000f8e0208 */
[----:B------:R-:W-:Y:S11]  /*7720*/  UISETP.GT.U32.AND UP0, UPT, UR6, UR4, UPT ;  /* 0x000000040600728c */ /* 0x000ff6000bf04070 */
[----:B------:R-:W-:Y:S02]  /*7730*/  @!UP0 UIADD3 UR4, UPT, UPT, UR4, -UR6, URZ ;  /* 0x8000000604048290 */ /* 0x000fe4000fffe0ff */
[----:B------:R-:W-:Y:S02]  /*7740*/  @!UP0 UIADD3 UR43, UPT, UPT, UR43, 0x1, URZ ;  /* 0x000000012b2b8890 */ /* 0x000fe4000fffe0ff */
[----:B------:R-:W-:Y:S02]  /*7750*/  UISETP.GE.U32.AND UP2, UPT, UR4, UR6, UPT ;  /* 0x000000060400728c */ /* 0x000fe4000bf46070 */
[----:B------:R-:W-:Y:S02]  /*7760*/  ULOP3.LUT UR4, UR19, UR53, URZ, 0x3c, !UPT ;  /* 0x0000003513047292 */ /* 0x000fe4000f8e3cff */
[----:B------:R-:W-:Y:S02]  /*7770*/  UISETP.NE.AND UP0, UPT, UR53, URZ, UPT ;  /* 0x000000ff3500728c */ /* 0x000fe4000bf05270 */
[----:B------:R-:W-:Y:S05]  /*7780*/  UISETP.GE.AND UP1, UPT, UR4, URZ, UPT ;  /* 0x000000ff0400728c */ /* 0x000fea000bf26270 */
[----:B------:R-:W-:Y:S06]  /*7790*/  @UP2 UIADD3 UR43, UPT, UPT, UR43, 0x1, URZ ;  /* 0x000000012b2b2890 */ /* 0x000fec000fffe0ff */
[----:B------:R-:W-:Y:S02]  /*77a0*/  @!UP1 UIADD3 UR43, UPT, UPT, -UR43, URZ, URZ ;  /* 0x000000ff2b2b9290 */ /* 0x000fe4000fffe1ff */
[----:B------:R-:W-:Y:S02]  /*77b0*/  UISETP.NE.AND UP1, UPT, UR38, 0x1, UPT ;  /* 0x000000012600788c */ /* 0x000fe4000bf25270 */
[----:B------:R-:W-:Y:S06]  /*77c0*/  @!UP0 ULOP3.LUT UR43, URZ, UR53, URZ, 0x33, !UPT ;  /* 0x00000035ff2b8292 */ /* 0x000fec000f8e33ff */
[----:B------:R-:W-:Y:S03]  /*77d0*/  MOV R0, UR43 ;  /* 0x0000002b00007c02 */ /* 0x000fe60008000f00 */
[----:B------:R-:W1:Y:S01]  /*77e0*/  @!UP1 LDCU.128 UR12, c[0x0][0xb10] ;  /* 0x00016200ff0c97ac */ /* 0x000e620008000c00 */
[----:B------:R-:W-:Y:S05]  /*77f0*/  IABS R0, R0 ;  /* 0x0000000000007213 */ /* 0x000fea0000000000 */
[----:B------:R-:W-:Y:S01]  /*7800*/  IMAD.HI.U32 R7, R7, R0, RZ ;  /* 0x0000000007077227 */ /* 0x000fe200078e00ff */
[----:B------:R-:W2:Y:S03]  /*7810*/  @!UP1 LDCU UR10, c[0x0][0xb20] ;  /* 0x00016400ff0a97ac */ /* 0x000ea60008000800 */
[----:B------:R-:W-:Y:S01]  /*7820*/  IMAD.MOV R3, RZ, RZ, -R7 ;  /* 0x000000ffff037224 */ /* 0x000fe200078e0a07 */
[----:B------:R-:W3:Y:S03]  /*7830*/  @!UP1 LDCU UR5, c[0x0][0xb0c] ;  /* 0x00016180ff0597ac */ /* 0x000ee60008000800 */
[C---:B------:R-:W-:Y:S01]  /*7840*/  IMAD R0, R4.reuse, R3, R0 ;  /* 0x0000000304007224 */ /* 0x040fe200078e0200 */
[----:B-1----:R-:W-:Y:S04]  /*7850*/  UIMAD.WIDE.U32 UR6, UR36, UR15, URZ ;  /* 0x0000000f240672a5 */ /* 0x002fe8000f8e00ff */
[----:B------:R-:W-:Y:S01]  /*7860*/  ISETP.GT.U32.AND P1, PT, R4, R0, PT ;  /* 0x000000000400720c */ /* 0x000fe20003f24070 */
[----:B------:R-:W-:Y:S02]  /*7870*/  UIMAD.WIDE.U32 UR8, UR37, UR12, URZ ;  /* 0x0000000c250872a5 */ /* 0x000fe4000f8e00ff */
[----:B------:R-:W-:Y:S02]  /*7880*/  @!UP1 UISETP.NE.AND UP0, UPT, UR14, 0x1, UPT ;  /* 0x000000010e00988c */ /* 0x000fe4000bf05270 */
[----:B------:R-:W-:Y:S01]  /*7890*/  ULOP3.LUT UR8, UR43, UR11, URZ, 0x3c, !UPT ;  /* 0x0000000b2b087292 */ /* 0x000fe2000f8e3cff */
[----:B------:R-:W-:Y:S02]  /*78a0*/  @!UP1 UMOV UR6, UR7 ;  /* 0x0000000700069c82 */ /* 0x000fe40008000000 */
[----:B------:R-:W-:Y:S01]  /*78b0*/  @!UP1 UMOV UR4, UR9 ;  /* 0x0000000900049c82 */ /* 0x000fe20008000000 */
[----:B--2---:R-:W-:Y:S02]  /*78c0*/  @!UP1 USHF.R.U32.HI UR6, URZ, UR10, UR6 ;  /* 0x0000000aff069299 */ /* 0x004fe40008011606 */
[----:B---3--:R-:W-:Y:S02]  /*78d0*/  @!UP1 UISETP.NE.AND UP2, UPT, UR5, 0x1, UPT ;  /* 0x000000010500988c */ /* 0x008fe4000bf45270 */
[----:B------:R-:W-:Y:S01]  /*78e0*/  @!UP1 USHF.R.U32.HI UR4, URZ, UR13, UR4 ;  /* 0x0000000dff049299 */ /* 0x000fe20008011604 */
[----:B------:R-:W-:Y:S01]  /*78f0*/  @!P1 IMAD.IADD R0, R0, 0x1, -R4 ;  /* 0x0000000100009824 */ /* 0x000fe200078e0a04 */
[----:B------:R-:W-:Y:S01]  /*7900*/  @!UP1 USEL UR6, UR36, UR6, !UP0 ;  /* 0x0000000624069287 */ /* 0x000fe2000c000000 */
[----:B------:R-:W-:Y:S01]  /*7910*/  @!P1 IADD3 R7, PT, PT, R7, 0x1, RZ ;  /* 0x0000000107079810 */ /* 0x000fe20007ffe0ff */
[----:B------:R-:W-:Y:S02]  /*7920*/  @!UP1 USEL UR7, UR37, UR4, !UP2 ;  /* 0x0000000425079287 */ /* 0x000fe4000d000000 */
[----:B------:R-:W-:Y:S01]  /*7930*/  UISETP.GE.AND UP0, UPT, UR8, URZ, UPT ;  /* 0x000000ff0800728c */ /* 0x000fe2000bf06270 */
[----:B------:R-:W-:Y:S01]  /*7940*/  ISETP.GE.U32.AND P2, PT, R0, R4, PT ;  /* 0x000000040000720c */ /* 0x000fe20003f46070 */
[----:B------:R-:W-:Y:S01]  /*7950*/  UISETP.NE.AND UP2, UPT, UR11, URZ, UPT ;  /* 0x000000ff0b00728c */ /* 0x000fe2000bf45270 */
[----:B------:R-:W-:Y:S01]  /*7960*/  @P0 SHF.R.U32.HI R0, RZ, 0x10, R45 ;  /* 0x00000010ff000819 */ /* 0x000fe2000001162d */
[----:B------:R-:W-:Y:S02]  /*7970*/  @!UP1 UIADD3 UR4, UPT, UPT, -UR7, UR6, URZ ;  /* 0x0000000607049290 */ /* 0x000fe4000fffe1ff */
[----:B------:R-:W-:Y:S01]  /*7980*/  @!UP1 UIADD3 UR6, UPT, UPT, UR7, -UR6, URZ ;  /* 0x8000000607069290 */ /* 0x000fe2000fffe0ff */
[----:B------:R-:W-:Y:S01]  /*7990*/  @P0 R2UR UR63, R0 ;  /* 0x00000000003f02ca */ /* 0x000fe200000e0000 */
[----:B------:R-:W-:Y:S01]  /*79a0*/  @!UP1 UIMAD UR37, UR4, UR5, UR37 ;  /* 0x00000005042592a4 */ /* 0x000fe2000f8e0225 */
[----:B------:R-:W-:Y:S01]  /*79b0*/  LOP3.LUT P0, RZ, R54, 0x90, RZ, 0xc0, !PT ;  /* 0x0000009036ff7812 */ /* 0x000fe2000780c0ff */
[----:B------:R-:W-:Y:S02]  /*79c0*/  UIADD3 UR4, UPT, UPT, -UR43, URZ, URZ ;  /* 0x000000ff2b047290 */ /* 0x000fe4000fffe1ff */
[----:B------:R-:W-:Y:S02]  /*79d0*/  @!UP1 UIMAD UR36, UR6, UR14, UR36 ;  /* 0x0000000e062492a4 */ /* 0x000fe4000f8e0224 */
[----:B------:R-:W-:Y:S01]  /*79e0*/  UIMAD UR5, UR53, UR4, UR19 ;  /* 0x00000004350572a4 */ /* 0x000fe2000f8e0213 */
[----:B------:R-:W-:Y:S03]  /*79f0*/  @P2 VIADD R7, R7, 0x1 ;  /* 0x0000000107072836 */ /* 0x000fe60000000000 */
[----:B------:R-:W-:Y:S02]  /*7a00*/  USHF.L.U32 UR50, UR5, 0x7, URZ ;  /* 0x0000000705327899 */ /* 0x000fe400080006ff */
[----:B------:R-:W-:Y:S11]  /*7a10*/  R2UR UR44, R7 ;  /* 0x00000000072c72ca */ /* 0x000ff600000e0000 */
[----:B------:R-:W-:Y:S02]  /*7a20*/  @!UPT UIADD3 URZ, UPT, UPT, URZ, URZ, URZ ;  /* 0x000000fffffff290 */ /* 0x000fe4000fffe0ff */
[----:B------:R-:W-:Y:S02]  /*7a30*/  @!UP0 UIADD3 UR44, UPT, UPT, -UR44, URZ, URZ ;  /* 0x000000ff2c2c8290 */ /* 0x000fe4000fffe1ff */
[----:B------:R-:W-:Y:S04]  /*7a40*/  @!UP2 ULOP3.LUT UR44, URZ, UR11, URZ, 0x33, !UPT ;  /* 0x0000000bff2ca292 */ /* 0x000fe8000f8e33ff */
[----:B------:R-:W-:Y:S04]  /*7a50*/  UIADD3 UR4, UPT, UPT, -UR44, URZ, URZ ;  /* 0x000000ff2c047290 */ /* 0x000fe8000fffe1ff */
[----:B------:R-:W-:Y:S01]  /*7a60*/  UIMAD UR43, UR11, UR4, UR43 ;  /* 0x000000040b2b72a4 */ /* 0x000fe2000f8e022b */
[----:B------:R-:W-:Y:S11]  /*7a70*/  @!P0 BRA `(.L_x_120) ;  /* 0x00000000007c8947 */ /* 0x000ff60003800000 */
[----:B------:R-:W1:Y:S01]  /*7a80*/  LDCU.64 UR8, c[0x4][0x80] ;  /* 0x01001000ff0877ac */ /* 0x000e620008000a00 */
[----:B------:R-:W-:Y:S01]  /*7a90*/  MOV R16, 0x0 ;  /* 0x0000000000107802 */ /* 0x000fe20000000f00 */
[----:B------:R-:W-:Y:S02]  /*7aa0*/  HFMA2 R12, -RZ, RZ, 0, 5.9604644775390625e-08 ;  /* 0x00000001ff0c7431 */ /* 0x000fe400000001ff */
[----:B------:R-:W-:Y:S01]  /*7ab0*/  IMAD.MOV.U32 R8, RZ, RZ, 0x70 ;  /* 0x00000070ff087424 */ /* 0x000fe200078e00ff */
[----:B------:R2:W3:Y:S01]  /*7ac0*/  LDC.64 R14, c[0x4][R16] ;  /* 0x01000000100e7b82 */ /* 0x0004e20000000a00 */
[----:B------:R-:W4:Y:S01]  /*7ad0*/  LDCU.64 UR6, c[0x4][0x88] ;  /* 0x01001100ff0677ac */ /* 0x000f220008000a00 */
[----:B------:R-:W-:Y:S01]  /*7ae0*/  IMAD.MOV.U32 R13, RZ, RZ, RZ ;  /* 0x000000ffff0d7224 */ /* 0x000fe200078e00ff */
[----:B------:R-:W2:Y:S01]  /*7af0*/  LDCU.64 UR4, c[0x4][0x8] ;  /* 0x01000100ff0477ac */ /* 0x000ea20008000a00 */
[----:B-1----:R-:W-:Y:S01]  /*7b00*/  MOV R5, UR9 ;  /* 0x0000000900057c02 */ /* 0x002fe20008000f00 */
[----:B------:R-:W-:Y:S01]  /*7b10*/  IMAD.U32 R4, RZ, RZ, UR8 ;  /* 0x00000008ff047e24 */ /* 0x000fe2000f8e00ff */
[----:B----4-:R-:W-:Y:S01]  /*7b20*/  MOV R7, UR7 ;  /* 0x0000000700077c02 */ /* 0x010fe20008000f00 */
[----:B------:R-:W-:Y:S01]  /*7b30*/  IMAD.U32 R6, RZ, RZ, UR6 ;  /* 0x00000006ff067e24 */ /* 0x000fe2000f8e00ff */
[----:B--2---:R-:W-:Y:S01]  /*7b40*/  MOV R11, UR5 ;  /* 0x00000005000b7c02 */ /* 0x004fe20008000f00 */
[----:B------:R-:W-:Y:S02]  /*7b50*/  IMAD.U32 R10, RZ, RZ, UR4 ;  /* 0x00000004ff0a7e24 */ /* 0x000fe4000f8e00ff */
[----:B------:R-:W-:Y:S07]  /*7b60*/  LEPC R20, `(.L_x_121) ;  /* 0x000000001014794e */ /* 0x000fee0000000000 */
[----:B---3-5:R-:W-:Y:S05]  /*7b70*/  CALL.ABS.NOINC R14 ;  /* 0x000000000e007343 */ /* 0x028fea0003c00000 */
.L_x_121:
[----:B------:R-:W1:Y:S01]  /*7b80*/  LDCU.64 UR8, c[0x4][0x80] ;  /* 0x01001000ff0877ac */ /* 0x000e620008000a00 */
[----:B------:R-:W2:Y:S01]  /*7b90*/  LDC.64 R16, c[0x4][R16] ;  /* 0x0100000010107b82 */ /* 0x000ea20000000a00 */
[----:B------:R-:W-:Y:S02]  /*7ba0*/  HFMA2 R12, -RZ, RZ, 0, 5.9604644775390625e-08 ;  /* 0x00000001ff0c7431 */ /* 0x000fe400000001ff */
[----:B------:R-:W-:Y:S02]  /*7bb0*/  IMAD.MOV.U32 R8, RZ, RZ, 0x70 ;  /* 0x00000070ff087424 */ /* 0x000fe400078e00ff */
[----:B------:R-:W-:Y:S01]  /*7bc0*/  IMAD.MOV.U32 R13, RZ, RZ, RZ ;  /* 0x000000ffff0d7224 */ /* 0x000fe200078e00ff */
[----:B------:R-:W3:Y:S01]  /*7bd0*/  LDCU.64 UR6, c[0x4][0x88] ;  /* 0x01001100ff0677ac */ /* 0x000ee20008000a00 */
[----:B------:R-:W4:Y:S01]  /*7be0*/  LDCU.64 UR4, c[0x4][0x8] ;  /* 0x01000100ff0477ac */ /* 0x000f220008000a00 */
[----:B-1----:R-:W-:Y:S02]  /*7bf0*/  MOV R4, UR8 ;  /* 0x0000000800047c02 */ /* 0x002fe40008000f00 */
[----:B------:R-:W-:Y:S02]  /*7c00*/  MOV R5, UR9 ;  /* 0x0000000900057c02 */ /* 0x000fe40008000f00 */
[----:B---3--:R-:W-:Y:S01]  /*7c10*/  MOV R7, UR7 ;  /* 0x0000000700077c02 */ /* 0x008fe20008000f00 */
[----:B------:R-:W-:Y:S01]  /*7c20*/  IMAD.U32 R6, RZ, RZ, UR6 ;  /* 0x00000006ff067e24 */ /* 0x000fe2000f8e00ff */
[----:B----4-:R-:W-:Y:S01]  /*7c30*/  MOV R11, UR5 ;  /* 0x00000005000b7c02 */ /* 0x010fe20008000f00 */
[----:B------:R-:W-:Y:S02]  /*7c40*/  IMAD.U32 R10, RZ, RZ, UR4 ;  /* 0x00000004ff0a7e24 */ /* 0x000fe4000f8e00ff */
[----:B------:R-:W-:Y:S07]  /*7c50*/  LEPC R20, `(.L_x_120) ;  /* 0x000000001014794e */ /* 0x000fee0000000000 */
[----:B--2---:R-:W-:Y:S05]  /*7c60*/  CALL.ABS.NOINC R16 ;  /* 0x0000000010007343 */ /* 0x004fea0003c00000 */
.L_x_120:
[----:B------:R-:W-:Y:S05]  /*7c70*/  BSYNC.RECONVERGENT B6 ;  /* 0x0000000000067941 */ /* 0x000fea0003800200 */
.L_x_119:
[----:B------:R-:W-:Y:S02]  /*7c80*/  R2UR UR6, R53 ;  /* 0x00000000350672ca */ /* 0x000fe400000e0000 */
[----:B------:R-:W-:Y:S02]  /*7c90*/  R2UR UR5, R61 ;  /* 0x000000003d0572ca */ /* 0x000fe400000e0000 */
[----:B------:R-:W-:Y:S02]  /*7ca0*/  R2UR UR4, R60 ;  /* 0x000000003c0472ca */ /* 0x000fe400000e0000 */
[----:B------:R-:W-:Y:S02]  /*7cb0*/  ISETP.NE.U32.AND P3, PT, R42, RZ, PT ;  /* 0x000000ff2a00720c */ /* 0x000fe40003f65070 */
[----:B------:R-:W-:Y:S02]  /*7cc0*/  ISETP.NE.U32.AND P2, PT, RZ, UR60, PT ;  /* 0x0000003cff007c0c */ /* 0x000fe4000bf45070 */
[----:B------:R-:W-:Y:S02]  /*7cd0*/  ISETP.NE.AND.EX P3, PT, R43, RZ, PT, P3 ;  /* 0x000000ff2b00720c */ /* 0x000fe40003f65330 */
[----:B------:R-:W-:Y:S01]  /*7ce0*/  ISETP.NE.AND.EX P2, PT, RZ, UR61, PT, P2 ;  /* 0x0000003dff007c0c */ /* 0x000fe2000bf45320 */
[----:B------:R-:W-:Y:S02]  /*7cf0*/  UISETP.NE.AND UP2, UPT, UR6, URZ, UPT ;  /* 0x000000ff0600728c */ /* 0x000fe4000bf45270 */
[----:B------:R-:W-:Y:S04]  /*7d00*/  UISETP.NE.U32.AND UP0, UPT, UR5, URZ, UPT ;  /* 0x000000ff0500728c */ /* 0x000fe8000bf05070 */
[----:B------:R-:W-:Y:S01]  /*7d10*/  UISETP.NE.AND.EX UP1, UPT, UR4, URZ, UPT, UP0 ;  /* 0x000000ff0400728c */ /* 0x000fe2000bf25300 */
[----:B------:R-:W-:Y:S01]  /*7d20*/  PLOP3.LUT P4, PT, PT, PT, UP2, 0x80, 0x8 ;  /* 0x000000000008781c */ /* 0x000fe20003f8f028 */
[----:B------:R-:W-:Y:S03]  /*7d30*/  UPLOP3.LUT UP0, UPT, UPT, UPT, UPT, 0x40, 0x4 ;  /* 0x000000000004789c */ /* 0x000fe60003f0e870 */
[----:B------:R-:W-:Y:S01]  /*7d40*/  P2R R65, PR, RZ, 0x10 ;  /* 0x00000010ff417803 */ /* 0x000fe20000000000 */
[----:B------:R-:W-:Y:S06]  /*7d50*/  @UP2 UPLOP3.LUT UP0, UPT, UPT, UPT, UP1, 0x80, 0x8 ;  /* 0x000000000008289c */ /* 0x000fec0003f0f010 */
[----:B------:R-:W-:Y:S01]  /*7d60*/  PLOP3.LUT P0, PT, PT, PT, UP0, 0x80, 0x8 ;  /* 0x000000000008781c */ /* 0x000fe20003f0f008 */
[----:B------:R-:W-:Y:S01]  /*7d70*/  @!UPT UIADD3 URZ, UPT, UPT, URZ, URZ, URZ ;  /* 0x000000fffffff290 */ /* 0x000fe2000fffe0ff */
[----:B------:R-:W-:Y:S11]  /*7d80*/  BRA.U !UP1, `(.L_x_122) ;  /* 0x0000000109407547 */ /* 0x000ff6000b800000 */
[----:B------:R-:W-:Y:S01]  /*7d90*/  UISETP.NE.U32.AND UP0, UPT, UR60, URZ, UPT ;  /* 0x000000ff3c00728c */ /* 0x000fe2000bf05070 */
[----:B------:R-:W-:Y:S01]  /*7da0*/  R2UR UR6, R61 ;  /* 0x000000003d0672ca */ /* 0x000fe200000e0000 */
[----:B------:R-:W1:Y:S01]  /*7db0*/  LDCU.64 UR8, c[0x0][0x358] ;  /* 0x00006b00ff0877ac */ /* 0x000e620008000a00 */
[----:B------:R-:W-:Y:S02]  /*7dc0*/  HFMA2 R49, -RZ, RZ, 0, 5.9604644775390625e-08 ;  /* 0x00000001ff317431 */ /* 0x000fe400000001ff */
[----:B------:R-:W-:Y:S01]  /*7dd0*/  IMAD.MOV.U32 R0, RZ, RZ, 0x1 ;  /* 0x00000001ff007424 */ /* 0x000fe200078e00ff */
[----:B------:R-:W-:Y:S06]  /*7de0*/  UISETP.NE.AND.EX UP0, UPT, UR61, URZ, UPT, UP0 ;  /* 0x000000ff3d00728c */ /* 0x000fec000bf05300 */
[----:B------:R-:W-:Y:S05]  /*7df0*/  PLOP3.LUT P1, PT, PT, PT, UP0, 0x80, 0x8 ;  /* 0x000000000008781c */ /* 0x000fea0003f2f008 */
[----:B------:R-:W2:Y:S01]  /*7e00*/  @UP0 LDCU.64 UR4, c[0x0][0x888] ;  /* 0x00011100ff0407ac */ /* 0x000ea20008000a00 */
[----:B------:R-:W-:Y:S07]  /*7e10*/  @UP0 UIMAD UR6, UR51, UR6, URZ ;  /* 0x00000006330602a4 */ /* 0x000fee000f8e02ff */
[----:B------:R-:W-:Y:S01]  /*7e20*/  @!P1 PRMT R49, R0, 0x7610, R49 ;  /* 0x0000761000319816 */ /* 0x000fe20000000031 */
[----:B--2---:R-:W-:Y:S06]  /*7e30*/  @UP0 UIMAD.WIDE UR4, UR6, 0x4, UR4 ;  /* 0x00000004060408a5 */ /* 0x004fec000f8e0204 */
[----:B-----5:R-:W-:Y:S02]  /*7e40*/  IMAD.U32 R26, RZ, RZ, UR4 ;  /* 0x00000004ff1a7e24 */ /* 0x020fe4000f8e00ff */
[----:B------:R-:W-:Y:S03]  /*7e50*/  IMAD.U32 R27, RZ, RZ, UR5 ;  /* 0x00000005ff1b7e24 */ /* 0x000fe6000f8e00ff */
[----:B------:R-:W2:Y:S02]  /*7e60*/  @!UP0 LDCU UR4, c[0x0][0x880] ;  /* 0x00011000ff0487ac */ /* 0x000ea40008000800 */
[----:B-1----:R1:W5:Y:S02]  /*7e70*/  @P1 LDG.E R26, desc[UR8][R26.64] ;  /* 0x000000081a1a1981 */ /* 0x002364000c1e1900 */
[----:B-12---:R-:W-:Y:S02]  /*7e80*/  @!P1 MOV R26, UR4 ;  /* 0x00000004001a9c02 */ /* 0x006fe40008000f00 */
.L_x_122:
[----:B------:R-:W-:Y:S05]  /*7e90*/  @!P3 BRA `(.L_x_123) ;  /* 0x000000000024b947 */ /* 0x000fea0003800000 */
[----:B------:R-:W-:Y:S01]  /*7ea0*/  ISETP.NE.U32.AND P1, PT, R40, RZ, PT ;  /* 0x000000ff2800720c */ /* 0x000fe20003f25070 */
[----:B------:R-:W1:Y:S03]  /*7eb0*/  LDCU.64 UR4, c[0x0][0x358] ;  /* 0x00006b00ff0477ac */ /* 0x000e660008000a00 */
[----:B------:R-:W-:Y:S11]  /*7ec0*/  ISETP.NE.AND.EX P1, PT, R41, RZ, PT, P1 ;  /* 0x000000ff2900720c */ /* 0x000ff60003f25310 */
[----:B------:R-:W-:Y:S02]  /*7ed0*/  @!UPT UIADD3 URZ, UPT, UPT, URZ, URZ, URZ ;  /* 0x000000fffffff290 */ /* 0x000fe4000fffe0ff */
[----:B------:R-:W2:Y:S01]  /*7ee0*/  @P1 LDC.64 R4, c[0x0][0x8a8] ;  /* 0x00022a00ff041b82 */ /* 0x000ea20000000a00 */
[----:B------:R-:W-:Y:S04]  /*7ef0*/  @P1 IMAD R0, R42, UR51, RZ ;  /* 0x000000332a001c24 */ /* 0x000fe8000f8e02ff */
[----:B--2---:R-:W-:Y:S05]  /*7f00*/  @P1 IMAD.WIDE R4, R0, 0x4, R4 ;  /* 0x0000000400041825 */ /* 0x004fea00078e0204 */
[----:B-1---5:R1:W5:Y:S02]  /*7f10*/  @P1 LDG.E R24, desc[UR4][R4.64] ;  /* 0x0000000404181981 */ /* 0x022364000c1e1900 */
[----:B-1----:R-:W2:Y:S02]  /*7f20*/  @!P1 LDC R24, c[0x0][0x8a0] ;  /* 0x00022800ff189b82 */ /* 0x002ea40000000800 */
.L_x_123:
[----:B-----5:R-:W-:Y:S01]  /*7f30*/  FSETP.NEU.AND P1, PT, R26, RZ, PT ;  /* 0x000000ff1a00720b */ /* 0x020fe20003f2d000 */
[----:B------:R-:W-:Y:S01]  /*7f40*/  IMAD.SHL.U32 R66, R58, 0x2, RZ ;  /* 0x000000023a427824 */ /* 0x000fe200078e00ff */
[----:B------:R-:W-:Y:S01]  /*7f50*/  SEL R3, RZ, 0xffffffff, P2 ;  /* 0xffffffffff037807 */ /* 0x000fe20001000000 */
[----:B------:R-:W-:Y:S01]  /*7f60*/  BSSY B1, `(.L_x_124) ;  /* 0x0000030000017945 */ /* 0x000fe20003800000 */
[----:B------:R-:W-:Y:S01]  /*7f70*/  @P4 LOP3.LUT P2, RZ, R49, 0xff, RZ, 0xc0, !PT ;  /* 0x000000ff31ff4812 */ /* 0x000fe2000784c0ff */
[----:B------:R-:W-:Y:S01]  /*7f80*/  IMAD.MOV.U32 R68, RZ, RZ, 0x1 ;  /* 0x00000001ff447424 */ /* 0x000fe200078e00ff */
[----:B------:R-:W-:Y:S01]  /*7f90*/  @P4 SEL R64, RZ, 0xffffffff, P1 ;  /* 0xffffffffff404807 */ /* 0x000fe20000800000 */
[----:B------:R-:W-:Y:S01]  /*7fa0*/  IMAD.IADD R25, R23, 0x1, R2 ;  /* 0x0000000117197824 */ /* 0x000fe200078e0202 */
[----:B------:R-:W-:Y:S01]  /*7fb0*/  LOP3.LUT R57, R57, 0x1, RZ, 0x3c, !PT ;  /* 0x0000000139397812 */ /* 0x000fe200078e3cff */
[----:B------:R-:W-:Y:S01]  /*7fc0*/  IMAD.MOV.U32 R27, RZ, RZ, RZ ;  /* 0x000000ffff1b7224 */ /* 0x000fe200078e00ff */
[----:B------:R-:W-:Y:S02]  /*7fd0*/  @P0 SEL R64, R3, R64, !P2 ;  /* 0x0000004003400207 */ /* 0x000fe40005000000 */
[----:B------:R-:W-:Y:S02]  /*7fe0*/  CS2R R38, SRZ ;  /* 0x0000000000267805 */ /* 0x000fe4000001ff00 */
[----:B------:R-:W-:Y:S02]  /*7ff0*/  LEA R62, R22, UR49, 0x3 ;  /* 0x00000031163e7c11 */ /* 0x000fe4000f8e18ff */
[----:B------:R-:W-:Y:S02]  /*8000*/  CS2R R36, SRZ ;  /* 0x0000000000247805 */ /* 0x000fe4000001ff00 */
[----:B------:R-:W-:Y:S02]  /*8010*/  @P4 LOP3.LUT R64, R64, 0x1, RZ, 0xc0, !PT ;  /* 0x0000000140404812 */ /* 0x000fe400078ec0ff */
[----:B------:R-:W-:Y:S02]  /*8020*/  CS2R R30, SRZ ;  /* 0x00000000001e7805 */ /* 0x000fe4000001ff00 */
[----:B------:R-:W-:Y:S02]  /*8030*/  PLOP3.LUT P0, PT, PT, PT, UP1, 0x80, 0x8 ;  /* 0x000000000008781c */ /* 0x000fe40003f0f018 */
[----:B------:R-:W-:Y:S02]  /*8040*/  CS2R R28, SRZ ;  /* 0x00000000001c7805 */ /* 0x000fe4000001ff00 */
[----:B------:R-:W-:Y:S01]  /*8050*/  ISETP.NE.U32.OR P5, PT, R64, 0x1, !P4 ;  /* 0x000000014000780c */ /* 0x000fe200067a5470 */
[----:B------:R-:W-:Y:S01]  /*8060*/  VIADD R67, R66, UR49 ;  /* 0x0000003142437c36 */ /* 0x000fe20008000000 */
[----:B------:R-:W-:Y:S02]  /*8070*/  LOP3.LUT P2, R63, R49, 0xff, RZ, 0xc0, !PT ;  /* 0x000000ff313f7812 */ /* 0x000fe4000784c0ff */
[----:B------:R-:W-:Y:S05]  /*8080*/  SEL R69, RZ, 0xffffffff, P1 ;  /* 0xffffffffff457807 */ /* 0x000fea0000800000 */
[----:B------:R-:W-:Y:S04]  /*8090*/  @P0 SEL R69, R3, R69, !P2 ;  /* 0x0000004503450207 */ /* 0x000fe80005000000 */
[----:B------:R-:W-:Y:S02]  /*80a0*/  @P5 SHF.L.U32 R0, R57, 0x1f, RZ ;  /* 0x0000001f39005819 */ /* 0x000fe400000006ff */
[----:B------:R-:W-:Y:S02]  /*80b0*/  LOP3.LUT R69, R69, 0x1, RZ, 0xc0, !PT ;  /* 0x0000000145457812 */ /* 0x000fe400078ec0ff */
[----:B------:R1:W3:Y:S02]  /*80c0*/  @P5 SYNCS.PHASECHK.TRANS64.TRYWAIT P4, [UR49+0x1a0], R0 ;  /* 0x0001a000ff0055a7 */ /* 0x0002e40008081131 */
[----:B-1----:R-:W-:Y:S04]  /*80d0*/  SHF.L.U32 R0, R56, 0x1f, RZ ;  /* 0x0000001f38007819 */ /* 0x002fe800000006ff */
[----:B------:R1:W4:Y:S01]  /*80e0*/  SYNCS.PHASECHK.TRANS64.TRYWAIT P3, [R62+URZ+0x200], R0 ;  /* 0x000200003e0075a7 */ /* 0x00032200080611ff */
[----:B---3--:R-:W-:Y:S01]  /*80f0*/  @P5 SEL R68, RZ, 0x1, !P4 ;  /* 0x00000001ff445807 */ /* 0x008fe20006000000 */
[----:B-1----:R-:W-:Y:S06]  /*8100*/  @!P5 BRA `(.L_x_125) ;  /* 0x000000000054d947 */ /* 0x002fec0003800000 */
[----:B------:R-:W-:Y:S01]  /*8110*/  ISETP.NE.U32.AND P0, PT, R69, 0x1, PT ;  /* 0x000000014500780c */ /* 0x000fe20003f05070 */
[C---:B------:R-:W-:Y:S01]  /*8120*/  VIADD R2, R67.reuse, 0x300 ;  /* 0x0000030043027836 */ /* 0x040fe20000000000 */
[----:B------:R-:W-:Y:S01]  /*8130*/  LOP3.LUT P1, RZ, R48, 0x40, RZ, 0xc0, !PT ;  /* 0x0000004030ff7812 */ /* 0x000fe2000782c0ff */
[----:B------:R-:W-:Y:S01]  /*8140*/  BSSY B0, `(.L_x_126) ;  /* 0x000000e000007945 */ /* 0x000fe20003800000 */
[----:B------:R-:W-:Y:S01]  /*8150*/  PLOP3.LUT P2, PT, PT, PT, PT, 0x8, 0x80 ;  /* 0x000000000080781c */ /* 0x000fe20003f4e170 */
[----:B------:R-:W-:Y:S01]  /*8160*/  IMAD.MOV.U32 R39, RZ, RZ, RZ ;  /* 0x000000ffff277224 */ /* 0x000fe200078e00ff */
[----:B------:R-:W-:Y:S02]  /*8170*/  CS2R R36, SRZ ;  /* 0x0000000000247805 */ /* 0x000fe4000001ff00 */
[----:B------:R-:W-:Y:S02]  /*8180*/  CS2R R30, SRZ ;  /* 0x00000000001e7805 */ /* 0x000fe4000001ff00 */
[----:B------:R-:W-:Y:S03]  /*8190*/  CS2R R28, SRZ ;  /* 0x00000000001c7805 */ /* 0x000fe6000001ff00 */
[----:B------:R-:W-:Y:S01]  /*81a0*/  @P0 PLOP3.LUT P2, PT, P1, PT, PT, 0x80, 0x8 ;  /* 0x000000000008081c */ /* 0x000fe20000f4f070 */
[----:B------:R-:W-:Y:S01]  /*81b0*/  @P0 VIADD R4, R67, 0x310 ;  /* 0x0000031043040836 */ /* 0x000fe20000000000 */
[----:B------:R-:W-:Y:S11]  /*81c0*/  ISETP.NE.AND P1, PT, R68, RZ, PT ;  /* 0x000000ff4400720c */ /* 0x000ff60003f25270 */
[----:B------:R-:W-:Y:S02]  /*81d0*/  @P2 VIADD R4, R2, 0xfffffff0 ;  /* 0xfffffff002042836 */ /* 0x000fe40000000000 */
[----:B------:R-:W-:Y:S05]  /*81e0*/  @P1 BRA `(.L_x_127) ;  /* 0x00000000000c1947 */ /* 0x000fea0003800000 */
[----:B------:R-:W-:Y:S04]  /*81f0*/  SHF.L.U32 R3, R57, 0x1f, RZ ;  /* 0x0000001f39037819 */ /* 0x000fe800000006ff */
[----:B------:R-:W1:Y:S02]  /*8200*/  SYNCS.PHASECHK.TRANS64.TRYWAIT P1, [UR49+0x1a0], R3 ;  /* 0x0001a003ff0075a7 */ /* 0x000e640008021131 */
[----:B-1----:R-:W-:Y:S05]  /*8210*/  @!P1 BRA `(.L_x_128) ;  /* 0x0000003400d89947 */ /* 0x002fea0003800000 */
.L_x_127:
[----:B------:R-:W-:Y:S05]  /*8220*/  BSYNC B0 ;  /* 0x0000000000007941 */ /* 0x000fea0003800000 */
.L_x_126:
[----:B------:R3:W1:Y:S01]  /*8230*/  @P0 LDS.128 R36, [R4] ;  /* 0x0000000004240984 */ /* 0x0006620000000c00 */
[----:B------:R-:W-:Y:S03]  /*8240*/  HFMA2 R27, -RZ, RZ, 0, 5.9604644775390625e-08 ;  /* 0x00000001ff1b7431 */ /* 0x000fe600000001ff */
[----:B------:R3:W1:Y:S02]  /*8250*/  @P0 LDS.128 R28, [R66+UR49+0x300] ;  /* 0x00030031421c0984 */ /* 0x0006640008000c00 */
.L_x_125:
[----:B------:R-:W-:Y:S05]  /*8260*/  BSYNC B1 ;  /* 0x0000000000017941 */ /* 0x000fea0003800000 */
.L_x_124:
[----:B-1----:R-:W-:Y:S04]  /*8270*/  SHF.R.U32.HI R2, RZ, 0x15, R25 ;  /* 0x00000015ff027819 */ /* 0x002fe80000011619 */
[----:B------:R-:W-:Y:S01]  /*8280*/  LOP3.LUT P0, RZ, R2, 0x3, R50, 0x48, !PT ;  /* 0x0000000302ff7812 */ /* 0x000fe20007804832 */
[----:B------:R-:W-:Y:S01]  /*8290*/  @!UPT UIADD3 URZ, UPT, UPT, URZ, URZ, URZ ;  /* 0x000000fffffff290 */ /* 0x000fe2000fffe0ff */
[----:B----4-:R-:W-:Y:S11]  /*82a0*/  @P3 BRA `(.L_x_129) ;  /* 0x0000000000083947 */ /* 0x010ff60003800000 */
[----:B------:R-:W1:Y:S02]  /*82b0*/  SYNCS.PHASECHK.TRANS64.TRYWAIT P1, [R62+URZ+0x200], R0 ;  /* 0x000200003e0075a7 */ /* 0x000e6400080211ff */
[----:B-1----:R-:W-:Y:S05]  /*82c0*/  @!P1 BRA `(.L_x_130) ;  /* 0x0000003400c49947 */ /* 0x002fea0003800000 */
.L_x_129:
[----:B------:R-:W-:Y:S05]  /*82d0*/  @!P0 BRA `(.L_x_131) ;  /* 0x0000000000408947 */ /* 0x000fea0003800000 */
[----:B------:R-:W4:Y:S01]  /*82e0*/  LDCU.64 UR8, c[0x4][0x70] ;  /* 0x01000e00ff0877ac */ /* 0x000f220008000a00 */
[----:B------:R-:W-:Y:S01]  /*82f0*/  MOV R3, 0x0 ;  /* 0x0000000000037802 */ /* 0x000fe20000000f00 */
[----:B------:R-:W-:Y:S02]  /*8300*/  HFMA2 R12, -RZ, RZ, 0, 5.9604644775390625e-08 ;  /* 0x00000001ff0c7431 */ /* 0x000fe400000001ff */
[----:B------:R-:W-:Y:S02]  /*8310*/  IMAD.MOV.U32 R8, RZ, RZ, 0x192 ;  /* 0x00000192ff087424 */ /* 0x000fe400078e00ff */
[----:B------:R-:W-:Y:S01]  /*8320*/  IMAD.MOV.U32 R13, RZ, RZ, RZ ;  /* 0x000000ffff0d7224 */ /* 0x000fe200078e00ff */
[----:B------:R-:W5:Y:S01]  /*8330*/  LDCU.64 UR6, c[0x4][0x78] ;  /* 0x01000f00ff0677ac */ /* 0x000f620008000a00 */
[----:B------:R-:W1:Y:S01]  /*8340*/  LDC.64 R2, c[0x4][R3] ;  /* 0x0100000003027b82 */ /* 0x000e620000000a00 */
[----:B------:R-:W2:Y:S01]  /*8350*/  LDCU.64 UR4, c[0x4][0x10] ;  /* 0x01000200ff0477ac */ /* 0x000ea20008000a00 */
[----:B----4-:R-:W-:Y:S01]  /*8360*/  MOV R5, UR9 ;  /* 0x0000000900057c02 */ /* 0x010fe20008000f00 */
[----:B---3--:R-:W-:Y:S01]  /*8370*/  IMAD.U32 R4, RZ, RZ, UR8 ;  /* 0x00000008ff047e24 */ /* 0x008fe2000f8e00ff */
[----:B-----5:R-:W-:Y:S01]  /*8380*/  MOV R7, UR7 ;  /* 0x0000000700077c02 */ /* 0x020fe20008000f00 */
[----:B------:R-:W-:Y:S01]  /*8390*/  IMAD.U32 R6, RZ, RZ, UR6 ;  /* 0x00000006ff067e24 */ /* 0x000fe2000f8e00ff */
[----:B--2---:R-:W-:Y:S01]  /*83a0*/  MOV R11, UR5 ;  /* 0x00000005000b7c02 */ /* 0x004fe20008000f00 */
[----:B------:R-:W-:Y:S02]  /*83b0*/  IMAD.U32 R10, RZ, RZ, UR4 ;  /* 0x00000004ff0a7e24 */ /* 0x000fe4000f8e00ff */
[----:B------:R-:W-:Y:S07]  /*83c0*/  LEPC R20, `(.L_x_131) ;  /* 0x000000001014794e */ /* 0x000fee0000000000 */
[----:B-1----:R-:W-:Y:S05]  /*83d0*/  CALL.ABS.NOINC R2 ;  /* 0x0000000002007343 */ /* 0x002fea0003c00000 */
.L_x_131:
[----:B------:R-:W-:Y:S05]  /*83e0*/  WARPSYNC.ALL ;  /* 0x0000000000007948 */ /* 0x000fea0003800000 */
[----:B------:R-:W-:Y:S01]  /*83f0*/  R2UR UR4, R25 ;  /* 0x00000000190472ca */ /* 0x000fe200000e0000 */
[--C-:B------:R-:W-:Y:S01]  /*8400*/  HADD2.F32 R3, -RZ, R28.reuse.H0_H0 ;  /* 0x2000001cff037230 */ /* 0x100fe20000004100 */
[----:B------:R-:W-:Y:S01]  /*8410*/  LOP3.LUT P0, RZ, R48, 0x40, RZ, 0xc0, !PT ;  /* 0x0000004030ff7812 */ /* 0x000fe2000780c0ff */
[--C-:B------:R-:W-:Y:S01]  /*8420*/  HADD2.F32 R20, -RZ, R29.reuse.H0_H0 ;  /* 0x2000001dff147230 */ /* 0x100fe20000004100 */
[----:B------:R-:W-:Y:S01]  /*8430*/  MOV R71, 0x10 ;  /* 0x0000001000477802 */ /* 0x000fe20000000f00 */
[----:B------:R-:W-:Y:S01]  /*8440*/  HADD2.F32 R21, -RZ, R29.H1_H1 ;  /* 0x3000001dff157230 */ /* 0x000fe20000004100 */
[----:B------:R-:W-:Y:S01]  /*8450*/  ISETP.NE.AND P1, PT, R59, RZ, PT ;  /* 0x000000ff3b00720c */ /* 0x000fe20003f25270 */
[----:B------:R-:W-:Y:S01]  /*8460*/  BSSY.RECONVERGENT B0, `(.L_x_132) ;  /* 0x0000054000007945 */ /* 0x000fe20003800200 */
[----:B------:R-:W-:Y:S02]  /*8470*/  SEL R71, R71, 0xfffffff0, !P0 ;  /* 0xfffffff047477807 */ /* 0x000fe40004000000 */
[----:B------:R-:W-:Y:S02]  /*8480*/  ISETP.NE.AND P6, PT, R65, RZ, PT ;  /* 0x000000ff4100720c */ /* 0x000fe40003fc5270 */
[----:B------:R-:W-:Y:S01]  /*8490*/  IADD3 R67, PT, PT, R67, R71, RZ ;  /* 0x0000004743437210 */ /* 0x000fe20007ffe0ff */
[----:B---3--:R-:W1:Y:S01]  /*84a0*/  LDTM.x16 R4, tmem[UR4] ;  /* 0x00000004000479ee */ /* 0x008e620008240000 */
[----:B------:R-:W-:Y:S01]  /*84b0*/  ISETP.NE.U32.OR P0, PT, R64, 0x1, !P6 ;  /* 0x000000014000780c */ /* 0x000fe20007705470 */
[C---:B-12---:R-:W-:Y:S01]  /*84c0*/  FMUL R0, R24.reuse, R4 ;  /* 0x0000000418007220 */ /* 0x046fe20000400000 */
[----:B------:R-:W-:Y:S02]  /*84d0*/  HADD2.F32 R4, -RZ, R28.H1_H1 ;  /* 0x3000001cff047230 */ /* 0x000fe40000004100 */
[C---:B------:R-:W-:Y:S01]  /*84e0*/  FMUL R2, R24.reuse, R5 ;  /* 0x0000000518027220 */ /* 0x040fe20000400000 */
[----:B------:R-:W-:Y:S01]  /*84f0*/  FMUL R7, R24, R7 ;  /* 0x0000000718077220 */ /* 0x000fe20000400000 */
[----:B------:R-:W-:Y:S01]  /*8500*/  FFMA R0, R26, R3, R0 ;  /* 0x000000031a007223 */ /* 0x000fe20000000000 */
[----:B------:R-:W-:Y:S01]  /*8510*/  FMUL R3, R24, R6 ;  /* 0x0000000618037220 */ /* 0x000fe20000400000 */
[----:B------:R-:W-:Y:S01]  /*8520*/  FFMA R2, R26, R4, R2 ;  /* 0x000000041a027223 */ /* 0x000fe20000000002 */
[C---:B------:R-:W-:Y:S01]  /*8530*/  FMUL R4, R24.reuse, R8 ;  /* 0x0000000818047220 */ /* 0x040fe20000400000 */
[C---:B------:R-:W-:Y:S01]  /*8540*/  FMUL R8, R24.reuse, R12 ;  /* 0x0000000c18087220 */ /* 0x040fe20000400000 */
[----:B------:R-:W-:Y:S01]  /*8550*/  FMUL R12, R24, R16 ;  /* 0x00000010180c7220 */ /* 0x000fe20000400000 */
[--C-:B------:R-:W-:Y:S01]  /*8560*/  HADD2.F32 R16, -RZ, R30.reuse.H0_H0 ;  /* 0x2000001eff107230 */ /* 0x100fe20000004100 */
[----:B------:R-:W-:Y:S01]  /*8570*/  F2FP.F16.F32.PACK_AB R32, R2, R0 ;  /* 0x000000000220723e */ /* 0x000fe200000000ff */
[----:B------:R-:W-:Y:S02]  /*8580*/  HADD2.F32 R0, -RZ, R30.H1_H1 ;  /* 0x3000001eff007230 */ /* 0x000fe40000004100 */
[----:B------:R-:W-:Y:S01]  /*8590*/  FMUL R5, R24, R9 ;  /* 0x0000000918057220 */ /* 0x000fe20000400000 */
[C---:B------:R-:W-:Y:S01]  /*85a0*/  FFMA R3, R26.reuse, R20, R3 ;  /* 0x000000141a037223 */ /* 0x040fe20000000003 */
[--C-:B------:R-:W-:Y:S02]  /*85b0*/  HADD2.F32 R2, -RZ, R31.reuse.H0_H0 ;  /* 0x2000001fff027230 */ /* 0x100fe40000004100 */
[----:B------:R-:W-:Y:S01]  /*85c0*/  FFMA R7, R26, R21, R7 ;  /* 0x000000151a077223 */ /* 0x000fe20000000007 */
[----:B------:R-:W-:Y:S01]  /*85d0*/  FMUL R6, R24, R10 ;  /* 0x0000000a18067220 */ /* 0x000fe20000400000 */
[C---:B------:R-:W-:Y:S01]  /*85e0*/  FFMA R4, R26.reuse, R16, R4 ;  /* 0x000000101a047223 */ /* 0x040fe20000000004 */
[----:B------:R-:W-:Y:S01]  /*85f0*/  FFMA R5, R26, R0, R5 ;  /* 0x000000001a057223 */ /* 0x000fe20000000005 */
[----:B------:R-:W-:Y:S02]  /*8600*/  HADD2.F32 R16, -RZ, R31.H1_H1 ;  /* 0x3000001fff107230 */ /* 0x000fe40000004100 */
[----:B------:R-:W-:Y:S01]  /*8610*/  FMUL R11, R24, R11 ;  /* 0x0000000b180b7220 */ /* 0x000fe20000400000 */
[--C-:B------:R-:W-:Y:S02]  /*8620*/  HADD2.F32 R0, -RZ, R36.reuse.H0_H0 ;  /* 0x20000024ff007230 */ /* 0x100fe40000004100 */
[----:B------:R-:W-:Y:S01]  /*8630*/  FFMA R6, R26, R2, R6 ;  /* 0x000000021a067223 */ /* 0x000fe20000000006 */
[----:B------:R-:W-:Y:S02]  /*8640*/  HADD2.F32 R2, -RZ, R36.H1_H1 ;  /* 0x30000024ff027230 */ /* 0x000fe40000004100 */
[----:B------:R-:W-:Y:S01]  /*8650*/  FMUL R9, R24, R13 ;  /* 0x0000000d18097220 */ /* 0x000fe20000400000 */
[C---:B------:R-:W-:Y:S01]  /*8660*/  FFMA R11, R26.reuse, R16, R11 ;  /* 0x000000101a0b7223 */ /* 0x040fe2000000000b */
[C---:B------:R-:W-:Y:S01]  /*8670*/  FFMA R8, R26.reuse, R0, R8 ;  /* 0x000000001a087223 */ /* 0x040fe20000000008 */
[--C-:B------:R-:W-:Y:S02]  /*8680*/  HADD2.F32 R0, -RZ, R37.reuse.H0_H0 ;  /* 0x20000025ff007230 */ /* 0x100fe40000004100 */
[----:B------:R-:W-:Y:S01]  /*8690*/  FFMA R9, R26, R2, R9 ;  /* 0x000000021a097223 */ /* 0x000fe20000000009 */
[C---:B------:R-:W-:Y:S01]  /*86a0*/  FMUL R10, R24.reuse, R14 ;  /* 0x0000000e180a7220 */ /* 0x040fe20000400000 */
[----:B------:R-:W-:Y:S02]  /*86b0*/  HADD2.F32 R2, -RZ, R37.H1_H1 ;  /* 0x30000025ff027230 */ /* 0x000fe40000004100 */
[----:B------:R-:W-:Y:S01]  /*86c0*/  FMUL R15, R24, R15 ;  /* 0x0000000f180f7220 */ /* 0x000fe20000400000 */
[----:B------:R-:W-:Y:S01]  /*86d0*/  F2FP.F16.F32.PACK_AB R33, R7, R3 ;  /* 0x000000030721723e */ /* 0x000fe200000000ff */
[C---:B------:R-:W-:Y:S01]  /*86e0*/  FFMA R10, R26.reuse, R0, R10 ;  /* 0x000000001a0a7223 */ /* 0x040fe2000000000a */
[--C-:B------:R-:W-:Y:S01]  /*86f0*/  HADD2.F32 R3, -RZ, R38.reuse.H0_H0 ;  /* 0x20000026ff037230 */ /* 0x100fe20000004100 */
[----:B------:R-:W-:Y:S01]  /*8700*/  F2FP.F16.F32.PACK_AB R34, R5, R4 ;  /* 0x000000040522723e */ /* 0x000fe200000000ff */
[----:B------:R-:W-:Y:S02]  /*8710*/  HADD2.F32 R0, -RZ, R38.H1_H1 ;  /* 0x30000026ff007230 */ /* 0x000fe40000004100 */
[----:B------:R-:W-:Y:S01]  /*8720*/  FFMA R15, R26, R2, R15 ;  /* 0x000000021a0f7223 */ /* 0x000fe2000000000f */
[C---:B------:R-:W-:Y:S01]  /*8730*/  FMUL R13, R24.reuse, R17 ;  /* 0x00000011180d7220 */ /* 0x040fe20000400000 */
[--C-:B------:R-:W-:Y:S02]  /*8740*/  HADD2.F32 R4, -RZ, R39.reuse.H0_H0 ;  /* 0x20000027ff047230 */ /* 0x100fe40000004100 */
[C---:B------:R-:W-:Y:S01]  /*8750*/  FMUL R14, R24.reuse, R18 ;  /* 0x00000012180e7220 */ /* 0x040fe20000400000 */
[----:B------:R-:W-:Y:S02]  /*8760*/  HADD2.F32 R2, -RZ, R39.H1_H1 ;  /* 0x30000027ff027230 */ /* 0x000fe40000004100 */
[----:B------:R-:W-:Y:S01]  /*8770*/  FMUL R19, R24, R19 ;  /* 0x0000001318137220 */ /* 0x000fe20000400000 */
[----:B------:R-:W-:Y:S01]  /*8780*/  F2FP.F16.F32.PACK_AB R35, R11, R6 ;  /* 0x000000060b23723e */ /* 0x000fe200000000ff */
[C---:B------:R-:W-:Y:S01]  /*8790*/  FFMA R12, R26.reuse, R3, R12 ;  /* 0x000000031a0c7223 */ /* 0x040fe2000000000c */
[C---:B------:R-:W-:Y:S01]  /*87a0*/  FFMA R13, R26.reuse, R0, R13 ;  /* 0x000000001a0d7223 */ /* 0x040fe2000000000d */
[C---:B------:R-:W-:Y:S01]  /*87b0*/  FFMA R14, R26.reuse, R4, R14 ;  /* 0x000000041a0e7223 */ /* 0x040fe2000000000e */
[----:B------:R-:W-:Y:S01]  /*87c0*/  FFMA R19, R26, R2, R19 ;  /* 0x000000021a137223 */ /* 0x000fe20000000013 */
[----:B------:R1:W-:Y:S01]  /*87d0*/  STS.128 [R66+UR49+0x300], R32 ;  /* 0x0003002042007988 */ /* 0x0003e20008000c31 */
[----:B------:R-:W-:Y:S02]  /*87e0*/  F2FP.F16.F32.PACK_AB R8, R9, R8 ;  /* 0x000000080908723e */ /* 0x000fe400000000ff */
[----:B------:R-:W-:Y:S02]  /*87f0*/  F2FP.F16.F32.PACK_AB R9, R15, R10 ;  /* 0x0000000a0f09723e */ /* 0x000fe400000000ff */
[----:B------:R-:W-:Y:S02]  /*8800*/  F2FP.F16.F32.PACK_AB R10, R13, R12 ;  /* 0x0000000c0d0a723e */ /* 0x000fe400000000ff */
[----:B------:R-:W-:Y:S05]  /*8810*/  F2FP.F16.F32.PACK_AB R11, R19, R14 ;  /* 0x0000000e130b723e */ /* 0x000fea00000000ff */
[----:B------:R1:W-:Y:S01]  /*8820*/  STS.128 [R67+0x300], R8 ;  /* 0x0003000843007388 */ /* 0x0003e20000000c00 */
[----:B------:R-:W-:Y:S01]  /*8830*/  @!PT LDS RZ, [RZ] ;  /* 0x00000000fffff984 */ /* 0x000fe20000000800 */
[----:B------:R-:W-:Y:S01]  /*8840*/  @!PT LDS RZ, [RZ] ;  /* 0x00000000fffff984 */ /* 0x000fe20000000800 */
[----:B------:R-:W-:Y:S01]  /*8850*/  @!PT LDS RZ, [RZ] ;  /* 0x00000000fffff984 */ /* 0x000fe20000000800 */
[----:B------:R-:W-:Y:S01]  /*8860*/  @!PT LDS RZ, [RZ] ;  /* 0x00000000fffff984 */ /* 0x000fe20000000800 */
[----:B------:R2:W-:Y:S07]  /*8870*/  MEMBAR.ALL.CTA ;  /* 0x0000000000007992 */ /* 0x0005ee0000008000 */
[----:B--2---:R-:W2:Y:S02]  /*8880*/  FENCE.VIEW.ASYNC.S ;  /* 0x00000000000073c6 */ /* 0x004ea40000000000 */
[----:B--2---:R-:W-:Y:S06]  /*8890*/  BAR.SYNC.DEFER_BLOCKING 0x1, 0x80 ;  /* 0x0042000000007b1d */ /* 0x004fec0000010000 */
[----:B------:R-:W-:Y:S05]  /*88a0*/  @P1 BRA `(.L_x_133) ;  /* 0x00000000003c1947 */ /* 0x000fea0003800000 */
[----:B------:R-:W2:Y:S01]  /*88b0*/  LDCU.64 UR8, c[0x0][0x348] ;  /* 0x00006900ff0877ac */ /* 0x000ea20008000a00 */
[----:B------:R-:W-:Y:S01]  /*88c0*/  UIADD3 UR4, UPT, UPT, UR49, 0x300, URZ ;  /* 0x0000030031047890 */ /* 0x000fe2000fffe0ff */
[----:B------:R-:W-:Y:S01]  /*88d0*/  UMOV UR41, UR50 ;  /* 0x0000003200297c82 */ /* 0x000fe20008000000 */
[----:B------:R-:W-:Y:S02]  /*88e0*/  UIADD3 UR6, UPT, UPT, UR49, 0xb00, URZ ;  /* 0x00000b0031067890 */ /* 0x000fe4000fffe0ff */
[----:B------:R-:W-:Y:S02]  /*88f0*/  UIADD3 UR7, UPT, UPT, UR50, 0x40, URZ ;  /* 0x0000004032077890 */ /* 0x000fe4000fffe0ff */
[----:B------:R-:W-:Y:S04]  /*8900*/  MOV R54, UR4 ;  /* 0x0000000400367c02 */ /* 0x000fe80008000f00 */
[----:B------:R-:W-:Y:S01]  /*8910*/  R2UR UR40, R54 ;  /* 0x00000000362872ca */ /* 0x000fe200000e0000 */
[----:B--2---:R-:W-:Y:S04]  /*8920*/  UIADD3 UR4, UP0, UPT, UR8, 0x680, URZ ;  /* 0x0000068008047890 */ /* 0x004fe8000ff1e0ff */
[----:B------:R-:W-:Y:S09]  /*8930*/  UIADD3.X UR5, UPT, UPT, URZ, UR9, URZ, UP0, !UPT ;  /* 0x00000009ff057290 */ /* 0x000ff200087fe4ff */
[----:B------:R2:W-:Y:S02]  /*8940*/  UTMASTG.4D [UR40], [UR4] ;  /* 0x00000028040073b5 */ /* 0x0005e40008018000 */
[----:B--2---:R-:W-:Y:S01]  /*8950*/  UMOV UR40, UR6 ;  /* 0x0000000600287c82 */ /* 0x004fe20008000000 */
[----:B------:R-:W-:Y:S02]  /*8960*/  UMOV UR41, UR7 ;  /* 0x0000000700297c82 */ /* 0x000fe40008000000 */
[----:B------:R2:W-:Y:S01]  /*8970*/  UTMASTG.4D [UR40], [UR4] ;  /* 0x00000028040073b5 */ /* 0x0005e20008018000 */
[----:B------:R0:W-:Y:S01]  /*8980*/  UTMACMDFLUSH ;  /* 0x00000000000079b7 */ /* 0x0001e20000000000 */
[----:B--2---:R-:W-:Y:S04]  /*8990*/  DEPBAR.LE SB0, 0x1 ;  /* 0x000080400000791a */ /* 0x004fe80000000000 */
.L_x_133:
[----:B------:R-:W-:Y:S05]  /*89a0*/  BSYNC.RECONVERGENT B0 ;  /* 0x0000000000007941 */ /* 0x000fea0003800200 */
.L_x_132:
[----:B------:R-:W-:Y:S01]  /*89b0*/  BAR.SYNC.DEFER_BLOCKING 0x1, 0x80 ;  /* 0x0042000000007b1d */ /* 0x000fe20000010000 */
[----:B------:R-:W-:Y:S01]  /*89c0*/  LEA R4, R27, UR49, 0x3 ;  /* 0x000000311b047c11 */ /* 0x000fe2000f8e18ff */
[----:B------:R-:W-:Y:S01]  /*89d0*/  UISETP.NE.AND UP0, UPT, UR54, URZ, UPT ;  /* 0x000000ff3600728c */ /* 0x000fe2000bf05270 */
[----:B------:R-:W-:Y:S08]  /*89e0*/  @P0 SHF.L.U32 R3, R57, 0x1f, RZ ;  /* 0x0000001f39030819 */ /* 0x000ff000000006ff */
[----:B------:R-:W-:Y:S05]  /*89f0*/  BRA.U !UP0, `(.L_x_134) ;  /* 0x0000000108287547 */ /* 0x000fea000b800000 */
[----:B------:R-:W2:Y:S01]  /*8a00*/  S2R R0, SR_CgaCtaId ;  /* 0x0000000000007919 */ /* 0x000ea20000008800 */
[----:B------:R-:W-:Y:S01]  /*8a10*/  ISETP.NE.U32.OR P1, PT, R64, 0x1, !P6 ;  /* 0x000000014000780c */ /* 0x000fe20007725470 */
[----:B------:R-:W-:Y:S01]  /*8a20*/  IMAD.U32 R2, RZ, RZ, UR52 ;  /* 0x00000034ff027e24 */ /* 0x000fe2000f8e00ff */
[----:B------:R-:W-:Y:S04]  /*8a30*/  UIADD3 UR4, UPT, UPT, UR52, 0x1, URZ ;  /* 0x0000000134047890 */ /* 0x000fe8000fffe0ff */
[----:B------:R-:W-:Y:S04]  /*8a40*/  UISETP.NE.AND UP0, UPT, UR4, 0x4, UPT ;  /* 0x000000040400788c */ /* 0x000fe8000bf05270 */
[----:B------:R-:W-:Y:S03]  /*8a50*/  USEL UR52, UR4, URZ, UP0 ;  /* 0x000000ff04347287 */ /* 0x000fe60008000000 */
[----:B------:R-:W-:Y:S05]  /*8a60*/  @P1 LEA R2, R2, UR49, 0x3 ;  /* 0x0000003102021c11 */ /* 0x000fea000f8e18ff */
[----:B------:R-:W-:Y:S05]  /*8a70*/  @P1 VIADD R2, R2, 0x1c0 ;  /* 0x000001c002021836 */ /* 0x000fea0000000000 */
[----:B--2---:R-:W-:Y:S04]  /*8a80*/  @P1 PRMT R0, R0, 0x654, R2 ;  /* 0x0000065400001816 */ /* 0x004fe80000000002 */
[----:B------:R2:W-:Y:S03]  /*8a90*/  @P1 SYNCS.ARRIVE.TRANS64.RED.A1T0 RZ, [R0+URZ], RZ ;  /* 0x000000ff00ff19a7 */ /* 0x0005e600081004ff */
.L_x_134:
[----:B------:R-:W3:Y:S01]  /*8aa0*/  @P0 SYNCS.PHASECHK.TRANS64.TRYWAIT P1, [R4+URZ+0x1a0], R3 ;  /* 0x0001a003040005a7 */ /* 0x000ee200080211ff */
[----:B------:R-:W-:Y:S01]  /*8ab0*/  BSSY B1, `(.L_x_135) ;  /* 0x0000011000017945 */ /* 0x000fe20003800000 */
[----:B---3--:R-:W-:Y:S03]  /*8ac0*/  @P0 SEL R68, RZ, 0x1, !P1 ;  /* 0x00000001ff440807 */ /* 0x008fe60004800000 */
[----:B------:R-:W-:Y:S05]  /*8ad0*/  @!P0 BRA `(.L_x_136) ;  /* 0x0000000000388947 */ /* 0x000fea0003800000 */
[----:B------:R-:W-:Y:S01]  /*8ae0*/  ISETP.NE.U32.AND P0, PT, R69, 0x1, PT ;  /* 0x000000014500780c */ /* 0x000fe20003f05070 */
[----:B------:R-:W-:Y:S01]  /*8af0*/  BSSY B0, `(.L_x_137) ;  /* 0x0000009000007945 */ /* 0x000fe20003800000 */
[----:B------:R-:W-:Y:S11]  /*8b00*/  ISETP.NE.AND P1, PT, R68, RZ, PT ;  /* 0x000000ff4400720c */ /* 0x000ff60003f25270 */
[----:B------:R-:W-:Y:S05]  /*8b10*/  @P0 IMAD R3, R27, 0x1000, R66 ;  /* 0x000010001b030824 */ /* 0x000fea00078e0242 */
[----:B------:R-:W-:Y:S05]  /*8b20*/  @P0 IADD3 R2, PT, PT, R3, UR49, RZ ;  /* 0x0000003103020c10 */ /* 0x000fea000fffe0ff */
[----:B------:R-:W-:Y:S01]  /*8b30*/  @P0 IMAD.IADD R2, R71, 0x1, R2 ;  /* 0x0000000147020824 */ /* 0x000fe200078e0202 */
[----:B------:R-:W-:Y:S06]  /*8b40*/  @P1 BRA `(.L_x_138) ;  /* 0x00000000000c1947 */ /* 0x000fec0003800000 */
[----:B--2---:R-:W-:Y:S04]  /*8b50*/  SHF.L.U32 R0, R57, 0x1f, RZ ;  /* 0x0000001f39007819 */ /* 0x004fe800000006ff */
[----:B------:R-:W2:Y:S02]  /*8b60*/  SYNCS.PHASECHK.TRANS64.TRYWAIT P1, [R4+URZ+0x1a0], R0 ;  /* 0x0001a000040075a7 */ /* 0x000ea400080211ff */
[----:B--2---:R-:W-:Y:S05]  /*8b70*/  @!P1 BRA `(.L_x_139) ;  /* 0x0000002c00ac9947 */ /* 0x004fea0003800000 */
.L_x_138:
[----:B------:R-:W-:Y:S05]  /*8b80*/  BSYNC B0 ;  /* 0x0000000000007941 */ /* 0x000fea0003800000 */
.L_x_137:
[----:B------:R3:W4:Y:S01]  /*8b90*/  @P0 LDS.128 R28, [R3+UR49+0x300] ;  /* 0x00030031031c0984 */ /* 0x0007220008000c00 */
[----:B------:R-:W-:Y:S03]  /*8ba0*/  IADD3 R27, PT, PT, R27, 0x1, RZ ;  /* 0x000000011b1b7810 */ /* 0x000fe60007ffe0ff */
[----:B------:R3:W1:Y:S04]  /*8bb0*/  @P0 LDS.128 R36, [R2+0x300] ;  /* 0x0003000002240984 */ /* 0x0006680000000c00 */
.L_x_136:
[----:B------:R-:W-:Y:S05]  /*8bc0*/  BSYNC B1 ;  /* 0x0000000000017941 */ /* 0x000fea0003800000 */
.L_x_135:
[----:B--2---:R-:W-:Y:S05]  /*8bd0*/  VIADD R0, R25, 0x10 ;  /* 0x0000001019007836 */ /* 0x004fea0000000000 */
[----:B------:R-:W-:Y:S04]  /*8be0*/  SHF.R.U32.HI R0, RZ, 0x15, R0 ;  /* 0x00000015ff007819 */ /* 0x000fe80000011600 */
[----:B------:R-:W-:Y:S11]  /*8bf0*/  LOP3.LUT P0, RZ, R0, 0x3, R50, 0x48, !PT ;  /* 0x0000000300ff7812 */ /* 0x000ff60007804832 */
[----:B------:R-:W-:Y:S02]  /*8c00*/  @!UPT UIADD3 URZ, UPT, UPT, URZ, URZ, URZ ;  /* 0x000000fffffff290 */ /* 0x000fe4000fffe0ff */
[----:B------:R-:W-:Y:S05]  /*8c10*/  @!P0 BRA `(.L_x_140) ;  /* 0x0000000000408947 */ /* 0x000fea0003800000 */
[----:B------:R-:W2:Y:S01]  /*8c20*/  LDCU.64 UR8, c[0x4][0x70] ;  /* 0x01000e00ff0877ac */ /* 0x000ea20008000a00 */
[----:B---3--:R-:W-:Y:S01]  /*8c30*/  MOV R3, 0x0 ;  /* 0x0000000000037802 */ /* 0x008fe20000000f00 */
[----:B------:R-:W-:Y:S02]  /*8c40*/  HFMA2 R12, -RZ, RZ, 0, 5.9604644775390625e-08 ;  /* 0x00000001ff0c7431 */ /* 0x000fe400000001ff */
[----:B-1----:R-:W-:Y:S02]  /*8c50*/  IMAD.MOV.U32 R8, RZ, RZ, 0x192 ;  /* 0x00000192ff087424 */ /* 0x002fe400078e00ff */
[----:B------:R-:W-:Y:S01]  /*8c60*/  IMAD.MOV.U32 R13, RZ, RZ, RZ ;  /* 0x000000ffff0d7224 */ /* 0x000fe200078e00ff */
[----:B------:R-:W1:Y:S01]  /*8c70*/  LDCU.64 UR6, c[0x4][0x78] ;  /* 0x01000f00ff0677ac */ /* 0x000e620008000a00 */
[----:B------:R-:W3:Y:S01]  /*8c80*/  LDC.64 R2, c[0x4][R3] ;  /* 0x0100000003027b82 */ /* 0x000ee20000000a00 */
[----:B------:R-:W5:Y:S01]  /*8c90*/  LDCU.64 UR4, c[0x4][0x10] ;  /* 0x01000200ff0477ac */ /* 0x000f620008000a00 */
[----:B--2---:R-:W-:Y:S01]  /*8ca0*/  MOV R5, UR9 ;  /* 0x0000000900057c02 */ /* 0x004fe20008000f00 */
[----:B------:R-:W-:Y:S01]  /*8cb0*/  IMAD.U32 R4, RZ, RZ, UR8 ;  /* 0x00000008ff047e24 */ /* 0x000fe2000f8e00ff */
[----:B-1----:R-:W-:Y:S01]  /*8cc0*/  MOV R7, UR7 ;  /* 0x0000000700077c02 */ /* 0x002fe20008000f00 */
[----:B------:R-:W-:Y:S01]  /*8cd0*/  IMAD.U32 R6, RZ, RZ, UR6 ;  /* 0x00000006ff067e24 */ /* 0x000fe2000f8e00ff */
[----:B-----5:R-:W-:Y:S01]  /*8ce0*/  MOV R11, UR5 ;  /* 0x00000005000b7c02 */ /* 0x020fe20008000f00 */
[----:B------:R-:W-:Y:S02]  /*8cf0*/  IMAD.U32 R10, RZ, RZ, UR4 ;  /* 0x00000004ff0a7e24 */ /* 0x000fe4000f8e00ff */
[----:B------:R-:W-:Y:S07]  /*8d00*/  LEPC R20, `(.L_x_140) ;  /* 0x000000001014794e */ /* 0x000fee0000000000 */
[----:B---34-:R-:W-:Y:S05]  /*8d10*/  CALL.ABS.NOINC R2 ;  /* 0x0000000002007343 */ /* 0x018fea0003c00000 */
.L_x_140:
[----:B------:R-:W-:Y:S01]  /*8d20*/  ISETP.NE.AND P6, PT, R65, RZ, PT ;  /* 0x000000ff4100720c */ /* 0x000fe20003fc5270 */
[----:B------:R-:W-:Y:S05]  /*8d30*/  WARPSYNC.ALL ;  /* 0x0000000000007948 */ /* 0x000fea0003800000 */
[----:B------:R-:W-:Y:S01]  /*8d40*/  R2UR UR4, R25 ;  /* 0x00000000190472ca */ /* 0x000fe200000e0000 */
[----:B------:R-:W2:Y:S01]  /*8d50*/  S2R R70, SR_CgaCtaId ;  /* 0x0000000000467919 */ /* 0x000ea20000008800 */
[--C-:B---34-:R-:W-:Y:S01]  /*8d60*/  HADD2.F32 R3, -RZ, R28.reuse.H0_H0 ;  /* 0x2000001cff037230 */ /* 0x118fe20000004100 */
[----:B------:R-:W-:Y:S01]  /*8d70*/  ISETP.NE.U32.OR P0, PT, R64, 0x1, !P6 ;  /* 0x000000014000780c */ /* 0x000fe20007705470 */
[--C-:B------:R-:W-:Y:S01]  /*8d80*/  HADD2.F32 R20, -RZ, R29.reuse.H0_H0 ;  /* 0x2000001dff147230 */ /* 0x100fe20000004100 */
[----:B------:R-:W-:Y:S01]  /*8d90*/  ISETP.NE.AND P1, PT, R59, RZ, PT ;  /* 0x000000ff3b00720c */ /* 0x000fe20003f25270 */
[----:B------:R-:W-:Y:S01]  /*8da0*/  HADD2.F32 R21, -RZ, R29.H1_H1 ;  /* 0x3000001dff157230 */ /* 0x000fe20000004100 */
[----:B------:R-:W-:Y:S06]  /*8db0*/  BSSY.RECONVERGENT B0, `(.L_x_141) ;  /* 0x0000054000007945 */ /* 0x000fec0003800200 */
[----:B-1----:R-:W1:Y:S02]  /*8dc0*/  LDTM.x16 R4, tmem[UR4+0x10] ;  /* 0x00001004000479ee */ /* 0x002e640008240000 */
[C---:B-1----:R-:W-:Y:S01]  /*8dd0*/  FMUL R0, R24.reuse, R4 ;  /* 0x0000000418007220 */ /* 0x042fe20000400000 */
[----:B------:R-:W-:Y:S02]  /*8de0*/  HADD2.F32 R4, -RZ, R28.H1_H1 ;  /* 0x3000001cff047230 */ /* 0x000fe40000004100 */
[C---:B------:R-:W-:Y:S01]  /*8df0*/  FMUL R2, R24.reuse, R5 ;  /* 0x0000000518027220 */ /* 0x040fe20000400000 */
[----:B------:R-:W-:Y:S01]  /*8e00*/  FMUL R7, R24, R7 ;  /* 0x0000000718077220 */ /* 0x000fe20000400000 */
[----:B------:R-:W-:Y:S01]  /*8e10*/  FFMA R0, R26, R3, R0 ;  /* 0x000000031a007223 */ /* 0x000fe20000000000 */
[----:B------:R-:W-:Y:S01]  /*8e20*/  FMUL R3, R24, R6 ;  /* 0x0000000618037220 */ /* 0x000fe20000400000 */
[----:B------:R-:W-:Y:S01]  /*8e30*/  FFMA R2, R26, R4, R2 ;  /* 0x000000041a027223 */ /* 0x000fe20000000002 */
[C---:B------:R-:W-:Y:S01]  /*8e40*/  FMUL R4, R24.reuse, R8 ;  /* 0x0000000818047220 */ /* 0x040fe20000400000 */
[----:B------:R-:W-:Y:S01]  /*8e50*/  FMUL R5, R24, R9 ;  /* 0x0000000918057220 */ /* 0x000fe20000400000 */
[C---:B------:R-:W-:Y:S01]  /*8e60*/  FFMA R3, R26.reuse, R20, R3 ;  /* 0x000000141a037223 */ /* 0x040fe20000000003 */
[----:B------:R-:W-:Y:S01]  /*8e70*/  FFMA R7, R26, R21, R7 ;  /* 0x000000151a077223 */ /* 0x000fe20000000007 */
[----:B------:R-:W-:Y:S01]  /*8e80*/  F2FP.F16.F32.PACK_AB R32, R2, R0 ;  /* 0x000000000220723e */ /* 0x000fe200000000ff */
[--C-:B------:R-:W-:Y:S02]  /*8e90*/  HADD2.F32 R0, -RZ, R30.reuse.H0_H0 ;  /* 0x2000001eff007230 */ /* 0x100fe40000004100 */
[C---:B------:R-:W-:Y:S01]  /*8ea0*/  FMUL R8, R24.reuse, R12 ;  /* 0x0000000c18087220 */ /* 0x040fe20000400000 */
[----:B------:R-:W-:Y:S02]  /*8eb0*/  HADD2.F32 R2, -RZ, R30.H1_H1 ;  /* 0x3000001eff027230 */ /* 0x000fe40000004100 */
[C---:B------:R-:W-:Y:S01]  /*8ec0*/  FMUL R9, R24.reuse, R13 ;  /* 0x0000000d18097220 */ /* 0x040fe20000400000 */
[C---:B------:R-:W-:Y:S01]  /*8ed0*/  FMUL R12, R24.reuse, R16 ;  /* 0x00000010180c7220 */ /* 0x040fe20000400000 */
[----:B------:R-:W-:Y:S01]  /*8ee0*/  FMUL R13, R24, R17 ;  /* 0x00000011180d7220 */ /* 0x000fe20000400000 */
[--C-:B------:R-:W-:Y:S02]  /*8ef0*/  HADD2.F32 R16, -RZ, R31.reuse.H0_H0 ;  /* 0x2000001fff107230 */ /* 0x100fe40000004100 */
[----:B------:R-:W-:Y:S01]  /*8f00*/  FFMA R4, R26, R0, R4 ;  /* 0x000000001a047223 */ /* 0x000fe20000000004 */
[----:B------:R-:W-:Y:S01]  /*8f10*/  FMUL R6, R24, R10 ;  /* 0x0000000a18067220 */ /* 0x000fe20000400000 */
[----:B------:R-:W-:Y:S02]  /*8f20*/  HADD2.F32 R17, -RZ, R31.H1_H1 ;  /* 0x3000001fff117230 */ /* 0x000fe40000004100 */
[----:B------:R-:W-:Y:S01]  /*8f30*/  FFMA R5, R26, R2, R5 ;  /* 0x000000021a057223 */ /* 0x000fe20000000005 */
[----:B------:R-:W-:Y:S01]  /*8f40*/  FMUL R11, R24, R11 ;  /* 0x0000000b180b7220 */ /* 0x000fe20000400000 */
[--C-:B------:R-:W-:Y:S01]  /*8f50*/  HADD2.F32 R0, -RZ, R36.reuse.H0_H0 ;  /* 0x20000024ff007230 */ /* 0x100fe20000004100 */
[----:B------:R-:W-:Y:S01]  /*8f60*/  F2FP.F16.F32.PACK_AB R33, R7, R3 ;  /* 0x000000030721723e */ /* 0x000fe200000000ff */
[----:B------:R-:W-:Y:S02]  /*8f70*/  HADD2.F32 R2, -RZ, R36.H1_H1 ;  /* 0x30000024ff027230 */ /* 0x000fe40000004100 */
[----:B------:R-:W-:Y:S01]  /*8f80*/  FFMA R6, R26, R16, R6 ;  /* 0x000000101a067223 */ /* 0x000fe20000000006 */
[--C-:B------:R-:W-:Y:S02]  /*8f90*/  HADD2.F32 R3, -RZ, R37.reuse.H0_H0 ;  /* 0x20000025ff037230 */ /* 0x100fe40000004100 */
[----:B------:R-:W-:Y:S01]  /*8fa0*/  FMUL R10, R24, R14 ;  /* 0x0000000e180a7220 */ /* 0x000fe20000400000 */
[C---:B------:R-:W-:Y:S01]  /*8fb0*/  FFMA R11, R26.reuse, R17, R11 ;  /* 0x000000111a0b7223 */ /* 0x040fe2000000000b */
[C---:B------:R-:W-:Y:S01]  /*8fc0*/  FFMA R8, R26.reuse, R0, R8 ;  /* 0x000000001a087223 */ /* 0x040fe20000000008 */
[C---:B------:R-:W-:Y:S01]  /*8fd0*/  FFMA R9, R26.reuse, R2, R9 ;  /* 0x000000021a097223 */ /* 0x040fe20000000009 */
[----:B------:R-:W-:Y:S02]  /*8fe0*/  HADD2.F32 R0, -RZ, R37.H1_H1 ;  /* 0x30000025ff007230 */ /* 0x000fe40000004100 */
[----:B------:R-:W-:Y:S01]  /*8ff0*/  FFMA R10, R26, R3, R10 ;  /* 0x000000031a0a7223 */ /* 0x000fe2000000000a */
[C---:B------:R-:W-:Y:S01]  /*9000*/  FMUL R15, R24.reuse, R15 ;  /* 0x0000000f180f7220 */ /* 0x040fe20000400000 */
[--C-:B------:R-:W-:Y:S01]  /*9010*/  HADD2.F32 R2, -RZ, R38.reuse.H0_H0 ;  /* 0x20000026ff027230 */ /* 0x100fe20000004100 */
[----:B------:R-:W-:Y:S01]  /*9020*/  F2FP.F16.F32.PACK_AB R34, R5, R4 ;  /* 0x000000040522723e */ /* 0x000fe200000000ff */
[----:B------:R-:W-:Y:S02]  /*9030*/  HADD2.F32 R3, -RZ, R38.H1_H1 ;  /* 0x30000026ff037230 */ /* 0x000fe40000004100 */
[----:B------:R-:W-:Y:S01]  /*9040*/  FMUL R14, R24, R18 ;  /* 0x00000012180e7220 */ /* 0x000fe20000400000 */
[--C-:B------:R-:W-:Y:S02]  /*9050*/  HADD2.F32 R4, -RZ, R39.reuse.H0_H0 ;  /* 0x20000027ff047230 */ /* 0x100fe40000004100 */
[----:B------:R-:W-:Y:S01]  /*9060*/  FFMA R15, R26, R0, R15 ;  /* 0x000000001a0f7223 */ /* 0x000fe2000000000f */
        /* <DEDUP_REMOVED lines=11> */
[----:B------:R-:W-:Y:S02]  /*9120*/  F2FP.F16.F32.PACK_AB R11, R19, R14 ;  /* 0x0000000e130b723e */ /* 0x000fe400000000ff */
[----:B------:R-:W-:Y:S02]  /*9130*/  MOV R0, UR52 ;  /* 0x0000003400007c02 */ /* 0x000fe40008000f00 */
[----:B------:R-:W-:Y:S01]  /*9140*/  LEA R2, R27, UR49, 0x3 ;  /* 0x000000311b027c11 */ /* 0x000fe2000f8e18ff */
[----:B------:R1:W-:Y:S01]  /*9150*/  STS.128 [R67+0x1300], R8 ;  /* 0x0013000843007388 */ /* 0x0003e20000000c00 */
[----:B------:R-:W-:Y:S02]  /*9160*/  @P0 LEA R0, R0, UR49, 0x3 ;  /* 0x0000003100000c11 */ /* 0x000fe4000f8e18ff */
[----:B------:R-:W-:Y:S02]  /*9170*/  @P0 SHF.L.U32 R3, R57, 0x1f, RZ ;  /* 0x0000001f39030819 */ /* 0x000fe400000006ff */
[----:B------:R-:W-:Y:S01]  /*9180*/  @P0 IADD3 R0, PT, PT, R0, 0x1c0, RZ ;  /* 0x000001c000000810 */ /* 0x000fe20007ffe0ff */
[----:B------:R-:W-:Y:S01]  /*9190*/  @!PT LDS RZ, [RZ] ;  /* 0x00000000fffff984 */ /* 0x000fe20000000800 */
[----:B------:R-:W-:Y:S01]  /*91a0*/  @!PT LDS RZ, [RZ] ;  /* 0x00000000fffff984 */ /* 0x000fe20000000800 */
[----:B------:R-:W-:Y:S01]  /*91b0*/  @!PT LDS RZ, [RZ] ;  /* 0x00000000fffff984 */ /* 0x000fe20000000800 */
[----:B------:R-:W-:Y:S01]  /*91c0*/  @!PT LDS RZ, [RZ] ;  /* 0x00000000fffff984 */ /* 0x000fe20000000800 */
[----:B------:R3:W-:Y:S06]  /*91d0*/  MEMBAR.ALL.CTA ;  /* 0x0000000000007992 */ /* 0x0007ec0000008000 */
[----:B---3--:R-:W3:Y:S01]  /*91e0*/  FENCE.VIEW.ASYNC.S ;  /* 0x00000000000073c6 */ /* 0x008ee20000000000 */
[----:B--2---:R-:W-:Y:S01]  /*91f0*/  @P0 PRMT R0, R70, 0x654, R0 ;  /* 0x0000065446000816 */ /* 0x004fe20000000000 */
[----:B---3--:R-:W-:Y:S06]  /*9200*/  BAR.SYNC.DEFER_BLOCKING 0x1, 0x80 ;  /* 0x0042000000007b1d */ /* 0x008fec0000010000 */
[----:B------:R-:W-:Y:S05]  /*9210*/  @P1 BRA `(.L_x_142) ;  /* 0x0000000000341947 */ /* 0x000fea0003800000 */
[----:B------:R-:W2:Y:S01]  /*9220*/  LDCU.64 UR8, c[0x0][0x348] ;  /* 0x00006900ff0877ac */ /* 0x000ea20008000a00 */
[----:B------:R-:W-:Y:S02]  /*9230*/  UIADD3 UR40, UPT, UPT, UR49, 0x1300, URZ ;  /* 0x0000130031287890 */ /* 0x000fe4000fffe0ff */
[----:B------:R-:W-:Y:S02]  /*9240*/  UIADD3 UR41, UPT, UPT, UR50, 0x10, URZ ;  /* 0x0000001032297890 */ /* 0x000fe4000fffe0ff */
[----:B------:R-:W-:Y:S02]  /*9250*/  UIADD3 UR6, UPT, UPT, UR49, 0x1b00, URZ ;  /* 0x00001b0031067890 */ /* 0x000fe4000fffe0ff */
[----:B------:R-:W-:Y:S02]  /*9260*/  UIADD3 UR7, UPT, UPT, UR50, 0x50, URZ ;  /* 0x0000005032077890 */ /* 0x000fe4000fffe0ff */
        /* <DEDUP_REMOVED lines=8> */
.L_x_142:
[----:B------:R-:W-:Y:S05]  /*92f0*/  BSYNC.RECONVERGENT B0 ;  /* 0x0000000000007941 */ /* 0x000fea0003800200 */
.L_x_141:
[----:B------:R-:W-:Y:S01]  /*9300*/  BAR.SYNC.DEFER_BLOCKING 0x1, 0x80 ;  /* 0x0042000000007b1d */ /* 0x000fe20000010000 */
[----:B------:R-:W-:Y:S04]  /*9310*/  UIADD3 UR4, UPT, UPT, UR52, 0x1, URZ ;  /* 0x0000000134047890 */ /* 0x000fe8000fffe0ff */
[----:B------:R-:W-:Y:S04]  /*9320*/  UISETP.NE.AND UP0, UPT, UR4, 0x4, UPT ;  /* 0x000000040400788c */ /* 0x000fe8000bf05270 */
[----:B------:R-:W-:Y:S01]  /*9330*/  USEL UR51, UR4, URZ, UP0 ;  /* 0x000000ff04337287 */ /* 0x000fe20008000000 */
[----:B------:R2:W-:Y:S01]  /*9340*/  @P0 SYNCS.ARRIVE.TRANS64.RED.A1T0 RZ, [R0+URZ], RZ ;  /* 0x000000ff00ff09a7 */ /* 0x0005e200081004ff */
[----:B------:R-:W-:Y:S01]  /*9350*/  BSSY B1, `(.L_x_143) ;  /* 0x0000012000017945 */ /* 0x000fe20003800000 */
[----:B------:R-:W3:Y:S02]  /*9360*/  @P0 SYNCS.PHASECHK.TRANS64.TRYWAIT P1, [R2+URZ+0x1a0], R3 ;  /* 0x0001a003020005a7 */ /* 0x000ee400080211ff */
[----:B---3--:R-:W-:Y:S01]  /*9370*/  @P0 SEL R68, RZ, 0x1, !P1 ;  /* 0x00000001ff440807 */ /* 0x008fe20004800000 */
[----:B--2---:R-:W-:Y:S06]  /*9380*/  @!P0 BRA `(.L_x_144) ;  /* 0x0000000000388947 */ /* 0x004fec0003800000 */
[----:B------:R-:W-:Y:S01]  /*9390*/  ISETP.NE.U32.AND P0, PT, R69, 0x1, PT ;  /* 0x000000014500780c */ /* 0x000fe20003f05070 */
[----:B------:R-:W-:Y:S01]  /*93a0*/  BSSY B0, `(.L_x_145) ;  /* 0x0000009000007945 */ /* 0x000fe20003800000 */
[----:B------:R-:W-:Y:S11]  /*93b0*/  ISETP.NE.AND P1, PT, R68, RZ, PT ;  /* 0x000000ff4400720c */ /* 0x000ff60003f25270 */
[----:B------:R-:W-:Y:S05]  /*93c0*/  @P0 IMAD R3, R27, 0x1000, R66 ;  /* 0x000010001b030824 */ /* 0x000fea00078e0242 */
[----:B------:R-:W-:Y:S05]  /*93d0*/  @P0 IADD3 R0, PT, PT, R3, UR49, RZ ;  /* 0x0000003103000c10 */ /* 0x000fea000fffe0ff */
[----:B------:R-:W-:Y:S01]  /*93e0*/  @P0 IMAD.IADD R0, R71, 0x1, R0 ;  /* 0x0000000147000824 */ /* 0x000fe200078e0200 */
[----:B------:R-:W-:Y:S06]  /*93f0*/  @P1 BRA `(.L_x_146) ;  /* 0x00000000000c1947 */ /* 0x000fec0003800000 */
[----:B------:R-:W-:Y:S04]  /*9400*/  SHF.L.U32 R4, R57, 0x1f, RZ ;  /* 0x0000001f39047819 */ /* 0x000fe800000006ff */
[----:B------:R-:W2:Y:S02]  /*9410*/  SYNCS.PHASECHK.TRANS64.TRYWAIT P1, [R2+URZ+0x1a0], R4 ;  /* 0x0001a004020075a7 */ /* 0x000ea400080211ff */
[----:B--2---:R-:W-:Y:S05]  /*9420*/  @!P1 BRA `(.L_x_147) ;  /* 0x0000002400949947 */ /* 0x004fea0003800000 */
.L_x_146:
[----:B------:R-:W-:Y:S05]  /*9430*/  BSYNC B0 ;  /* 0x0000000000007941 */ /* 0x000fea0003800000 */
.L_x_145:
[----:B------:R3:W4:Y:S01]  /*9440*/  @P0 LDS.128 R28, [R3+UR49+0x300] ;  /* 0x00030031031c0984 */ /* 0x0007220008000c00 */
[----:B------:R-:W-:Y:S03]  /*9450*/  IADD3 R27, PT, PT, R27, 0x1, RZ ;  /* 0x000000011b1b7810 */ /* 0x000fe60007ffe0ff */
[----:B------:R3:W1:Y:S04]  /*9460*/  @P0 LDS.128 R36, [R0+0x300] ;  /* 0x0003000000240984 */ /* 0x0006680000000c00 */
.L_x_144:
[----:B------:R-:W-:Y:S05]  /*9470*/  BSYNC B1 ;  /* 0x0000000000017941 */ /* 0x000fea0003800000 */
.L_x_143:
[----:B---3--:R-:W-:Y:S05]  /*9480*/  VIADD R0, R25, 0x20 ;  /* 0x0000002019007836 */ /* 0x008fea0000000000 */
[----:B------:R-:W-:Y:S04]  /*9490*/  SHF.R.U32.HI R0, RZ, 0x15, R0 ;  /* 0x00000015ff007819 */ /* 0x000fe80000011600 */
[----:B------:R-:W-:Y:S11]  /*94a0*/  LOP3.LUT P0, RZ, R0, 0x3, R50, 0x48, !PT ;  /* 0x0000000300ff7812 */ /* 0x000ff60007804832 */
[----:B------:R-:W-:Y:S02]  /*94b0*/  @!UPT UIADD3 URZ, UPT, UPT, URZ, URZ, URZ ;  /* 0x000000fffffff290 */ /* 0x000fe4000fffe0ff */
[----:B------:R-:W-:Y:S05]  /*94c0*/  @!P0 BRA `(.L_x_148) ;  /* 0x0000000000408947 */ /* 0x000fea0003800000 */
[----:B------:R-:W3:Y:S01]  /*94d0*/  LDCU.64 UR8, c[0x4][0x70] ;  /* 0x01000e00ff0877ac */ /* 0x000ee20008000a00 */
[----:B------:R-:W-:Y:S01]  /*94e0*/  MOV R3, 0x0 ;  /* 0x0000000000037802 */ /* 0x000fe20000000f00 */
[----:B------:R-:W-:Y:S02]  /*94f0*/  HFMA2 R12, -RZ, RZ, 0, 5.9604644775390625e-08 ;  /* 0x00000001ff0c7431 */ /* 0x000fe400000001ff */
[----:B-1----:R-:W-:Y:S02]  /*9500*/  IMAD.MOV.U32 R8, RZ, RZ, 0x192 ;  /* 0x00000192ff087424 */ /* 0x002fe400078e00ff */
[----:B------:R-:W-:Y:S01]  /*9510*/  IMAD.MOV.U32 R13, RZ, RZ, RZ ;  /* 0x000000ffff0d7224 */ /* 0x000fe200078e00ff */
[----:B------:R-:W1:Y:S01]  /*9520*/  LDCU.64 UR6, c[0x4][0x78] ;  /* 0x01000f00ff0677ac */ /* 0x000e620008000a00 */
[----:B--2---:R-:W2:Y:S01]  /*9530*/  LDC.64 R2, c[0x4][R3] ;  /* 0x0100000003027b82 */ /* 0x004ea20000000a00 */
[----:B------:R-:W5:Y:S01]  /*9540*/  LDCU.64 UR4, c[0x4][0x10] ;  /* 0x01000200ff0477ac */ /* 0x000f620008000a00 */
[----:B---3--:R-:W-:Y:S01]  /*9550*/  MOV R5, UR9 ;  /* 0x0000000900057c02 */ /* 0x008fe20008000f00 */
[----:B------:R-:W-:Y:S01]  /*9560*/  IMAD.U32 R4, RZ, RZ, UR8 ;  /* 0x00000008ff047e24 */ /* 0x000fe2000f8e00ff */
[----:B-1----:R-:W-:Y:S01]  /*9570*/  MOV R7, UR7 ;  /* 0x0000000700077c02 */ /* 0x002fe20008000f00 */
[----:B------:R-:W-:Y:S01]  /*9580*/  IMAD.U32 R6, RZ, RZ, UR6 ;  /* 0x00000006ff067e24 */ /* 0x000fe2000f8e00ff */
[----:B-----5:R-:W-:Y:S01]  /*9590*/  MOV R11, UR5 ;  /* 0x00000005000b7c02 */ /* 0x020fe20008000f00 */
[----:B------:R-:W-:Y:S02]  /*95a0*/  IMAD.U32 R10, RZ, RZ, UR4 ;  /* 0x00000004ff0a7e24 */ /* 0x000fe4000f8e00ff */
[----:B------:R-:W-:Y:S07]  /*95b0*/  LEPC R20, `(.L_x_148) ;  /* 0x000000001014794e */ /* 0x000fee0000000000 */
[----:B--2-4-:R-:W-:Y:S05]  /*95c0*/  CALL.ABS.NOINC R2 ;  /* 0x0000000002007343 */ /* 0x014fea0003c00000 */
.L_x_148:
[----:B------:R-:W-:Y:S01]  /*95d0*/  ISETP.NE.AND P6, PT, R65, RZ, PT ;  /* 0x000000ff4100720c */ /* 0x000fe20003fc5270 */
[----:B------:R-:W-:Y:S05]  /*95e0*/  WARPSYNC.ALL ;  /* 0x0000000000007948 */ /* 0x000fea0003800000 */
[----:B------:R-:W-:Y:S01]  /*95f0*/  R2UR UR4, R25 ;  /* 0x00000000190472ca */ /* 0x000fe200000e0000 */
[--C-:B----4-:R-:W-:Y:S01]  /*9600*/  HADD2.F32 R3, -RZ, R28.reuse.H0_H0 ;  /* 0x2000001cff037230 */ /* 0x110fe20000004100 */
[----:B------:R-:W-:Y:S01]  /*9610*/  ISETP.NE.U32.OR P0, PT, R64, 0x1, !P6 ;  /* 0x000000014000780c */ /* 0x000fe20007705470 */
[--C-:B------:R-:W-:Y:S01]  /*9620*/  HADD2.F32 R20, -RZ, R29.reuse.H0_H0 ;  /* 0x2000001dff147230 */ /* 0x100fe20000004100 */
[----:B------:R-:W-:Y:S01]  /*9630*/  ISETP.NE.AND P1, PT, R59, RZ, PT ;  /* 0x000000ff3b00720c */ /* 0x000fe20003f25270 */
[----:B------:R-:W-:Y:S01]  /*9640*/  HADD2.F32 R21, -RZ, R29.H1_H1 ;  /* 0x3000001dff157230 */ /* 0x000fe20000004100 */
[----:B------:R-:W-:Y:S07]  /*9650*/  BSSY.RECONVERGENT B0, `(.L_x_149) ;  /* 0x0000054000007945 */ /* 0x000fee0003800200 */
[----:B-12---:R-:W1:Y:S02]  /*9660*/  LDTM.x16 R4, tmem[UR4+0x20] ;  /* 0x00002004000479ee */ /* 0x006e640008240000 */
        /* <DEDUP_REMOVED lines=13> */
[----:B------:R-:W-:Y:S01]  /*9740*/  FFMA R3, R26, R20, R3 ;  /* 0x000000141a037223 */ /* 0x000fe20000000003 */
[----:B------:R-:W-:Y:S01]  /*9750*/  FMUL R5, R24, R9 ;  /* 0x0000000918057220 */ /* 0x000fe20000400000 */
[--C-:B------:R-:W-:Y:S02]  /*9760*/  HADD2.F32 R2, -RZ, R31.reuse.H0_H0 ;  /* 0x2000001fff027230 */ /* 0x100fe40000004100 */
[----:B------:R-:W-:Y:S01]  /*9770*/  FFMA R7, R26, R21, R7 ;  /* 0x000000151a077223 */ /* 0x000fe20000000007 */
[----:B------:R-:W-:Y:S01]  /*9780*/  FMUL R6, R24, R10 ;  /* 0x0000000a18067220 */ /* 0x000fe20000400000 */
        /* <DEDUP_REMOVED lines=8> */
[C---:B------:R-:W-:Y:S01]  /*9810*/  FMUL R9, R24.reuse, R13 ;  /* 0x0000000d18097220 */ /* 0x040fe20000400000 */
        /* <DEDUP_REMOVED lines=14> */
[----:B------:R-:W-:Y:S02]  /*9900*/  HADD2.F32 R5, -RZ, R39.H1_H1 ;  /* 0x30000027ff057230 */ /* 0x000fe40000004100 */
[----:B------:R-:W-:Y:S01]  /*9910*/  FFMA R15, R26, R0, R15 ;  /* 0x000000001a0f7223 */ /* 0x000fe2000000000f */
        /* <DEDUP_REMOVED lines=22> */
[----:B--2---:R-:W2:Y:S01]  /*9a80*/  FENCE.VIEW.ASYNC.S ;  /* 0x00000000000073c6 */ /* 0x004ea20000000000 */
[----:B------:R-:W-:Y:S01]  /*9a90*/  @P0 PRMT R0, R70, 0x654, R0 ;  /* 0x0000065446000816 */ /* 0x000fe20000000000 */
[----:B--2---:R-:W-:Y:S06]  /*9aa0*/  BAR.SYNC.DEFER_BLOCKING 0x1, 0x80 ;  /* 0x0042000000007b1d */ /* 0x004fec0000010000 */
        /* <DEDUP_REMOVED lines=14> */
.L_x_150:
[----:B------:R-:W-:Y:S05]  /*9b90*/  BSYNC.RECONVERGENT B0 ;  /* 0x0000000000007941 */ /* 0x000fea0003800200 */
.L_x_149:
        /* <DEDUP_REMOVED lines=19> */
.L_x_154:
[----:B------:R-:W-:Y:S05]  /*9cd0*/  BSYNC B0 ;  /* 0x0000000000007941 */ /* 0x000fea0003800000 */
.L_x_153:
[----:B------:R3:W4:Y:S04]  /*9ce0*/  @P0 LDS.128 R28, [R27+UR49+0x300] ;  /* 0x000300311b1c0984 */ /* 0x0007280008000c00 */
[----:B------:R3:W1:Y:S02]  /*9cf0*/  @P0 LDS.128 R36, [R71+0x300] ;  /* 0x0003000047240984 */ /* 0x0006640000000c00 */
.L_x_152:
[----:B------:R-:W-:Y:S05]  /*9d00*/  BSYNC B1 ;  /* 0x0000000000017941 */ /* 0x000fea0003800000 */
.L_x_151:
[----:B--2---:R-:W-:Y:S05]  /*9d10*/  VIADD R0, R25, 0x30 ;  /* 0x0000003019007836 */ /* 0x004fea0000000000 */
[----:B------:R-:W-:Y:S04]  /*9d20*/  SHF.R.U32.HI R0, RZ, 0x15, R0 ;  /* 0x00000015ff007819 */ /* 0x000fe80000011600 */
[----:B------:R-:W-:Y:S11]  /*9d30*/  LOP3.LUT P0, RZ, R0, 0x3, R50, 0x48, !PT ;  /* 0x0000000300ff7812 */ /* 0x000ff60007804832 */
[----:B------:R-:W-:Y:S02]  /*9d40*/  @!UPT UIADD3 URZ, UPT, UPT, URZ, URZ, URZ ;  /* 0x000000fffffff290 */ /* 0x000fe4000fffe0ff */
[----:B------:R-:W-:Y:S05]  /*9d50*/  @!P0 BRA `(.L_x_156) ;  /* 0x0000000000408947 */ /* 0x000fea0003800000 */
[----:B------:R-:W2:Y:S01]  /*9d60*/  LDCU.64 UR8, c[0x4][0x70] ;  /* 0x01000e00ff0877ac */ /* 0x000ea20008000a00 */
[----:B------:R-:W-:Y:S01]  /*9d70*/  MOV R3, 0x0 ;  /* 0x0000000000037802 */ /* 0x000fe20000000f00 */
        /* <DEDUP_REMOVED lines=14> */
.L_x_156:
[----:B------:R-:W-:Y:S01]  /*9e60*/  ISETP.NE.AND P0, PT, R59, RZ, PT ;  /* 0x000000ff3b00720c */ /* 0x000fe20003f05270 */
[----:B------:R-:W-:Y:S05]  /*9e70*/  WARPSYNC.ALL ;  /* 0x0000000000007948 */ /* 0x000fea0003800000 */
[----:B------:R-:W-:Y:S01]  /*9e80*/  R2UR UR4, R25 ;  /* 0x00000000190472ca */ /* 0x000fe200000e0000 */
[--C-:B----4-:R-:W-:Y:S01]  /*9e90*/  HADD2.F32 R20, -RZ, R28.reuse.H0_H0 ;  /* 0x2000001cff147230 */ /* 0x110fe20000004100 */
[----:B------:R-:W-:Y:S01]  /*9ea0*/  IADD3 R62, PT, PT, R62, 0x210, RZ ;  /* 0x000002103e3e7810 */ /* 0x000fe20007ffe0ff */
[----:B------:R-:W-:Y:S01]  /*9eb0*/  HADD2.F32 R21, -RZ, R28.H1_H1 ;  /* 0x3000001cff157230 */ /* 0x000fe20000004100 */
[----:B------:R-:W-:Y:S01]  /*9ec0*/  BSSY.RECONVERGENT B0, `(.L_x_157) ;  /* 0x0000052000007945 */ /* 0x000fe20003800200 */
[--C-:B------:R-:W-:Y:S01]  /*9ed0*/  HADD2.F32 R25, -RZ, R29.reuse.H0_H0 ;  /* 0x2000001dff197230 */ /* 0x100fe20000004100 */
[----:B------:R-:W-:Y:S01]  /*9ee0*/  LOP3.LUT R62, R62, 0xfefffff8, RZ, 0xc0, !PT ;  /* 0xfefffff83e3e7812 */ /* 0x000fe200078ec0ff */
[----:B---3--:R-:W-:Y:S02]  /*9ef0*/  HADD2.F32 R27, -RZ, R29.H1_H1 ;  /* 0x3000001dff1b7230 */ /* 0x008fe40000004100 */
[--C-:B------:R-:W-:Y:S02]  /*9f00*/  HADD2.F32 R28, -RZ, R30.reuse.H0_H0 ;  /* 0x2000001eff1c7230 */ /* 0x100fe40000004100 */
[----:B------:R-:W-:Y:S02]  /*9f10*/  HADD2.F32 R29, -RZ, R30.H1_H1 ;  /* 0x3000001eff1d7230 */ /* 0x000fe40000004100 */
[----:B-1----:R-:W1:Y:S01]  /*9f20*/  LDTM.x16 R4, tmem[UR4+0x30] ;  /* 0x00003004000479ee */ /* 0x002e620008240000 */
[----:B------:R-:W-:Y:S01]  /*9f30*/  NOP ;  /* 0x0000000000007918 */ /* 0x000fe20000000000 */
[----:B-1----:R1:W-:Y:S01]  /*9f40*/  SYNCS.ARRIVE.TRANS64.RED.A1T0 RZ, [R62+URZ], RZ ;  /* 0x000000ff3eff79a7 */ /* 0x0023e200081004ff */
[--C-:B------:R-:W-:Y:S02]  /*9f50*/  HADD2.F32 R30, -RZ, R31.reuse.H0_H0 ;  /* 0x2000001fff1e7230 */ /* 0x100fe40000004100 */
[----:B------:R-:W-:Y:S02]  /*9f60*/  HADD2.F32 R31, -RZ, R31.H1_H1 ;  /* 0x3000001fff1f7230 */ /* 0x000fe40000004100 */
        /* <DEDUP_REMOVED lines=8> */
[C---:B------:R-:W-:Y:S01]  /*9ff0*/  FMUL R0, R24.reuse, R4 ;  /* 0x0000000418007220 */ /* 0x040fe20000400000 */
[C---:B------:R-:W-:Y:S01]  /*a000*/  FMUL R2, R24.reuse, R5 ;  /* 0x0000000518027220 */ /* 0x040fe20000400000 */
[C---:B------:R-:W-:Y:S01]  /*a010*/  FMUL R3, R24.reuse, R6 ;  /* 0x0000000618037220 */ /* 0x040fe20000400000 */
[----:B------:R-:W-:Y:S01]  /*a020*/  FMUL R7, R24, R7 ;  /* 0x0000000718077220 */ /* 0x000fe20000400000 */
[----:B------:R-:W-:Y:S01]  /*a030*/  FFMA R0, R26, R20, R0 ;  /* 0x000000141a007223 */ /* 0x000fe20000000000 */
        /* <DEDUP_REMOVED lines=23> */
[----:B------:R-:W-:Y:S01]  /*a1b0*/  F2FP.F16.F32.PACK_AB R28, R2, R0 ;  /* 0x00000000021c723e */ /* 0x000fe200000000ff */
[C---:B------:R-:W-:Y:S01]  /*a1c0*/  FFMA R12, R26.reuse, R36, R12 ;  /* 0x000000241a0c7223 */ /* 0x040fe2000000000c */
[----:B------:R-:W-:Y:S01]  /*a1d0*/  F2FP.F16.F32.PACK_AB R29, R7, R3 ;  /* 0x00000003071d723e */ /* 0x000fe200000000ff */
[C---:B------:R-:W-:Y:S01]  /*a1e0*/  FFMA R13, R26.reuse, R37, R13 ;  /* 0x000000251a0d7223 */ /* 0x040fe2000000000d */
[----:B------:R-:W-:Y:S01]  /*a1f0*/  F2FP.F16.F32.PACK_AB R30, R5, R4 ;  /* 0x00000004051e723e */ /* 0x000fe200000000ff */
[C---:B------:R-:W-:Y:S01]  /*a200*/  FFMA R14, R26.reuse, R38, R14 ;  /* 0x000000261a0e7223 */ /* 0x040fe2000000000e */
[----:B------:R-:W-:Y:S01]  /*a210*/  F2FP.F16.F32.PACK_AB R31, R11, R6 ;  /* 0x000000060b1f723e */ /* 0x000fe200000000ff */
[----:B------:R-:W-:Y:S01]  /*a220*/  FFMA R19, R26, R39, R19 ;  /* 0x000000271a137223 */ /* 0x000fe20000000013 */
[----:B------:R-:W-:Y:S02]  /*a230*/  F2FP.F16.F32.PACK_AB R8, R9, R8 ;  /* 0x000000080908723e */ /* 0x000fe400000000ff */
[----:B------:R-:W-:Y:S01]  /*a240*/  F2FP.F16.F32.PACK_AB R9, R15, R10 ;  /* 0x0000000a0f09723e */ /* 0x000fe200000000ff */
[----:B------:R1:W-:Y:S01]  /*a250*/  STS.128 [R66+UR49+0x3300], R28 ;  /* 0x0033001c42007988 */ /* 0x0003e20008000c31 */
        /* <DEDUP_REMOVED lines=24> */
.L_x_158:
[----:B------:R-:W-:Y:S05]  /*a3e0*/  BSYNC.RECONVERGENT B0 ;  /* 0x0000000000007941 */ /* 0x000fea0003800200 */
.L_x_157:
[----:B------:R-:W-:Y:S01]  /*a3f0*/  BAR.SYNC.DEFER_BLOCKING 0x1, 0x80 ;  /* 0x0042000000007b1d */ /* 0x000fe20000010000 */
[----:B------:R-:W-:Y:S01]  /*a400*/  UISETP.NE.AND UP0, UPT, UR54, -0x4, UPT ;  /* 0xfffffffc3600788c */ /* 0x000fe2000bf05270 */
[----:B------:R-:W-:Y:S08]  /*a410*/  IADD3 R22, PT, PT, R22, 0x1, RZ ;  /* 0x0000000116167810 */ /* 0x000ff00007ffe0ff */
[----:B------:R-:W-:Y:S05]  /*a420*/  BRA.U !UP0, `(.L_x_159) ;  /* 0x0000000108287547 */ /* 0x000fea000b800000 */
[----:B------:R-:W-:Y:S01]  /*a430*/  ISETP.NE.AND P0, PT, R65, RZ, PT ;  /* 0x000000ff4100720c */ /* 0x000fe20003f05270 */
[----:B------:R-:W-:Y:S01]  /*a440*/  IMAD.U32 R0, RZ, RZ, UR52 ;  /* 0x00000034ff007e24 */ /* 0x000fe2000f8e00ff */
[----:B------:R-:W-:Y:S02]  /*a450*/  UIADD3 UR4, UPT, UPT, UR52, 0x1, URZ ;  /* 0x0000000134047890 */ /* 0x000fe4000fffe0ff */
[----:B------:R-:W-:Y:S02]  /*a460*/  ISETP.NE.U32.OR P0, PT, R64, 0x1, !P0 ;  /* 0x000000014000780c */ /* 0x000fe40004705470 */
[----:B------:R-:W-:Y:S04]  /*a470*/  UISETP.NE.AND UP0, UPT, UR4, 0x4, UPT ;  /* 0x000000040400788c */ /* 0x000fe8000bf05270 */
[----:B------:R-:W-:Y:S07]  /*a480*/  USEL UR52, UR4, URZ, UP0 ;  /* 0x000000ff04347287 */ /* 0x000fee0008000000 */
[----:B------:R-:W-:Y:S05]  /*a490*/  @P0 LEA R0, R0, UR49, 0x3 ;  /* 0x0000003100000c11 */ /* 0x000fea000f8e18ff */
[----:B------:R-:W-:Y:S05]  /*a4a0*/  @P0 VIADD R0, R0, 0x1c0 ;  /* 0x000001c000000836 */ /* 0x000fea0000000000 */
[----:B------:R-:W-:Y:S04]  /*a4b0*/  @P0 PRMT R0, R70, 0x654, R0 ;  /* 0x0000065446000816 */ /* 0x000fe80000000000 */
[----:B------:R2:W-:Y:S03]  /*a4c0*/  @P0 SYNCS.ARRIVE.TRANS64.RED.A1T0 RZ, [R0+URZ], RZ ;  /* 0x000000ff00ff09a7 */ /* 0x0005e600081004ff */
.L_x_159:
[----:B------:R-:W-:Y:S01]  /*a4d0*/  R2UR UR5, R51 ;  /* 0x00000000330572ca */ /* 0x000fe200000e0000 */
[----:B------:R-:W-:Y:S01]  /*a4e0*/  UIADD3 UR54, UPT, UPT, UR54, 0x4, URZ ;  /* 0x0000000436367890 */ /* 0x000fe2000fffe0ff */
[----:B------:R-:W-:Y:S01]  /*a4f0*/  R2UR UR4, R52 ;  /* 0x00000000340472ca */ /* 0x000fe200000e0000 */
[----:B------:R-:W-:Y:S01]  /*a500*/  UMOV UR51, UR63 ;  /* 0x0000003f00337c82 */ /* 0x000fe20008000000 */
[----:B------:R-:W-:Y:S02]  /*a510*/  LOP3.LUT P0, RZ, R46, 0x1, RZ, 0xc0, !PT ;  /* 0x000000012eff7812 */ /* 0x000fe4000780c0ff */
[C---:B------:R-:W-:Y:S02]  /*a520*/  ISETP.NE.AND P1, PT, R22.reuse, 0x2, PT ;  /* 0x000000021600780c */ /* 0x040fe40003f25270 */
[----:B------:R-:W-:Y:S02]  /*a530*/  LOP3.LUT R55, R55, 0x1, RZ, 0x3c, !PT ;  /* 0x0000000137377812 */ /* 0x000fe400078e3cff */
[----:B--2---:R-:W-:Y:S02]  /*a540*/  SEL R0, RZ, 0x1, P1 ;  /* 0x00000001ff007807 */ /* 0x004fe40000800000 */
[----:B------:R-:W-:Y:S01]  /*a550*/  SEL R22, R22, RZ, P1 ;  /* 0x000000ff16167207 */ /* 0x000fe20000800000 */
[----:B------:R-:W-:Y:S01]  /*a560*/  UIADD3 UR19, UPT, UPT, UR36, UR5, URZ ;  /* 0x0000000524137290 */ /* 0x000fe2000fffe0ff */
[----:B------:R-:W-:Y:S01]  /*a570*/  LOP3.LUT R56, R56, R0, RZ, 0x3c, !PT ;  /* 0x0000000038387212 */ /* 0x000fe200078e3cff */
[----:B------:R-:W-:Y:S02]  /*a580*/  UIADD3 UR21, UPT, UPT, UR37, UR4, URZ ;  /* 0x0000000425157290 */ /* 0x000fe4000fffe0ff */
[----:B------:R-:W-:Y:S10]  /*a590*/  @P0 BRA `(.L_x_160) ;  /* 0xffffffc800980947 */ /* 0x000ff4000383ffff */
[----:B------:R-:W-:-:S13]  /*a5a0*/  R2UR UR4, R53 ;  /* 0x00000000350472ca */ /* 0x000fda00000e0000 */
[----:B------:R-:W-:-:S09]  /*a5b0*/  UISETP.NE.AND UP0, UPT, UR4, URZ, UPT ;  /* 0x000000ff0400728c */ /* 0x000fd2000bf05270 */
[----:B------:R-:W-:Y:S05]  /*a5c0*/  BRA.U !UP0, `(.L_x_161) ;  /* 0x0000000108487547 */ /* 0x000fea000b800000 */
[----:B------:R-:W2:Y:S02]  /*a5d0*/  LDCU.64 UR4, c[0x0][0x890] ;  /* 0x00011200ff0477ac */ /* 0x000ea40008000a00 */
[----:B--2---:R-:W-:-:S04]  /*a5e0*/  UISETP.NE.U32.AND UP0, UPT, UR4, URZ, UPT ;  /* 0x000000ff0400728c */ /* 0x004fc8000bf05070 */
[----:B------:R-:W-:-:S09]  /*a5f0*/  UISETP.NE.AND.EX UP0, UPT, UR5, URZ, UPT, UP0 ;  /* 0x000000ff0500728c */ /* 0x000fd2000bf05300 */
[----:B------:R-:W-:Y:S05]  /*a600*/  BRA.U UP0, `(.L_x_162) ;  /* 0x00000001000c7547 */ /* 0x000fea000b800000 */
[----:B------:R-:W-:-:S13]  /*a610*/  FSETP.NEU.AND P0, PT, R26, RZ, PT ;  /* 0x000000ff1a00720b */ /* 0x000fda0003f0d000 */
[----:B------:R-:W-:Y:S05]  /*a620*/  @!P0 EXIT ;  /* 0x000000000000894d */ /* 0x000fea0003800000 */
[----:B------:R-:W-:Y:S05]  /*a630*/  BRA `(.L_x_161) ;  /* 0x00000000002c7947 */ /* 0x000fea0003800000 */
.L_x_162:
[----:B------:R-:W-:Y:S01]  /*a640*/  ISETP.NE.AND P0, PT, R63, RZ, PT ;  /* 0x000000ff3f00720c */ /* 0x000fe20003f05270 */
[----:B------:R-:W-:-:S12]  /*a650*/  BSSY.RECONVERGENT B0, `(.L_x_161) ;  /* 0x0000009000007945 */ /* 0x000fd80003800200 */
[----:B------:R-:W-:Y:S05]  /*a660*/  @P0 BRA `(.L_x_163) ;  /* 0x0000000000140947 */ /* 0x000fea0003800000 */
[----:B------:R-:W2:Y:S02]  /*a670*/  LDCU.64 UR4, c[0x0][0x888] ;  /* 0x00011100ff0477ac */ /* 0x000ea40008000a00 */
[----:B--2---:R-:W-:-:S04]  /*a680*/  ISETP.NE.U32.AND P0, PT, RZ, UR4, PT ;  /* 0x00000004ff007c0c */ /* 0x004fc8000bf05070 */
[----:B------:R-:W-:-:S13]  /*a690*/  ISETP.NE.AND.EX P0, PT, RZ, UR5, PT, P0 ;  /* 0x00000005ff007c0c */ /* 0x000fda000bf05300 */
[----:B------:R-:W-:Y:S05]  /*a6a0*/  @!P0 EXIT ;  /* 0x000000000000894d */ /* 0x000fea0003800000 */
[----:B------:R-:W-:Y:S05]  /*a6b0*/  BRA `(.L_x_164) ;  /* 0x0000000000087947 */ /* 0x000fea0003800000 */
.L_x_163:
[----:B------:R-:W-:-:S13]  /*a6c0*/  FSETP.NEU.AND P0, PT, R26, RZ, PT ;  /* 0x000000ff1a00720b */ /* 0x000fda0003f0d000 */
[----:B------:R-:W-:Y:S05]  /*a6d0*/  @!P0 EXIT ;  /* 0x000000000000894d */ /* 0x000fea0003800000 */
.L_x_164:
[----:B------:R-:W-:Y:S05]  /*a6e0*/  BSYNC.RECONVERGENT B0 ;  /* 0x0000000000007941 */ /* 0x000fea0003800200 */
.L_x_161:
[----:B------:R-:W2:Y:S01]  /*a6f0*/  S2UR UR5, SR_CgaCtaId ;  /* 0x00000000000579c3 */ /* 0x000ea20000008800 */
[----:B------:R-:W-:Y:S01]  /*a700*/  ULEA UR4, UR52, UR49, 0x3 ;  /* 0x0000003134047291 */ /* 0x000fe2000f8e18ff */
[----:B------:R-:W-:-:S04]  /*a710*/  DEPBAR.LE SB0, 0x0 ;  /* 0x000080000000791a */ /* 0x000fc80000000000 */
[----:B------:R-:W-:-:S04]  /*a720*/  UIADD3 UR4, UPT, UPT, UR4, 0x1c0, URZ ;  /* 0x000001c004047890 */ /* 0x000fc8000fffe0ff */
[----:B--2---:R-:W-:-:S09]  /*a730*/  UPRMT UR4, UR5, 0x654, UR4 ;  /* 0x0000065405047896 */ /* 0x004fd20008000004 */
[----:B------:R-:W-:Y:S01]  /*a740*/  SYNCS.ARRIVE.TRANS64.RED.A1T0 RZ, [UR4], RZ ;  /* 0x000000ffffff79a7 */ /* 0x000fe20008100404 */
[----:B------:R-:W-:Y:S05]  /*a750*/  EXIT ;  /* 0x000000000000794d */ /* 0x000fea0003800000 */
.L_x_25:
[----:B------:R-:W-:Y:S07]  /*a760*/  MOV R0, UR11 ;  /* 0x0000000b00007c02 */ /* 0x000fee0008000f00 */
.L_x_165:
[----:B--2---:R2:W3:Y:S02]  /*a770*/  SYNCS.PHASECHK.TRANS64.TRYWAIT P0, [R0+URZ+0xd0], R4 ;  /* 0x0000d004000075a7 */ /* 0x0044e400080011ff */
[----:B---3--:R-:W-:Y:S05]  /*a780*/  @!P0 NANOSLEEP.SYNCS 0x989680 ;  /* 0x009896800000895d */ /* 0x008fea0003900000 */
[----:B------:R-:W3:Y:S02]  /*a790*/  @!P0 SYNCS.PHASECHK.TRANS64 P0, [R0+URZ+0xd0], R4 ;  /* 0x0000d004000085a7 */ /* 0x000ee400080010ff */
[----:B---3--:R-:W-:Y:S05]  /*a7a0*/  @!P0 BRA `(.L_x_165) ;  /* 0xfffffffc00f08947 */ /* 0x008fea000383ffff */
[----:B------:R-:W-:Y:S05]  /*a7b0*/  BRA `(.L_x_24) ;  /* 0xffffff7800547947 */ /* 0x000fea000383ffff */
.L_x_32:
[----:B--2---:R-:W-:Y:S07]  /*a7c0*/  MOV R0, UR11 ;  /* 0x0000000b00007c02 */ /* 0x004fee0008000f00 */
.L_x_166:
[----:B--2---:R2:W3:Y:S02]  /*a7d0*/  SYNCS.PHASECHK.TRANS64.TRYWAIT P0, [R0+URZ+0xd0], R4 ;  /* 0x0000d004000075a7 */ /* 0x0044e400080011ff */
[----:B---3--:R-:W-:Y:S05]  /*a7e0*/  @!P0 NANOSLEEP.SYNCS 0x989680 ;  /* 0x009896800000895d */ /* 0x008fea0003900000 */
[----:B------:R-:W3:Y:S02]  /*a7f0*/  @!P0 SYNCS.PHASECHK.TRANS64 P0, [R0+URZ+0xd0], R4 ;  /* 0x0000d004000085a7 */ /* 0x000ee400080010ff */
[----:B---3--:R-:W-:Y:S05]  /*a800*/  @!P0 BRA `(.L_x_166) ;  /* 0xfffffffc00f08947 */ /* 0x008fea000383ffff */
[----:B------:R-:W-:Y:S05]  /*a810*/  BRA `(.L_x_31) ;  /* 0xffffff7c007c7947 */ /* 0x000fea000383ffff */
.L_x_37:
[----:B------:R-:W-:-:S07]  /*a820*/  MOV R0, UR29 ;  /* 0x0000001d00007c02 */ /* 0x000fce0008000f00 */
.L_x_167:
[----:B--2---:R2:W3:Y:S02]  /*a830*/  SYNCS.PHASECHK.TRANS64.TRYWAIT P0, [R0+URZ+0x1f0], R3 ;  /* 0x0001f003000075a7 */ /* 0x0044e400080011ff */
[----:B---3--:R-:W-:Y:S05]  /*a840*/  @!P0 NANOSLEEP.SYNCS 0x989680 ;  /* 0x009896800000895d */ /* 0x008fea0003900000 */
[----:B------:R-:W3:Y:S02]  /*a850*/  @!P0 SYNCS.PHASECHK.TRANS64 P0, [R0+URZ+0x1f0], R3 ;  /* 0x0001f003000085a7 */ /* 0x000ee400080010ff */
[----:B---3--:R-:W-:Y:S05]  /*a860*/  @!P0 BRA `(.L_x_167) ;  /* 0xfffffffc00f08947 */ /* 0x008fea000383ffff */
[----:B------:R-:W-:Y:S05]  /*a870*/  BRA `(.L_x_168) ;  /* 0xffffff8000447947 */ /* 0x000fea000383ffff */
.L_x_41:
[----:B------:R-:W-:-:S07]  /*a880*/  MOV R0, UR4 ;  /* 0x0000000400007c02 */ /* 0x000fce0008000f00 */
.L_x_169:
[----:B--2---:R2:W3:Y:S02]  /*a890*/  SYNCS.PHASECHK.TRANS64.TRYWAIT P0, [R0+URZ], R2 ;  /* 0x00000002000075a7 */ /* 0x0044e400080011ff */
[----:B---3--:R-:W-:Y:S05]  /*a8a0*/  @!P0 NANOSLEEP.SYNCS 0x989680 ;  /* 0x009896800000895d */ /* 0x008fea0003900000 */
[----:B------:R-:W3:Y:S02]  /*a8b0*/  @!P0 SYNCS.PHASECHK.TRANS64 P0, [R0+URZ], R2 ;  /* 0x00000002000085a7 */ /* 0x000ee400080010ff */
[----:B---3--:R-:W-:Y:S05]  /*a8c0*/  @!P0 BRA `(.L_x_169) ;  /* 0xfffffffc00f08947 */ /* 0x008fea000383ffff */
[----:B------:R-:W-:Y:S05]  /*a8d0*/  BRA `(.L_x_170) ;  /* 0xffffff8400d87947 */ /* 0x000fea000383ffff */
.L_x_42:
[----:B------:R-:W-:-:S07]  /*a8e0*/  MOV R0, UR5 ;  /* 0x0000000500007c02 */ /* 0x000fce0008000f00 */
.L_x_171:
[----:B--2---:R2:W3:Y:S02]  /*a8f0*/  SYNCS.PHASECHK.TRANS64.TRYWAIT P0, [R0+URZ], R2 ;  /* 0x00000002000075a7 */ /* 0x0044e400080011ff */
[----:B---3--:R-:W-:Y:S05]  /*a900*/  @!P0 NANOSLEEP.SYNCS 0x989680 ;  /* 0x009896800000895d */ /* 0x008fea0003900000 */
[----:B------:R-:W3:Y:S02]  /*a910*/  @!P0 SYNCS.PHASECHK.TRANS64 P0, [R0+URZ], R2 ;  /* 0x00000002000085a7 */ /* 0x000ee400080010ff */
[----:B---3--:R-:W-:Y:S05]  /*a920*/  @!P0 BRA `(.L_x_171) ;  /* 0xfffffffc00f08947 */ /* 0x008fea000383ffff */
[----:B------:R-:W-:Y:S05]  /*a930*/  BRA `(.L_x_172) ;  /* 0xffffff8400e87947 */ /* 0x000fea000383ffff */
.L_x_43:
[----:B------:R-:W-:-:S07]  /*a940*/  MOV R0, UR5 ;  /* 0x0000000500007c02 */ /* 0x000fce0008000f00 */
.L_x_173:
[----:B--2---:R2:W3:Y:S02]  /*a950*/  SYNCS.PHASECHK.TRANS64.TRYWAIT P0, [R0+URZ], R2 ;  /* 0x00000002000075a7 */ /* 0x0044e400080011ff */
[----:B---3--:R-:W-:Y:S05]  /*a960*/  @!P0 NANOSLEEP.SYNCS 0x989680 ;  /* 0x009896800000895d */ /* 0x008fea0003900000 */
[----:B------:R-:W3:Y:S02]  /*a970*/  @!P0 SYNCS.PHASECHK.TRANS64 P0, [R0+URZ], R2 ;  /* 0x00000002000085a7 */ /* 0x000ee400080010ff */
[----:B---3--:R-:W-:Y:S05]  /*a980*/  @!P0 BRA `(.L_x_173) ;  /* 0xfffffffc00f08947 */ /* 0x008fea000383ffff */
[----:B------:R-:W-:Y:S05]  /*a990*/  BRA `(.L_x_174) ;  /* 0xffffff8400f87947 */ /* 0x000fea000383ffff */
.L_x_44:
[----:B------:R-:W-:-:S07]  /*a9a0*/  MOV R0, UR5 ;  /* 0x0000000500007c02 */ /* 0x000fce0008000f00 */
.L_x_175:
[----:B--2---:R2:W3:Y:S02]  /*a9b0*/  SYNCS.PHASECHK.TRANS64.TRYWAIT P0, [R0+URZ], R2 ;  /* 0x00000002000075a7 */ /* 0x0044e400080011ff */
[----:B---3--:R-:W-:Y:S05]  /*a9c0*/  @!P0 NANOSLEEP.SYNCS 0x989680 ;  /* 0x009896800000895d */ /* 0x008fea0003900000 */
[----:B------:R-:W3:Y:S02]  /*a9d0*/  @!P0 SYNCS.PHASECHK.TRANS64 P0, [R0+URZ], R2 ;  /* 0x00000002000085a7 */ /* 0x000ee400080010ff */
[----:B---3--:R-:W-:Y:S05]  /*a9e0*/  @!P0 BRA `(.L_x_175) ;  /* 0xfffffffc00f08947 */ /* 0x008fea000383ffff */
[----:B------:R-:W-:Y:S05]  /*a9f0*/  BRA `(.L_x_176) ;  /* 0xffffff8800087947 */ /* 0x000fea000383ffff */
.L_x_45:
[----:B------:R-:W-:-:S07]  /*aa00*/  MOV R0, UR5 ;  /* 0x0000000500007c02 */ /* 0x000fce0008000f00 */
.L_x_177:
[----:B--2---:R2:W3:Y:S02]  /*aa10*/  SYNCS.PHASECHK.TRANS64.TRYWAIT P0, [R0+URZ], R2 ;  /* 0x00000002000075a7 */ /* 0x0044e400080011ff */
[----:B---3--:R-:W-:Y:S05]  /*aa20*/  @!P0 NANOSLEEP.SYNCS 0x989680 ;  /* 0x009896800000895d */ /* 0x008fea0003900000 */
[----:B------:R-:W3:Y:S02]  /*aa30*/  @!P0 SYNCS.PHASECHK.TRANS64 P0, [R0+URZ], R2 ;  /* 0x00000002000085a7 */ /* 0x000ee400080010ff */
[----:B---3--:R-:W-:Y:S05]  /*aa40*/  @!P0 BRA `(.L_x_177) ;  /* 0xfffffffc00f08947 */ /* 0x008fea000383ffff */
[----:B------:R-:W-:Y:S05]  /*aa50*/  BRA `(.L_x_178) ;  /* 0xffffff8800187947 */ /* 0x000fea000383ffff */
.L_x_46:
[----:B------:R-:W-:-:S07]  /*aa60*/  MOV R0, UR5 ;  /* 0x0000000500007c02 */ /* 0x000fce0008000f00 */
.L_x_179:
[----:B--2---:R2:W3:Y:S02]  /*aa70*/  SYNCS.PHASECHK.TRANS64.TRYWAIT P0, [R0+URZ], R2 ;  /* 0x00000002000075a7 */ /* 0x0044e400080011ff */
[----:B---3--:R-:W-:Y:S05]  /*aa80*/  @!P0 NANOSLEEP.SYNCS 0x989680 ;  /* 0x009896800000895d */ /* 0x008fea0003900000 */
[----:B------:R-:W3:Y:S02]  /*aa90*/  @!P0 SYNCS.PHASECHK.TRANS64 P0, [R0+URZ], R2 ;  /* 0x00000002000085a7 */ /* 0x000ee400080010ff */
[----:B---3--:R-:W-:Y:S05]  /*aaa0*/  @!P0 BRA `(.L_x_179) ;  /* 0xfffffffc00f08947 */ /* 0x008fea000383ffff */
[----:B------:R-:W-:Y:S05]  /*aab0*/  BRA `(.L_x_180) ;  /* 0xffffff8800287947 */ /* 0x000fea000383ffff */
.L_x_47:
[----:B------:R-:W-:-:S07]  /*aac0*/  MOV R0, UR5 ;  /* 0x0000000500007c02 */ /* 0x000fce0008000f00 */
.L_x_181:
[----:B--2---:R2:W3:Y:S02]  /*aad0*/  SYNCS.PHASECHK.TRANS64.TRYWAIT P0, [R0+URZ], R2 ;  /* 0x00000002000075a7 */ /* 0x0044e400080011ff */
[----:B---3--:R-:W-:Y:S05]  /*aae0*/  @!P0 NANOSLEEP.SYNCS 0x989680 ;  /* 0x009896800000895d */ /* 0x008fea0003900000 */
[----:B------:R-:W3:Y:S02]  /*aaf0*/  @!P0 SYNCS.PHASECHK.TRANS64 P0, [R0+URZ], R2 ;  /* 0x00000002000085a7 */ /* 0x000ee400080010ff */
[----:B---3--:R-:W-:Y:S05]  /*ab00*/  @!P0 BRA `(.L_x_181) ;  /* 0xfffffffc00f08947 */ /* 0x008fea000383ffff */
[----:B------:R-:W-:Y:S05]  /*ab10*/  BRA `(.L_x_182) ;  /* 0xffffff8800387947 */ /* 0x000fea000383ffff */
.L_x_48:
[----:B------:R-:W-:-:S07]  /*ab20*/  MOV R0, UR5 ;  /* 0x0000000500007c02 */ /* 0x000fce0008000f00 */
.L_x_183:
[----:B--2---:R2:W3:Y:S02]  /*ab30*/  SYNCS.PHASECHK.TRANS64.TRYWAIT P0, [R0+URZ], R2 ;  /* 0x00000002000075a7 */ /* 0x0044e400080011ff */
[----:B---3--:R-:W-:Y:S05]  /*ab40*/  @!P0 NANOSLEEP.SYNCS 0x989680 ;  /* 0x009896800000895d */ /* 0x008fea0003900000 */
[----:B------:R-:W3:Y:S02]  /*ab50*/  @!P0 SYNCS.PHASECHK.TRANS64 P0, [R0+URZ], R2 ;  /* 0x00000002000085a7 */ /* 0x000ee400080010ff */
[----:B---3--:R-:W-:Y:S05]  /*ab60*/  @!P0 BRA `(.L_x_183) ;  /* 0xfffffffc00f08947 */ /* 0x008fea000383ffff */
[----:B------:R-:W-:Y:S05]  /*ab70*/  BRA `(.L_x_184) ;  /* 0xffffff8800487947 */ /* 0x000fea000383ffff */
.L_x_49:
[----:B------:R-:W-:-:S07]  /*ab80*/  MOV R0, UR5 ;  /* 0x0000000500007c02 */ /* 0x000fce0008000f00 */
.L_x_185:
[----:B--2---:R2:W3:Y:S02]  /*ab90*/  SYNCS.PHASECHK.TRANS64.TRYWAIT P0, [R0+URZ], R2 ;  /* 0x00000002000075a7 */ /* 0x0044e400080011ff */
[----:B---3--:R-:W-:Y:S05]  /*aba0*/  @!P0 NANOSLEEP.SYNCS 0x989680 ;  /* 0x009896800000895d */ /* 0x008fea0003900000 */
[----:B------:R-:W3:Y:S02]  /*abb0*/  @!P0 SYNCS.PHASECHK.TRANS64 P0, [R0+URZ], R2 ;  /* 0x00000002000085a7 */ /* 0x000ee400080010ff */
[----:B---3--:R-:W-:Y:S05]  /*abc0*/  @!P0 BRA `(.L_x_185) ;  /* 0xfffffffc00f08947 */ /* 0x008fea000383ffff */
[----:B------:R-:W-:Y:S05]  /*abd0*/  BRA `(.L_x_186) ;  /* 0xffffff8800587947 */ /* 0x000fea000383ffff */
.L_x_50:
[----:B------:R-:W-:-:S07]  /*abe0*/  MOV R0, UR5 ;  /* 0x0000000500007c02 */ /* 0x000fce0008000f00 */
.L_x_187:
[----:B--2---:R2:W3:Y:S02]  /*abf0*/  SYNCS.PHASECHK.TRANS64.TRYWAIT P0, [R0+URZ], R2 ;  /* 0x00000002000075a7 */ /* 0x0044e400080011ff */
[----:B---3--:R-:W-:Y:S05]  /*ac00*/  @!P0 NANOSLEEP.SYNCS 0x989680 ;  /* 0x009896800000895d */ /* 0x008fea0003900000 */
[----:B------:R-:W3:Y:S02]  /*ac10*/  @!P0 SYNCS.PHASECHK.TRANS64 P0, [R0+URZ], R2 ;  /* 0x00000002000085a7 */ /* 0x000ee400080010ff */
[----:B---3--:R-:W-:Y:S05]  /*ac20*/  @!P0 BRA `(.L_x_187) ;  /* 0xfffffffc00f08947 */ /* 0x008fea000383ffff */
[----:B------:R-:W-:Y:S05]  /*ac30*/  BRA `(.L_x_188) ;  /* 0xffffff8800687947 */ /* 0x000fea000383ffff */
.L_x_51:
[----:B------:R-:W-:-:S07]  /*ac40*/  MOV R0, UR5 ;  /* 0x0000000500007c02 */ /* 0x000fce0008000f00 */
.L_x_189:
[----:B--2---:R2:W3:Y:S02]  /*ac50*/  SYNCS.PHASECHK.TRANS64.TRYWAIT P0, [R0+URZ], R2 ;  /* 0x00000002000075a7 */ /* 0x0044e400080011ff */
[----:B---3--:R-:W-:Y:S05]  /*ac60*/  @!P0 NANOSLEEP.SYNCS 0x989680 ;  /* 0x009896800000895d */ /* 0x008fea0003900000 */
[----:B------:R-:W3:Y:S02]  /*ac70*/  @!P0 SYNCS.PHASECHK.TRANS64 P0, [R0+URZ], R2 ;  /* 0x00000002000085a7 */ /* 0x000ee400080010ff */
[----:B---3--:R-:W-:Y:S05]  /*ac80*/  @!P0 BRA `(.L_x_189) ;  /* 0xfffffffc00f08947 */ /* 0x008fea000383ffff */
[----:B------:R-:W-:Y:S05]  /*ac90*/  BRA `(.L_x_190) ;  /* 0xffffff8800787947 */ /* 0x000fea000383ffff */
.L_x_52:
[----:B------:R-:W-:-:S07]  /*aca0*/  MOV R0, UR5 ;  /* 0x0000000500007c02 */ /* 0x000fce0008000f00 */
.L_x_191:
[----:B--2---:R2:W3:Y:S02]  /*acb0*/  SYNCS.PHASECHK.TRANS64.TRYWAIT P0, [R0+URZ], R2 ;  /* 0x00000002000075a7 */ /* 0x0044e400080011ff */
[----:B---3--:R-:W-:Y:S05]  /*acc0*/  @!P0 NANOSLEEP.SYNCS 0x989680 ;  /* 0x009896800000895d */ /* 0x008fea0003900000 */
[----:B------:R-:W3:Y:S02]  /*acd0*/  @!P0 SYNCS.PHASECHK.TRANS64 P0, [R0+URZ], R2 ;  /* 0x00000002000085a7 */ /* 0x000ee400080010ff */
[----:B---3--:R-:W-:Y:S05]  /*ace0*/  @!P0 BRA `(.L_x_191) ;  /* 0xfffffffc00f08947 */ /* 0x008fea000383ffff */
[----:B------:R-:W-:Y:S05]  /*acf0*/  BRA `(.L_x_192) ;  /* 0xffffff8800887947 */ /* 0x000fea000383ffff */
.L_x_53:
[----:B------:R-:W-:-:S07]  /*ad00*/  MOV R0, UR5 ;  /* 0x0000000500007c02 */ /* 0x000fce0008000f00 */
.L_x_193:
[----:B--2---:R2:W3:Y:S02]  /*ad10*/  SYNCS.PHASECHK.TRANS64.TRYWAIT P0, [R0+URZ], R2 ;  /* 0x00000002000075a7 */ /* 0x0044e400080011ff */
[----:B---3--:R-:W-:Y:S05]  /*ad20*/  @!P0 NANOSLEEP.SYNCS 0x989680 ;  /* 0x009896800000895d */ /* 0x008fea0003900000 */
[----:B------:R-:W3:Y:S02]  /*ad30*/  @!P0 SYNCS.PHASECHK.TRANS64 P0, [R0+URZ], R2 ;  /* 0x00000002000085a7 */ /* 0x000ee400080010ff */
[----:B---3--:R-:W-:Y:S05]  /*ad40*/  @!P0 BRA `(.L_x_193) ;  /* 0xfffffffc00f08947 */ /* 0x008fea000383ffff */
[----:B------:R-:W-:Y:S05]  /*ad50*/  BRA `(.L_x_194) ;  /* 0xffffff8800987947 */ /* 0x000fea000383ffff */
.L_x_54:
[----:B------:R-:W-:-:S07]  /*ad60*/  MOV R0, UR5 ;  /* 0x0000000500007c02 */ /* 0x000fce0008000f00 */
.L_x_195:
[----:B--2---:R2:W3:Y:S02]  /*ad70*/  SYNCS.PHASECHK.TRANS64.TRYWAIT P0, [R0+URZ], R2 ;  /* 0x00000002000075a7 */ /* 0x0044e400080011ff */
[----:B---3--:R-:W-:Y:S05]  /*ad80*/  @!P0 NANOSLEEP.SYNCS 0x989680 ;  /* 0x009896800000895d */ /* 0x008fea0003900000 */
[----:B------:R-:W3:Y:S02]  /*ad90*/  @!P0 SYNCS.PHASECHK.TRANS64 P0, [R0+URZ], R2 ;  /* 0x00000002000085a7 */ /* 0x000ee400080010ff */
[----:B---3--:R-:W-:Y:S05]  /*ada0*/  @!P0 BRA `(.L_x_195) ;  /* 0xfffffffc00f08947 */ /* 0x008fea000383ffff */
[----:B------:R-:W-:Y:S05]  /*adb0*/  BRA `(.L_x_196) ;  /* 0xffffff8800a87947 */ /* 0x000fea000383ffff */
.L_x_55:
[----:B------:R-:W-:-:S07]  /*adc0*/  MOV R0, UR5 ;  /* 0x0000000500007c02 */ /* 0x000fce0008000f00 */
.L_x_197:
[----:B--2---:R2:W3:Y:S02]  /*add0*/  SYNCS.PHASECHK.TRANS64.TRYWAIT P0, [R0+URZ], R2 ;  /* 0x00000002000075a7 */ /* 0x0044e400080011ff */
[----:B---3--:R-:W-:Y:S05]  /*ade0*/  @!P0 NANOSLEEP.SYNCS 0x989680 ;  /* 0x009896800000895d */ /* 0x008fea0003900000 */
[----:B------:R-:W3:Y:S02]  /*adf0*/  @!P0 SYNCS.PHASECHK.TRANS64 P0, [R0+URZ], R2 ;  /* 0x00000002000085a7 */ /* 0x000ee400080010ff */
[----:B---3--:R-:W-:Y:S05]  /*ae00*/  @!P0 BRA `(.L_x_197) ;  /* 0xfffffffc00f08947 */ /* 0x008fea000383ffff */
[----:B------:R-:W-:Y:S05]  /*ae10*/  BRA `(.L_x_198) ;  /* 0xffffff8800b87947 */ /* 0x000fea000383ffff */
.L_x_56:
[----:B------:R-:W-:-:S07]  /*ae20*/  MOV R0, UR5 ;  /* 0x0000000500007c02 */ /* 0x000fce0008000f00 */
.L_x_199:
[----:B--2---:R2:W3:Y:S02]  /*ae30*/  SYNCS.PHASECHK.TRANS64.TRYWAIT P0, [R0+URZ], R2 ;  /* 0x00000002000075a7 */ /* 0x0044e400080011ff */
[----:B---3--:R-:W-:Y:S05]  /*ae40*/  @!P0 NANOSLEEP.SYNCS 0x989680 ;  /* 0x009896800000895d */ /* 0x008fea0003900000 */
[----:B------:R-:W3:Y:S02]  /*ae50*/  @!P0 SYNCS.PHASECHK.TRANS64 P0, [R0+URZ], R2 ;  /* 0x00000002000085a7 */ /* 0x000ee400080010ff */
[----:B---3--:R-:W-:Y:S05]  /*ae60*/  @!P0 BRA `(.L_x_199) ;  /* 0xfffffffc00f08947 */ /* 0x008fea000383ffff */
[----:B------:R-:W-:Y:S05]  /*ae70*/  BRA `(.L_x_200) ;  /* 0xffffff8800c87947 */ /* 0x000fea000383ffff */
.L_x_57:
[----:B------:R-:W-:-:S07]  /*ae80*/  MOV R0, UR5 ;  /* 0x0000000500007c02 */ /* 0x000fce0008000f00 */
.L_x_201:
[----:B--2---:R2:W3:Y:S02]  /*ae90*/  SYNCS.PHASECHK.TRANS64.TRYWAIT P0, [R0+URZ], R2 ;  /* 0x00000002000075a7 */ /* 0x0044e400080011ff */
[----:B---3--:R-:W-:Y:S05]  /*aea0*/  @!P0 NANOSLEEP.SYNCS 0x989680 ;  /* 0x009896800000895d */ /* 0x008fea0003900000 */
[----:B------:R-:W3:Y:S02]  /*aeb0*/  @!P0 SYNCS.PHASECHK.TRANS64 P0, [R0+URZ], R2 ;  /* 0x00000002000085a7 */ /* 0x000ee400080010ff */
[----:B---3--:R-:W-:Y:S05]  /*aec0*/  @!P0 BRA `(.L_x_201) ;  /* 0xfffffffc00f08947 */ /* 0x008fea000383ffff */
[----:B------:R-:W-:Y:S05]  /*aed0*/  BRA `(.L_x_202) ;  /* 0xffffff8800d87947 */ /* 0x000fea000383ffff */
.L_x_58:
[----:B------:R-:W-:-:S07]  /*aee0*/  MOV R0, UR5 ;  /* 0x0000000500007c02 */ /* 0x000fce0008000f00 */
.L_x_203:
[----:B--2---:R2:W3:Y:S02]  /*aef0*/  SYNCS.PHASECHK.TRANS64.TRYWAIT P0, [R0+URZ], R2 ;  /* 0x00000002000075a7 */ /* 0x0044e400080011ff */
[----:B---3--:R-:W-:Y:S05]  /*af00*/  @!P0 NANOSLEEP.SYNCS 0x989680 ;  /* 0x009896800000895d */ /* 0x008fea0003900000 */
[----:B------:R-:W3:Y:S02]  /*af10*/  @!P0 SYNCS.PHASECHK.TRANS64 P0, [R0+URZ], R2 ;  /* 0x00000002000085a7 */ /* 0x000ee400080010ff */
[----:B---3--:R-:W-:Y:S05]  /*af20*/  @!P0 BRA `(.L_x_203) ;  /* 0xfffffffc00f08947 */ /* 0x008fea000383ffff */
[----:B------:R-:W-:Y:S05]  /*af30*/  BRA `(.L_x_204) ;  /* 0xffffff8800e87947 */ /* 0x000fea000383ffff */
.L_x_59:
[----:B------:R-:W-:-:S07]  /*af40*/  MOV R0, UR5 ;  /* 0x0000000500007c02 */ /* 0x000fce0008000f00 */
.L_x_205:
[----:B--2---:R2:W3:Y:S02]  /*af50*/  SYNCS.PHASECHK.TRANS64.TRYWAIT P0, [R0+URZ], R2 ;  /* 0x00000002000075a7 */ /* 0x0044e400080011ff */
[----:B---3--:R-:W-:Y:S05]  /*af60*/  @!P0 NANOSLEEP.SYNCS 0x989680 ;  /* 0x009896800000895d */ /* 0x008fea0003900000 */
[----:B------:R-:W3:Y:S02]  /*af70*/  @!P0 SYNCS.PHASECHK.TRANS64 P0, [R0+URZ], R2 ;  /* 0x00000002000085a7 */ /* 0x000ee400080010ff */
[----:B---3--:R-:W-:Y:S05]  /*af80*/  @!P0 BRA `(.L_x_205) ;  /* 0xfffffffc00f08947 */ /* 0x008fea000383ffff */
[----:B------:R-:W-:Y:S05]  /*af90*/  BRA `(.L_x_206) ;  /* 0xffffff8800f87947 */ /* 0x000fea000383ffff */
.L_x_60:
[----:B------:R-:W-:-:S07]  /*afa0*/  MOV R0, UR5 ;  /* 0x0000000500007c02 */ /* 0x000fce0008000f00 */
.L_x_207:
[----:B--2---:R2:W3:Y:S02]  /*afb0*/  SYNCS.PHASECHK.TRANS64.TRYWAIT P0, [R0+URZ], R2 ;  /* 0x00000002000075a7 */ /* 0x0044e400080011ff */
[----:B---3--:R-:W-:Y:S05]  /*afc0*/  @!P0 NANOSLEEP.SYNCS 0x989680 ;  /* 0x009896800000895d */ /* 0x008fea0003900000 */
[----:B------:R-:W3:Y:S02]  /*afd0*/  @!P0 SYNCS.PHASECHK.TRANS64 P0, [R0+URZ], R2 ;  /* 0x00000002000085a7 */ /* 0x000ee400080010ff */
[----:B---3--:R-:W-:Y:S05]  /*afe0*/  @!P0 BRA `(.L_x_207) ;  /* 0xfffffffc00f08947 */ /* 0x008fea000383ffff */
[----:B------:R-:W-:Y:S05]  /*aff0*/  BRA `(.L_x_208) ;  /* 0xffffff8c00087947 */ /* 0x000fea000383ffff */
.L_x_61:
[----:B------:R-:W-:-:S07]  /*b000*/  MOV R0, UR5 ;  /* 0x0000000500007c02 */ /* 0x000fce0008000f00 */
.L_x_209:
[----:B--2---:R2:W3:Y:S02]  /*b010*/  SYNCS.PHASECHK.TRANS64.TRYWAIT P0, [R0+URZ], R2 ;  /* 0x00000002000075a7 */ /* 0x0044e400080011ff */
[----:B---3--:R-:W-:Y:S05]  /*b020*/  @!P0 NANOSLEEP.SYNCS 0x989680 ;  /* 0x009896800000895d */ /* 0x008fea0003900000 */
[----:B------:R-:W3:Y:S02]  /*b030*/  @!P0 SYNCS.PHASECHK.TRANS64 P0, [R0+URZ], R2 ;  /* 0x00000002000085a7 */ /* 0x000ee400080010ff */
[----:B---3--:R-:W-:Y:S05]  /*b040*/  @!P0 BRA `(.L_x_209) ;  /* 0xfffffffc00f08947 */ /* 0x008fea000383ffff */
[----:B------:R-:W-:Y:S05]  /*b050*/  BRA `(.L_x_210) ;  /* 0xffffff8c00187947 */ /* 0x000fea000383ffff */
.L_x_62:
[----:B------:R-:W-:-:S07]  /*b060*/  MOV R0, UR5 ;  /* 0x0000000500007c02 */ /* 0x000fce0008000f00 */
.L_x_211:
[----:B--2---:R2:W3:Y:S02]  /*b070*/  SYNCS.PHASECHK.TRANS64.TRYWAIT P0, [R0+URZ], R2 ;  /* 0x00000002000075a7 */ /* 0x0044e400080011ff */
[----:B---3--:R-:W-:Y:S05]  /*b080*/  @!P0 NANOSLEEP.SYNCS 0x989680 ;  /* 0x009896800000895d */ /* 0x008fea0003900000 */
[----:B------:R-:W3:Y:S02]  /*b090*/  @!P0 SYNCS.PHASECHK.TRANS64 P0, [R0+URZ], R2 ;  /* 0x00000002000085a7 */ /* 0x000ee400080010ff */
[----:B---3--:R-:W-:Y:S05]  /*b0a0*/  @!P0 BRA `(.L_x_211) ;  /* 0xfffffffc00f08947 */ /* 0x008fea000383ffff */
[----:B------:R-:W-:Y:S05]  /*b0b0*/  BRA `(.L_x_212) ;  /* 0xffffff8c00287947 */ /* 0x000fea000383ffff */
.L_x_63:
[----:B------:R-:W-:-:S07]  /*b0c0*/  MOV R0, UR5 ;  /* 0x0000000500007c02 */ /* 0x000fce0008000f00 */
.L_x_213:
[----:B--2---:R2:W3:Y:S02]  /*b0d0*/  SYNCS.PHASECHK.TRANS64.TRYWAIT P0, [R0+URZ], R2 ;  /* 0x00000002000075a7 */ /* 0x0044e400080011ff */
[----:B---3--:R-:W-:Y:S05]  /*b0e0*/  @!P0 NANOSLEEP.SYNCS 0x989680 ;  /* 0x009896800000895d */ /* 0x008fea0003900000 */
[----:B------:R-:W3:Y:S02]  /*b0f0*/  @!P0 SYNCS.PHASECHK.TRANS64 P0, [R0+URZ], R2 ;  /* 0x00000002000085a7 */ /* 0x000ee400080010ff */
[----:B---3--:R-:W-:Y:S05]  /*b100*/  @!P0 BRA `(.L_x_213) ;  /* 0xfffffffc00f08947 */ /* 0x008fea000383ffff */
[----:B------:R-:W-:Y:S05]  /*b110*/  BRA `(.L_x_214) ;  /* 0xffffff8c00387947 */ /* 0x000fea000383ffff */
.L_x_64:
[----:B------:R-:W-:-:S07]  /*b120*/  MOV R0, UR5 ;  /* 0x0000000500007c02 */ /* 0x000fce0008000f00 */
.L_x_215:
[----:B--2---:R2:W3:Y:S02]  /*b130*/  SYNCS.PHASECHK.TRANS64.TRYWAIT P0, [R0+URZ], R2 ;  /* 0x00000002000075a7 */ /* 0x0044e400080011ff */
[----:B---3--:R-:W-:Y:S05]  /*b140*/  @!P0 NANOSLEEP.SYNCS 0x989680 ;  /* 0x009896800000895d */ /* 0x008fea0003900000 */
[----:B------:R-:W3:Y:S02]  /*b150*/  @!P0 SYNCS.PHASECHK.TRANS64 P0, [R0+URZ], R2 ;  /* 0x00000002000085a7 */ /* 0x000ee400080010ff */
[----:B---3--:R-:W-:Y:S05]  /*b160*/  @!P0 BRA `(.L_x_215) ;  /* 0xfffffffc00f08947 */ /* 0x008fea000383ffff */
[----:B------:R-:W-:Y:S05]  /*b170*/  BRA `(.L_x_216) ;  /* 0xffffff8c00487947 */ /* 0x000fea000383ffff */
.L_x_65:
[----:B------:R-:W-:-:S07]  /*b180*/  MOV R0, UR5 ;  /* 0x0000000500007c02 */ /* 0x000fce0008000f00 */
.L_x_217:
[----:B--2---:R2:W3:Y:S02]  /*b190*/  SYNCS.PHASECHK.TRANS64.TRYWAIT P0, [R0+URZ], R2 ;  /* 0x00000002000075a7 */ /* 0x0044e400080011ff */
[----:B---3--:R-:W-:Y:S05]  /*b1a0*/  @!P0 NANOSLEEP.SYNCS 0x989680 ;  /* 0x009896800000895d */ /* 0x008fea0003900000 */
[----:B------:R-:W3:Y:S02]  /*b1b0*/  @!P0 SYNCS.PHASECHK.TRANS64 P0, [R0+URZ], R2 ;  /* 0x00000002000085a7 */ /* 0x000ee400080010ff */
[----:B---3--:R-:W-:Y:S05]  /*b1c0*/  @!P0 BRA `(.L_x_217) ;  /* 0xfffffffc00f08947 */ /* 0x008fea000383ffff */
[----:B------:R-:W-:Y:S05]  /*b1d0*/  BRA `(.L_x_218) ;  /* 0xffffff8c00587947 */ /* 0x000fea000383ffff */
.L_x_68:
[----:B------:R-:W-:-:S07]  /*b1e0*/  MOV R4, UR4 ;  /* 0x0000000400047c02 */ /* 0x000fce0008000f00 */
.L_x_219:
[----:B--2---:R2:W3:Y:S02]  /*b1f0*/  SYNCS.PHASECHK.TRANS64.TRYWAIT P1, [R4+URZ+0x1f8], R6 ;  /* 0x0001f806040075a7 */ /* 0x0044e400080211ff */
[----:B---3--:R-:W-:Y:S05]  /*b200*/  @!P1 NANOSLEEP.SYNCS 0x989680 ;  /* 0x009896800000995d */ /* 0x008fea0003900000 */
[----:B------:R-:W3:Y:S02]  /*b210*/  @!P1 SYNCS.PHASECHK.TRANS64 P1, [R4+URZ+0x1f8], R6 ;  /* 0x0001f806040095a7 */ /* 0x000ee400080210ff */
[----:B---3--:R-:W-:Y:S05]  /*b220*/  @!P1 BRA `(.L_x_219) ;  /* 0xfffffffc00f09947 */ /* 0x008fea000383ffff */
[----:B------:R-:W-:Y:S05]  /*b230*/  BRA `(.L_x_220) ;  /* 0xffffff8c00c87947 */ /* 0x000fea000383ffff */
.L_x_69:
[----:B--2---:R-:W-:-:S07]  /*b240*/  MOV R4, UR4 ;  /* 0x0000000400047c02 */ /* 0x004fce0008000f00 */
.L_x_221:
[----:B--2---:R2:W3:Y:S02]  /*b250*/  SYNCS.PHASECHK.TRANS64.TRYWAIT P1, [R4+URZ+0x1f0], R5 ;  /* 0x0001f005040075a7 */ /* 0x0044e400080211ff */
[----:B---3--:R-:W-:Y:S05]  /*b260*/  @!P1 NANOSLEEP.SYNCS 0x989680 ;  /* 0x009896800000995d */ /* 0x008fea0003900000 */
[----:B------:R-:W3:Y:S02]  /*b270*/  @!P1 SYNCS.PHASECHK.TRANS64 P1, [R4+URZ+0x1f0], R5 ;  /* 0x0001f005040095a7 */ /* 0x000ee400080210ff */
[----:B---3--:R-:W-:Y:S05]  /*b280*/  @!P1 BRA `(.L_x_221) ;  /* 0xfffffffc00f09947 */ /* 0x008fea000383ffff */
[----:B------:R-:W-:Y:S05]  /*b290*/  BRA `(.L_x_222) ;  /* 0xffffff8c00d07947 */ /* 0x000fea000383ffff */
.L_x_79:
[----:B--2---:R-:W-:-:S04]  /*b2a0*/  MOV R5, UR5 ;  /* 0x0000000500057c02 */ /* 0x004fc80008000f00 */
[----:B------:R2:W3:Y:S03]  /*b2b0*/  SYNCS.PHASECHK.TRANS64.TRYWAIT P0, [R5+URZ+0x8], R6 ;  /* 0x00000806050075a7 */ /* 0x0004e600080011ff */
[----:B---3--:R-:W-:Y:S05]  /*b2c0*/  @!P0 NANOSLEEP.SYNCS 0x989680 ;  /* 0x009896800000895d */ /* 0x008fea0003900000 */
[----:B------:R-:W3:Y:S02]  /*b2d0*/  @!P0 SYNCS.PHASECHK.TRANS64 P0, [R5+URZ+0x8], R6 ;  /* 0x00000806050085a7 */ /* 0x000ee400080010ff */
[----:B---3--:R-:W-:Y:S05]  /*b2e0*/  @!P0 BRA `(.L_x_79) ;  /* 0xfffffffc00ec8947 */ /* 0x008fea000383ffff */
[----:B------:R-:W-:Y:S05]  /*b2f0*/  BRA `(.L_x_78) ;  /* 0xffffff90009c7947 */ /* 0x000fea000383ffff */
.L_x_81:
[----:B------:R-:W-:Y:S01]  /*b300*/  BSSY B0, `(.L_x_223) ;  /* 0x0000006000007945 */ /* 0x000fe20003800000 */
[----:B------:R-:W-:-:S07]  /*b310*/  MOV R15, 0xffffffff ;  /* 0xffffffff000f7802 */ /* 0x000fce0000000f00 */
[----:B-12--5:R-:W-:Y:S05]  /*b320*/  WARPSYNC.COLLECTIVE R15, `(.L_x_224) ;  /* 0x000000000f0c7348 */ /* 0x026fea0003c00000 */
[----:B------:R-:W-:Y:S02]  /*b330*/  ELECT P6, UR79, PT ;  /* 0x00000000004f782f */ /* 0x000fe400038c0000 */
[----:B------:R-:W-:Y:S01]  /*b340*/  MOV R14, UR79 ;  /* 0x0000004f000e7c02 */ /* 0x000fe20008000f00 */
[----:B-12--5:R-:W-:Y:S10]  /*b350*/  ENDCOLLECTIVE ;  /* 0x000000000000791b */ /* 0x026ff40003800000 */
.L_x_224:
[----:B------:R-:W-:Y:S05]  /*b360*/  BSYNC B0 ;  /* 0x0000000000007941 */ /* 0x000fea0003800000 */
.L_x_223:
[----:B------:R-:W-:Y:S05]  /*b370*/  BRA `(.L_x_225) ;  /* 0xffffff9000cc7947 */ /* 0x000fea000383ffff */
.L_x_83:
[----:B--2---:R-:W-:-:S04]  /*b380*/  MOV R3, UR5 ;  /* 0x0000000500037c02 */ /* 0x004fc80008000f00 */
[----:B------:R2:W3:Y:S03]  /*b390*/  SYNCS.PHASECHK.TRANS64.TRYWAIT P0, [R3+URZ+0x8], R4 ;  /* 0x00000804030075a7 */ /* 0x0004e600080011ff */
[----:B---3--:R-:W-:Y:S05]  /*b3a0*/  @!P0 NANOSLEEP.SYNCS 0x989680 ;  /* 0x009896800000895d */ /* 0x008fea0003900000 */
[----:B------:R-:W3:Y:S02]  /*b3b0*/  @!P0 SYNCS.PHASECHK.TRANS64 P0, [R3+URZ+0x8], R4 ;  /* 0x00000804030085a7 */ /* 0x000ee400080010ff */
[----:B---3--:R-:W-:Y:S05]  /*b3c0*/  @!P0 BRA `(.L_x_83) ;  /* 0xfffffffc00ec8947 */ /* 0x008fea000383ffff */
[----:B------:R-:W-:Y:S05]  /*b3d0*/  BRA `(.L_x_82) ;  /* 0xffffff9000d07947 */ /* 0x000fea000383ffff */
.L_x_84:
[----:B------:R-:W-:-:S07]  /*b3e0*/  MOV R0, UR18 ;  /* 0x0000001200007c02 */ /* 0x000fce0008000f00 */
.L_x_226:
[----:B--2---:R2:W3:Y:S02]  /*b3f0*/  SYNCS.PHASECHK.TRANS64.TRYWAIT P0, [R0+URZ+0x1f0], R2 ;  /* 0x0001f002000075a7 */ /* 0x0044e400080011ff */
[----:B---3--:R-:W-:Y:S05]  /*b400*/  @!P0 NANOSLEEP.SYNCS 0x989680 ;  /* 0x009896800000895d */ /* 0x008fea0003900000 */
[----:B------:R-:W3:Y:S02]  /*b410*/  @!P0 SYNCS.PHASECHK.TRANS64 P0, [R0+URZ+0x1f0], R2 ;  /* 0x0001f002000085a7 */ /* 0x000ee400080010ff */
[----:B---3--:R-:W-:Y:S05]  /*b420*/  @!P0 BRA `(.L_x_226) ;  /* 0xfffffffc00f08947 */ /* 0x008fea000383ffff */
[----:B------:R-:W-:Y:S05]  /*b430*/  BRA `(.L_x_227) ;  /* 0xffffff9400ac7947 */ /* 0x000fea000383ffff */
.L_x_86:
[----:B------:R-:W-:-:S07]  /*b440*/  MOV R0, UR23 ;  /* 0x0000001700007c02 */ /* 0x000fce0008000f00 */
.L_x_228:
[----:B--2---:R2:W3:Y:S02]  /*b450*/  SYNCS.PHASECHK.TRANS64.TRYWAIT P0, [R0+URZ+0x210], R2 ;  /* 0x00021002000075a7 */ /* 0x0044e400080011ff */
[----:B---3--:R-:W-:Y:S05]  /*b460*/  @!P0 NANOSLEEP.SYNCS 0x989680 ;  /* 0x009896800000895d */ /* 0x008fea0003900000 */
[----:B------:R-:W3:Y:S02]  /*b470*/  @!P0 SYNCS.PHASECHK.TRANS64 P0, [R0+URZ+0x210], R2 ;  /* 0x00021002000085a7 */ /* 0x000ee400080010ff */
[----:B---3--:R-:W-:Y:S05]  /*b480*/  @!P0 BRA `(.L_x_228) ;  /* 0xfffffffc00f08947 */ /* 0x008fea000383ffff */
[----:B------:R-:W-:Y:S05]  /*b490*/  BRA `(.L_x_85) ;  /* 0xffffff9400c87947 */ /* 0x000fea000383ffff */
.L_x_90:
[----:B--2---:R-:W-:Y:S07]  /*b4a0*/  MOV R0, UR10 ;  /* 0x0000000a00007c02 */ /* 0x004fee0008000f00 */
.L_x_229:
[----:B--2---:R2:W3:Y:S02]  /*b4b0*/  SYNCS.PHASECHK.TRANS64.TRYWAIT P0, [R0+URZ], R8 ;  /* 0x00000008000075a7 */ /* 0x0044e400080011ff */
[----:B---3--:R-:W-:Y:S05]  /*b4c0*/  @!P0 NANOSLEEP.SYNCS 0x989680 ;  /* 0x009896800000895d */ /* 0x008fea0003900000 */
[----:B------:R-:W3:Y:S02]  /*b4d0*/  @!P0 SYNCS.PHASECHK.TRANS64 P0, [R0+URZ], R8 ;  /* 0x00000008000085a7 */ /* 0x000ee400080010ff */
[----:B---3--:R-:W-:Y:S05]  /*b4e0*/  @!P0 BRA `(.L_x_229) ;  /* 0xfffffffc00f08947 */ /* 0x008fea000383ffff */
[----:B------:R-:W-:Y:S05]  /*b4f0*/  BRA `(.L_x_89) ;  /* 0xffffff9800007947 */ /* 0x000fea000383ffff */
.L_x_94:
[----:B-1----:R-:W-:-:S07]  /*b500*/  MOV R0, UR4 ;  /* 0x0000000400007c02 */ /* 0x002fce0008000f00 */
.L_x_230:
[----:B-1----:R1:W2:Y:S02]  /*b510*/  SYNCS.PHASECHK.TRANS64.TRYWAIT P0, [R0+URZ], R2 ;  /* 0x00000002000075a7 */ /* 0x0022a400080011ff */
[----:B--2---:R-:W-:Y:S05]  /*b520*/  @!P0 NANOSLEEP.SYNCS 0x989680 ;  /* 0x009896800000895d */ /* 0x004fea0003900000 */
[----:B------:R-:W2:Y:S02]  /*b530*/  @!P0 SYNCS.PHASECHK.TRANS64 P0, [R0+URZ], R2 ;  /* 0x00000002000085a7 */ /* 0x000ea400080010ff */
[----:B--2---:R-:W-:Y:S05]  /*b540*/  @!P0 BRA `(.L_x_230) ;  /* 0xfffffffc00f08947 */ /* 0x004fea000383ffff */
[----:B------:R-:W-:Y:S05]  /*b550*/  BRA `(.L_x_231) ;  /* 0xffffff9800d07947 */ /* 0x000fea000383ffff */
.L_x_97:
[----:B------:R-:W-:-:S07]  /*b560*/  MOV R0, UR18 ;  /* 0x0000001200007c02 */ /* 0x000fce0008000f00 */
.L_x_232:
[----:B-1----:R1:W2:Y:S02]  /*b570*/  SYNCS.PHASECHK.TRANS64.TRYWAIT P1, [R0+URZ+0x220], R2 ;  /* 0x00022002000075a7 */ /* 0x0022a400080211ff */
[----:B--2---:R-:W-:Y:S05]  /*b580*/  @!P1 NANOSLEEP.SYNCS 0x989680 ;  /* 0x009896800000995d */ /* 0x004fea0003900000 */
[----:B------:R-:W2:Y:S02]  /*b590*/  @!P1 SYNCS.PHASECHK.TRANS64 P1, [R0+URZ+0x220], R2 ;  /* 0x00022002000095a7 */ /* 0x000ea400080210ff */
[----:B--2---:R-:W-:Y:S05]  /*b5a0*/  @!P1 BRA `(.L_x_232) ;  /* 0xfffffffc00f09947 */ /* 0x004fea000383ffff */
[----:B------:R-:W-:Y:S05]  /*b5b0*/  BRA `(.L_x_233) ;  /* 0xffffff9c001c7947 */ /* 0x000fea000383ffff */
.L_x_102:
[----:B------:R-:W-:Y:S07]  /*b5c0*/  MOV R0, UR31 ;  /* 0x0000001f00007c02 */ /* 0x000fee0008000f00 */
.L_x_234:
[----:B-1----:R1:W2:Y:S02]  /*b5d0*/  SYNCS.PHASECHK.TRANS64.TRYWAIT P0, [R0+URZ+0x1f0], R3 ;  /* 0x0001f003000075a7 */ /* 0x0022a400080011ff */
[----:B--2---:R-:W-:Y:S05]  /*b5e0*/  @!P0 NANOSLEEP.SYNCS 0x989680 ;  /* 0x009896800000895d */ /* 0x004fea0003900000 */
[----:B------:R-:W2:Y:S02]  /*b5f0*/  @!P0 SYNCS.PHASECHK.TRANS64 P0, [R0+URZ+0x1f0], R3 ;  /* 0x0001f003000085a7 */ /* 0x000ea400080010ff */
[----:B--2---:R-:W-:Y:S05]  /*b600*/  @!P0 BRA `(.L_x_234) ;  /* 0xfffffffc00f08947 */ /* 0x004fea000383ffff */
[----:B------:R-:W-:Y:S05]  /*b610*/  BRA `(.L_x_235) ;  /* 0xffffffa000c07947 */ /* 0x000fea000383ffff */
.L_x_105:
[----:B------:R-:W-:Y:S07]  /*b620*/  MOV R3, UR31 ;  /* 0x0000001f00037c02 */ /* 0x000fee0008000f00 */
.L_x_236:
[----:B-1----:R1:W2:Y:S02]  /*b630*/  SYNCS.PHASECHK.TRANS64.TRYWAIT P1, [R3+URZ+0x1e8], R8 ;  /* 0x0001e808030075a7 */ /* 0x0022a400080211ff */
[----:B--2---:R-:W-:Y:S05]  /*b640*/  @!P1 NANOSLEEP.SYNCS 0x989680 ;  /* 0x009896800000995d */ /* 0x004fea0003900000 */
[----:B------:R-:W2:Y:S02]  /*b650*/  @!P1 SYNCS.PHASECHK.TRANS64 P1, [R3+URZ+0x1e8], R8 ;  /* 0x0001e808030095a7 */ /* 0x000ea400080210ff */
[----:B--2---:R-:W-:Y:S05]  /*b660*/  @!P1 BRA `(.L_x_236) ;  /* 0xfffffffc00f09947 */ /* 0x004fea000383ffff */
[----:B------:R-:W-:Y:S05]  /*b670*/  BRA `(.L_x_104) ;  /* 0xffffffa800187947 */ /* 0x000fea000383ffff */
.L_x_108:
[----:B------:R-:W-:Y:S07]  /*b680*/  MOV R0, UR31 ;  /* 0x0000001f00007c02 */ /* 0x000fee0008000f00 */
.L_x_237:
[----:B-1----:R1:W2:Y:S02]  /*b690*/  SYNCS.PHASECHK.TRANS64.TRYWAIT P1, [R0+URZ+0x1c0], R8 ;  /* 0x0001c008000075a7 */ /* 0x0022a400080211ff */
[----:B--2---:R-:W-:Y:S05]  /*b6a0*/  @!P1 NANOSLEEP.SYNCS 0x989680 ;  /* 0x009896800000995d */ /* 0x004fea0003900000 */
[----:B------:R-:W2:Y:S02]  /*b6b0*/  @!P1 SYNCS.PHASECHK.TRANS64 P1, [R0+URZ+0x1c0], R8 ;  /* 0x0001c008000095a7 */ /* 0x000ea400080210ff */
[----:B--2---:R-:W-:Y:S05]  /*b6c0*/  @!P1 BRA `(.L_x_237) ;  /* 0xfffffffc00f09947 */ /* 0x004fea000383ffff */
[----:B------:R-:W-:Y:S05]  /*b6d0*/  BRA `(.L_x_238) ;  /* 0xffffffac00387947 */ /* 0x000fea000383ffff */
.L_x_109:
[----:B------:R-:W-:Y:S07]  /*b6e0*/  MOV R0, UR31 ;  /* 0x0000001f00007c02 */ /* 0x000fee0008000f00 */
.L_x_239:
[----:B-1----:R1:W2:Y:S02]  /*b6f0*/  SYNCS.PHASECHK.TRANS64.TRYWAIT P1, [R0+URZ+0x1c8], R8 ;  /* 0x0001c808000075a7 */ /* 0x0022a400080211ff */
[----:B--2---:R-:W-:Y:S05]  /*b700*/  @!P1 NANOSLEEP.SYNCS 0x989680 ;  /* 0x009896800000995d */ /* 0x004fea0003900000 */
[----:B------:R-:W2:Y:S02]  /*b710*/  @!P1 SYNCS.PHASECHK.TRANS64 P1, [R0+URZ+0x1c8], R8 ;  /* 0x0001c808000095a7 */ /* 0x000ea400080210ff */
[----:B--2---:R-:W-:Y:S05]  /*b720*/  @!P1 BRA `(.L_x_239) ;  /* 0xfffffffc00f09947 */ /* 0x004fea000383ffff */
[----:B------:R-:W-:Y:S05]  /*b730*/  BRA `(.L_x_240) ;  /* 0xffffffac00907947 */ /* 0x000fea000383ffff */
.L_x_110:
[----:B------:R-:W-:Y:S07]  /*b740*/  MOV R0, UR31 ;  /* 0x0000001f00007c02 */ /* 0x000fee0008000f00 */
.L_x_241:
[----:B-1----:R1:W2:Y:S02]  /*b750*/  SYNCS.PHASECHK.TRANS64.TRYWAIT P1, [R0+URZ+0x1d0], R8 ;  /* 0x0001d008000075a7 */ /* 0x0022a400080211ff */
[----:B--2---:R-:W-:Y:S05]  /*b760*/  @!P1 NANOSLEEP.SYNCS 0x989680 ;  /* 0x009896800000995d */ /* 0x004fea0003900000 */
[----:B------:R-:W2:Y:S02]  /*b770*/  @!P1 SYNCS.PHASECHK.TRANS64 P1, [R0+URZ+0x1d0], R8 ;  /* 0x0001d008000095a7 */ /* 0x000ea400080210ff */
[----:B--2---:R-:W-:Y:S05]  /*b780*/  @!P1 BRA `(.L_x_241) ;  /* 0xfffffffc00f09947 */ /* 0x004fea000383ffff */
[----:B------:R-:W-:Y:S05]  /*b790*/  BRA `(.L_x_242) ;  /* 0xffffffac00f87947 */ /* 0x000fea000383ffff */
.L_x_111:
[----:B------:R-:W-:Y:S07]  /*b7a0*/  MOV R0, UR31 ;  /* 0x0000001f00007c02 */ /* 0x000fee0008000f00 */
.L_x_243:
[----:B-1----:R1:W2:Y:S02]  /*b7b0*/  SYNCS.PHASECHK.TRANS64.TRYWAIT P0, [R0+URZ+0x1d8], R8 ;  /* 0x0001d808000075a7 */ /* 0x0022a400080011ff */
[----:B--2---:R-:W-:Y:S05]  /*b7c0*/  @!P0 NANOSLEEP.SYNCS 0x989680 ;  /* 0x009896800000895d */ /* 0x004fea0003900000 */
[----:B------:R-:W2:Y:S02]  /*b7d0*/  @!P0 SYNCS.PHASECHK.TRANS64 P0, [R0+URZ+0x1d8], R8 ;  /* 0x0001d808000085a7 */ /* 0x000ea400080010ff */
[----:B--2---:R-:W-:Y:S05]  /*b7e0*/  @!P0 BRA `(.L_x_243) ;  /* 0xfffffffc00f08947 */ /* 0x004fea000383ffff */
[----:B------:R-:W-:Y:S05]  /*b7f0*/  BRA `(.L_x_244) ;  /* 0xffffffb0006c7947 */ /* 0x000fea000383ffff */
.L_x_113:
[----:B------:R-:W-:-:S07]  /*b800*/  MOV R0, UR31 ;  /* 0x0000001f00007c02 */ /* 0x000fce0008000f00 */
.L_x_245:
[----:B-1----:R1:W2:Y:S02]  /*b810*/  SYNCS.PHASECHK.TRANS64.TRYWAIT P0, [R0+URZ+0x1c0], R2 ;  /* 0x0001c002000075a7 */ /* 0x0022a400080011ff */
[----:B--2---:R-:W-:Y:S05]  /*b820*/  @!P0 NANOSLEEP.SYNCS 0x989680 ;  /* 0x009896800000895d */ /* 0x004fea0003900000 */
[----:B------:R-:W2:Y:S02]  /*b830*/  @!P0 SYNCS.PHASECHK.TRANS64 P0, [R0+URZ+0x1c0], R2 ;  /* 0x0001c002000085a7 */ /* 0x000ea400080010ff */
[----:B--2---:R-:W-:Y:S05]  /*b840*/  @!P0 BRA `(.L_x_245) ;  /* 0xfffffffc00f08947 */ /* 0x004fea000383ffff */
[----:B------:R-:W-:Y:S05]  /*b850*/  BRA `(.L_x_246) ;  /* 0xffffffb000fc7947 */ /* 0x000fea000383ffff */
.L_x_114:
[----:B-1----:R-:W-:-:S07]  /*b860*/  MOV R0, UR31 ;  /* 0x0000001f00007c02 */ /* 0x002fce0008000f00 */
.L_x_247:
[----:B-1----:R1:W2:Y:S02]  /*b870*/  SYNCS.PHASECHK.TRANS64.TRYWAIT P0, [R0+URZ+0x1c8], R2 ;  /* 0x0001c802000075a7 */ /* 0x0022a400080011ff */
[----:B--2---:R-:W-:Y:S05]  /*b880*/  @!P0 NANOSLEEP.SYNCS 0x989680 ;  /* 0x009896800000895d */ /* 0x004fea0003900000 */
[----:B------:R-:W2:Y:S02]  /*b890*/  @!P0 SYNCS.PHASECHK.TRANS64 P0, [R0+URZ+0x1c8], R2 ;  /* 0x0001c802000085a7 */ /* 0x000ea400080010ff */
[----:B--2---:R-:W-:Y:S05]  /*b8a0*/  @!P0 BRA `(.L_x_247) ;  /* 0xfffffffc00f08947 */ /* 0x004fea000383ffff */
[----:B------:R-:W-:Y:S05]  /*b8b0*/  BRA `(.L_x_248) ;  /* 0xffffffb000ec7947 */ /* 0x000fea000383ffff */
.L_x_115:
[----:B-1----:R-:W-:-:S07]  /*b8c0*/  MOV R0, UR31 ;  /* 0x0000001f00007c02 */ /* 0x002fce0008000f00 */
.L_x_249:
[----:B-1----:R1:W2:Y:S02]  /*b8d0*/  SYNCS.PHASECHK.TRANS64.TRYWAIT P0, [R0+URZ+0x1d0], R2 ;  /* 0x0001d002000075a7 */ /* 0x0022a400080011ff */
[----:B--2---:R-:W-:Y:S05]  /*b8e0*/  @!P0 NANOSLEEP.SYNCS 0x989680 ;  /* 0x009896800000895d */ /* 0x004fea0003900000 */
[----:B------:R-:W2:Y:S02]  /*b8f0*/  @!P0 SYNCS.PHASECHK.TRANS64 P0, [R0+URZ+0x1d0], R2 ;  /* 0x0001d002000085a7 */ /* 0x000ea400080010ff */
[----:B--2---:R-:W-:Y:S05]  /*b900*/  @!P0 BRA `(.L_x_249) ;  /* 0xfffffffc00f08947 */ /* 0x004fea000383ffff */
[----:B------:R-:W-:Y:S05]  /*b910*/  BRA `(.L_x_250) ;  /* 0xffffffb000dc7947 */ /* 0x000fea000383ffff */
.L_x_117:
[----:B------:R-:W-:Y:S07]  /*b920*/  MOV R0, UR49 ;  /* 0x0000003100007c02 */ /* 0x000fee0008000f00 */
.L_x_251:
[----:B-1----:R1:W2:Y:S02]  /*b930*/  SYNCS.PHASECHK.TRANS64.TRYWAIT P0, [R0+URZ+0x1f0], R2 ;  /* 0x0001f002000075a7 */ /* 0x0022a400080011ff */
[----:B--2---:R-:W-:Y:S05]  /*b940*/  @!P0 NANOSLEEP.SYNCS 0x989680 ;  /* 0x009896800000895d */ /* 0x004fea0003900000 */
[----:B------:R-:W2:Y:S02]  /*b950*/  @!P0 SYNCS.PHASECHK.TRANS64 P0, [R0+URZ+0x1f0], R2 ;  /* 0x0001f002000085a7 */ /* 0x000ea400080010ff */
[----:B--2---:R-:W-:Y:S05]  /*b960*/  @!P0 BRA `(.L_x_251) ;  /* 0xfffffffc00f08947 */ /* 0x004fea000383ffff */
[----:B------:R-:W-:Y:S05]  /*b970*/  BRA `(.L_x_252) ;  /* 0xffffffb400ac7947 */ /* 0x000fea000383ffff */
.L_x_128:
[----:B-1----:R-:W-:Y:S04]  /*b980*/  MOV R2, UR49 ;  /* 0x0000003100027c02 */ /* 0x002fe80008000f00 */
[----:B------:R1:W3:Y:S03]  /*b990*/  SYNCS.PHASECHK.TRANS64.TRYWAIT P1, [R2+URZ+0x1a0], R3 ;  /* 0x0001a003020075a7 */ /* 0x0002e600080211ff */
[----:B---3--:R-:W-:Y:S05]  /*b9a0*/  @!P1 NANOSLEEP.SYNCS 0x989680 ;  /* 0x009896800000995d */ /* 0x008fea0003900000 */
[----:B------:R-:W3:Y:S02]  /*b9b0*/  @!P1 SYNCS.PHASECHK.TRANS64 P1, [R2+URZ+0x1a0], R3 ;  /* 0x0001a003020095a7 */ /* 0x000ee400080210ff */
[----:B---3--:R-:W-:Y:S05]  /*b9c0*/  @!P1 BRA `(.L_x_128) ;  /* 0xfffffffc00ec9947 */ /* 0x008fea000383ffff */
[----:B------:R-:W-:Y:S05]  /*b9d0*/  BRA `(.L_x_127) ;  /* 0xffffffc800107947 */ /* 0x000fea000383ffff */
.L_x_130:
[----:B-1----:R1:W4:Y:S02]  /*b9e0*/  SYNCS.PHASECHK.TRANS64.TRYWAIT P1, [R62+URZ+0x200], R0 ;  /* 0x000200003e0075a7 */ /* 0x00232400080211ff */
[----:B----4-:R-:W-:Y:S05]  /*b9f0*/  @!P1 NANOSLEEP.SYNCS 0x989680 ;  /* 0x009896800000995d */ /* 0x010fea0003900000 */
[----:B------:R-:W4:Y:S02]  /*ba00*/  @!P1 SYNCS.PHASECHK.TRANS64 P1, [R62+URZ+0x200], R0 ;  /* 0x000200003e0095a7 */ /* 0x000f2400080210ff */
[----:B----4-:R-:W-:Y:S05]  /*ba10*/  @!P1 BRA `(.L_x_130) ;  /* 0xfffffffc00f09947 */ /* 0x010fea000383ffff */
[----:B------:R-:W-:Y:S05]  /*ba20*/  BRA `(.L_x_129) ;  /* 0xffffffc800287947 */ /* 0x000fea000383ffff */
.L_x_139:
[----:B--2---:R2:W3:Y:S02]  /*ba30*/  SYNCS.PHASECHK.TRANS64.TRYWAIT P1, [R4+URZ+0x1a0], R0 ;  /* 0x0001a000040075a7 */ /* 0x0044e400080211ff */
[----:B---3--:R-:W-:Y:S05]  /*ba40*/  @!P1 NANOSLEEP.SYNCS 0x989680 ;  /* 0x009896800000995d */ /* 0x008fea0003900000 */
[----:B------:R-:W3:Y:S02]  /*ba50*/  @!P1 SYNCS.PHASECHK.TRANS64 P1, [R4+URZ+0x1a0], R0 ;  /* 0x0001a000040095a7 */ /* 0x000ee400080210ff */
[----:B---3--:R-:W-:Y:S05]  /*ba60*/  @!P1 BRA `(.L_x_139) ;  /* 0xfffffffc00f09947 */ /* 0x008fea000383ffff */
[----:B------:R-:W-:Y:S05]  /*ba70*/  BRA `(.L_x_138) ;  /* 0xffffffd000407947 */ /* 0x000fea000383ffff */
.L_x_147:
[----:B--2---:R2:W3:Y:S02]  /*ba80*/  SYNCS.PHASECHK.TRANS64.TRYWAIT P1, [R2+URZ+0x1a0], R4 ;  /* 0x0001a004020075a7 */ /* 0x0044e400080211ff */
[----:B---3--:R-:W-:Y:S05]  /*ba90*/  @!P1 NANOSLEEP.SYNCS 0x989680 ;  /* 0x009896800000995d */ /* 0x008fea0003900000 */
[----:B------:R-:W3:Y:S02]  /*baa0*/  @!P1 SYNCS.PHASECHK.TRANS64 P1, [R2+URZ+0x1a0], R4 ;  /* 0x0001a004020095a7 */ /* 0x000ee400080210ff */
[----:B---3--:R-:W-:Y:S05]  /*bab0*/  @!P1 BRA `(.L_x_147) ;  /* 0xfffffffc00f09947 */ /* 0x008fea000383ffff */
[----:B------:R-:W-:Y:S05]  /*bac0*/  BRA `(.L_x_146) ;  /* 0xffffffd800587947 */ /* 0x000fea000383ffff */
.L_x_155:
[----:B--2---:R2:W3:Y:S02]  /*bad0*/  SYNCS.PHASECHK.TRANS64.TRYWAIT P1, [R3+URZ+0x1a0], R0 ;  /* 0x0001a000030075a7 */ /* 0x0044e400080211ff */
[----:B---3--:R-:W-:Y:S05]  /*bae0*/  @!P1 NANOSLEEP.SYNCS 0x989680 ;  /* 0x009896800000995d */ /* 0x008fea0003900000 */
[----:B------:R-:W3:Y:S02]  /*baf0*/  @!P1 SYNCS.PHASECHK.TRANS64 P1, [R3+URZ+0x1a0], R0 ;  /* 0x0001a000030095a7 */ /* 0x000ee400080210ff */
[----:B---3--:R-:W-:Y:S05]  /*bb00*/  @!P1 BRA `(.L_x_155) ;  /* 0xfffffffc00f09947 */ /* 0x008fea000383ffff */
[----:B------:R-:W-:Y:S05]  /*bb10*/  BRA `(.L_x_154) ;  /* 0xffffffe0006c7947 */ /* 0x000fea000383ffff */
        .weak           $__internal_0_$__cuda_sm10x_tcgen05_guardrail_trap_col_being_dealloced_not_returned_by_alloc
        .type           $__internal_0_$__cuda_sm10x_tcgen05_guardrail_trap_col_being_dealloced_not_returned_by_alloc,@function
        .size           $__internal_0_$__cuda_sm10x_tcgen05_guardrail_trap_col_being_dealloced_not_returned_by_alloc,($__internal_1_$__cuda_sm10x_tcgen05_guardrail_trap_phase_invalid_during_alloc - $__internal_0_$__cuda_sm10x_tcgen05_guardrail_trap_col_being_dealloced_not_returned_by_alloc)
$__internal_0_$__cuda_sm10x_tcgen05_guardrail_trap_col_being_dealloced_not_returned_by_alloc:
[----:B------:R-:W-:Y:S05]  /*bb20*/  BPT.TRAP 0x1 ;  /* 0x000000040000795c */ /* 0x000fea0000300000 */
[----:B------:R-:W-:-:S04]  /*bb30*/  HFMA2 R3, -RZ, RZ, 0, 0 ;  /* 0x00000000ff037431 */ /* 0x000fc800000001ff */
[----:B------:R-:W-:Y:S05]  /*bb40*/  RET.REL.NODEC R2 `(_ZN7cutlass13device_kernelINS_4conv6kernel13ConvUniversalINS1_16ConvProblemShapeILNS1_8OperatorE2ELi2EEENS1_10collective14CollectiveConvINS1_47MainloopSm100TmaUmmaWarpSpecializedImplicitGemmILS5_2ELi26ELi2ELi1ELi2EN4cute5tupleIJNSA_1CILi2EEENSC_ILi1EEESE_EEEEENSB_IJNSC_ILi128EEENSB_IJSH_EEENSB_IJNSC_ILi32EEEEEEEEENS_6half_tESM_NSA_8TiledMMAINSA_8MMA_AtomIJNSA_26SM100_MMA_F16BF16_2x1SM_SSISM_SM_fLi128ELi128ELNSA_4UMMA5MajorE1ELSR_1ELNSQ_7ScaleInE0ELSS_0EEEEEENSA_6LayoutINSB_IJSE_SE_SE_EEENSB_IJNSC_ILi0EEESX_SX_EEEEENSB_IJNSA_10UnderscoreES10_S10_EEEEENS7_6detail27Sm100ImplicitGemmTileTraitsINSA_18SM100_TMA_2SM_LOADENSA_14ComposedLayoutINSA_7SwizzleILi3ELi4ELi3EEENSA_18smem_ptr_flag_bitsILi16EEENSV_INSB_IJNSC_ILi64EEENSC_ILi8EEEEEENSB_IJSE_S1B_EEEEEEEvEENS14_INSA_25SM100_TMA_2SM_LOAD_IM2COLES1G_vEEEENS_8epilogue10collective18CollectiveEpilogueINS1L_23Sm100TmaWarpSpecializedILi4ELi2ELi16ELb1ELb0EEEJNSB_IJS1B_SI_SK_EEENSB_IJNSV_IS1B_SE_EENSV_INSB_IJNSC_ILi16EEESD_EEES1E_EEEEESM_NSB_IJlNSB_IJSE_llEEESX_EEESM_S1X_NS1L_6fusion15FusionCallbacksIS1P_NS1Y_17LinearCombinationISM_fSM_fLNS_15FloatRoundStyleE2EEES1Q_S1V_JEEENSA_5SM1004TMEM4LOAD26SM100_TMEM_LOAD_32dp32b16xENSA_13SM90_TMA_LOADENS16_INS17_ILi1ELi4ELi3EEES1A_NSV_INSB_IJS1C_S1S_EEENSB_IJS1S_SE_EEEEEEENSA_39AutoVectorizingCopyWithAssumedAlignmentILi128EEENSA_14SM90_TMA_STOREES2D_S2F_S2F_EEEvvEEEEvNT_6ParamsE) ;  /* 0xffffff44022c7950 */ /* 0x000fea0003c3ffff */
        .weak           $__internal_1_$__cuda_sm10x_tcgen05_guardrail_trap_phase_invalid_during_alloc
        .type           $__internal_1_$__cuda_sm10x_tcgen05_guardrail_trap_phase_invalid_during_alloc,@function
        .size           $__internal_1_$__cuda_sm10x_tcgen05_guardrail_trap_phase_invalid_during_alloc,($__internal_2_$__cuda_sm10x_tcgen05_guardrail_trap_unallocated_columns_being_dealloced - $__internal_1_$__cuda_sm10x_tcgen05_guardrail_trap_phase_invalid_during_alloc)
$__internal_1_$__cuda_sm10x_tcgen05_guardrail_trap_phase_invalid_during_alloc:
[----:B------:R-:W-:Y:S05]  /*bb50*/  BPT.TRAP 0x1 ;  /* 0x000000040000795c */ /* 0x000fea0000300000 */
[----:B------:R-:W-:-:S04]  /*bb60*/  MOV R5, 0x0 ;  /* 0x0000000000057802 */ /* 0x000fc80000000f00 */
[----:B------:R-:W-:Y:S05]  /*bb70*/  RET.REL.NODEC R4 `(_ZN7cutlass13device_kernelINS_4conv6kernel13ConvUniversalINS1_16ConvProblemShapeILNS1_8OperatorE2ELi2EEENS1_10collective14CollectiveConvINS1_47MainloopSm100TmaUmmaWarpSpecializedImplicitGemmILS5_2ELi26ELi2ELi1ELi2EN4cute5tupleIJNSA_1CILi2EEENSC_ILi1EEESE_EEEEENSB_IJNSC_ILi128EEENSB_IJSH_EEENSB_IJNSC_ILi32EEEEEEEEENS_6half_tESM_NSA_8TiledMMAINSA_8MMA_AtomIJNSA_26SM100_MMA_F16BF16_2x1SM_SSISM_SM_fLi128ELi128ELNSA_4UMMA5MajorE1ELSR_1ELNSQ_7ScaleInE0ELSS_0EEEEEENSA_6LayoutINSB_IJSE_SE_SE_EEENSB_IJNSC_ILi0EEESX_SX_EEEEENSB_IJNSA_10UnderscoreES10_S10_EEEEENS7_6detail27Sm100ImplicitGemmTileTraitsINSA_18SM100_TMA_2SM_LOADENSA_14ComposedLayoutINSA_7SwizzleILi3ELi4ELi3EEENSA_18smem_ptr_flag_bitsILi16EEENSV_INSB_IJNSC_ILi64EEENSC_ILi8EEEEEENSB_IJSE_S1B_EEEEEEEvEENS14_INSA_25SM100_TMA_2SM_LOAD_IM2COLES1G_vEEEENS_8epilogue10collective18CollectiveEpilogueINS1L_23Sm100TmaWarpSpecializedILi4ELi2ELi16ELb1ELb0EEEJNSB_IJS1B_SI_SK_EEENSB_IJNSV_IS1B_SE_EENSV_INSB_IJNSC_ILi16EEESD_EEES1E_EEEEESM_NSB_IJlNSB_IJSE_llEEESX_EEESM_S1X_NS1L_6fusion15FusionCallbacksIS1P_NS1Y_17LinearCombinationISM_fSM_fLNS_15FloatRoundStyleE2EEES1Q_S1V_JEEENSA_5SM1004TMEM4LOAD26SM100_TMEM_LOAD_32dp32b16xENSA_13SM90_TMA_LOADENS16_INS17_ILi1ELi4ELi3EEES1A_NSV_INSB_IJS1C_S1S_EEENSB_IJS1S_SE_EEEEEEENSA_39AutoVectorizingCopyWithAssumedAlignmentILi128EEENSA_14SM90_TMA_STOREES2D_S2F_S2F_EEEvvEEEEvNT_6ParamsE) ;  /* 0xffffff4404207950 */ /* 0x000fea0003c3ffff */
        .weak           $__internal_2_$__cuda_sm10x_tcgen05_guardrail_trap_unallocated_columns_being_dealloced
        .type           $__internal_2_$__cuda_sm10x_tcgen05_guardrail_trap_unallocated_columns_being_dealloced,@function
        .size           $__internal_2_$__cuda_sm10x_tcgen05_guardrail_trap_unallocated_columns_being_dealloced,(.L_x_254 - $__internal_2_$__cuda_sm10x_tcgen05_guardrail_trap_unallocated_columns_being_dealloced)
$__internal_2_$__cuda_sm10x_tcgen05_guardrail_trap_unallocated_columns_being_dealloced:
[----:B------:R-:W-:Y:S05]  /*bb80*/  BPT.TRAP 0x1 ;  /* 0x000000040000795c */ /* 0x000fea0000300000 */
[----:B------:R-:W-:-:S04]  /*bb90*/  HFMA2 R3, -RZ, RZ, 0, 0 ;  /* 0x00000000ff037431 */ /* 0x000fc800000001ff */
[----:B------:R-:W-:Y:S05]  /*bba0*/  RET.REL.NODEC R2 `(_ZN7cutlass13device_kernelINS_4conv6kernel13ConvUniversalINS1_16ConvProblemShapeILNS1_8OperatorE2ELi2EEENS1_10collective14CollectiveConvINS1_47MainloopSm100TmaUmmaWarpSpecializedImplicitGemmILS5_2ELi26ELi2ELi1ELi2EN4cute5tupleIJNSA_1CILi2EEENSC_ILi1EEESE_EEEEENSB_IJNSC_ILi128EEENSB_IJSH_EEENSB_IJNSC_ILi32EEEEEEEEENS_6half_tESM_NSA_8TiledMMAINSA_8MMA_AtomIJNSA_26SM100_MMA_F16BF16_2x1SM_SSISM_SM_fLi128ELi128ELNSA_4UMMA5MajorE1ELSR_1ELNSQ_7ScaleInE0ELSS_0EEEEEENSA_6LayoutINSB_IJSE_SE_SE_EEENSB_IJNSC_ILi0EEESX_SX_EEEEENSB_IJNSA_10UnderscoreES10_S10_EEEEENS7_6detail27Sm100ImplicitGemmTileTraitsINSA_18SM100_TMA_2SM_LOADENSA_14ComposedLayoutINSA_7SwizzleILi3ELi4ELi3EEENSA_18smem_ptr_flag_bitsILi16EEENSV_INSB_IJNSC_ILi64EEENSC_ILi8EEEEEENSB_IJSE_S1B_EEEEEEEvEENS14_INSA_25SM100_TMA_2SM_LOAD_IM2COLES1G_vEEEENS_8epilogue10collective18CollectiveEpilogueINS1L_23Sm100TmaWarpSpecializedILi4ELi2ELi16ELb1ELb0EEEJNSB_IJS1B_SI_SK_EEENSB_IJNSV_IS1B_SE_EENSV_INSB_IJNSC_ILi16EEESD_EEES1E_EEEEESM_NSB_IJlNSB_IJSE_llEEESX_EEESM_S1X_NS1L_6fusion15FusionCallbacksIS1P_NS1Y_17LinearCombinationISM_fSM_fLNS_15FloatRoundStyleE2EEES1Q_S1V_JEEENSA_5SM1004TMEM4LOAD26SM100_TMEM_LOAD_32dp32b16xENSA_13SM90_TMA_LOADENS16_INS17_ILi1ELi4ELi3EEES1A_NSV_INSB_IJS1C_S1S_EEENSB_IJS1S_SE_EEEEEEENSA_39AutoVectorizingCopyWithAssumedAlignmentILi128EEENSA_14SM90_TMA_STOREES2D_S2F_S2F_EEEvvEEEEvNT_6ParamsE) ;  /* 0xffffff4402147950 */ /* 0x000fea0003c3ffff */
.L_x_253:
[----:B------:R-:W-:-:S00]  /*bbb0*/  BRA `(.L_x_253) ;  /* 0xfffffffc00fc7947 */ /* 0x000fc0000383ffff */
[----:B------:R-:W-:-:S00]  /*bbc0*/  NOP ;  /* 0x0000000000007918 */ /* 0x000fc00000000000 */
        /* <DEDUP_REMOVED lines=11> */
.L_x_254:


//--------------------- .nv.global.init           --------------------------
	.section	.nv.global.init,"aw",@progbits
.nv.global.init:
	.type		$str$29,@object
	.size		$str$29,($str$30 - $str$29)
$str$29:
        /*0000*/ 	.byte	0x28, 0x61, 0x64, 0x64, 0x72, 0x65, 0x73, 0x73, 0x20, 0x26, 0x20, 0x6d, 0x61, 0x73, 0x6b, 0x29
        /*0010*/ 	.byte	0x20, 0x3d, 0x3d, 0x20, 0x30, 0x00
	.type		$str$30,@object
	.size		$str$30,($str$28 - $str$30)
$str$30:
        /*0016*/ 	.byte	0x2f, 0x74, 0x6d, 0x70, 0x2f, 0x63, 0x75, 0x74, 0x6c, 0x61, 0x73, 0x73, 0x5f, 0x73, 0x77, 0x65
        /*0026*/ 	.byte	0x65, 0x70, 0x5f, 0x73, 0x72, 0x63, 0x2f, 0x69, 0x6e, 0x63, 0x6c, 0x75, 0x64, 0x65, 0x2f, 0x63
        /*0036*/ 	.byte	0x75, 0x74, 0x65, 0x2f, 0x70, 0x6f, 0x69, 0x6e, 0x74, 0x65, 0x72, 0x5f, 0x66, 0x6c, 0x61, 0x67
        /*0046*/ 	.byte	0x67, 0x65, 0x64, 0x2e, 0x68, 0x70, 0x70, 0x00
	.type		$str$28,@object
	.size		$str$28,($str$27 - $str$28)
$str$28:
        /*004e*/ 	.byte	0x2f, 0x74, 0x6d, 0x70, 0x2f, 0x63, 0x75, 0x74, 0x6c, 0x61, 0x73, 0x73, 0x5f, 0x73, 0x77, 0x65
        /*005e*/ 	.byte	0x65, 0x70, 0x5f, 0x73, 0x72, 0x63, 0x2f, 0x69, 0x6e, 0x63, 0x6c, 0x75, 0x64, 0x65, 0x2f, 0x63
        /*006e*/ 	.byte	0x75, 0x74, 0x65, 0x2f, 0x61, 0x74, 0x6f, 0x6d, 0x2f, 0x63, 0x6f, 0x70, 0x79, 0x5f, 0x74, 0x72
        /*007e*/ 	.byte	0x61, 0x69, 0x74, 0x73, 0x5f, 0x73, 0x6d, 0x31, 0x30, 0x30, 0x2e, 0x68, 0x70, 0x70, 0x00
	.type		$str$27,@object
	.size		$str$27,(__unnamed_1 - $str$27)
$str$27:
        /*008d*/ 	.byte	0x28, 0x28, 0x75, 0x69, 0x6e, 0x74, 0x33, 0x32, 0x5f, 0x74, 0x28, 0x74, 0x68, 0x72, 0x65, 0x61
        /*009d*/ 	.byte	0x64, 0x49, 0x64, 0x78, 0x2e, 0x78, 0x29, 0x20, 0x2f, 0x20, 0x33, 0x32, 0x29, 0x20, 0x25, 0x20
        /*00ad*/ 	.byte	0x34, 0x29, 0x20, 0x3d, 0x3d, 0x20, 0x28, 0x28, 0x28, 0x74, 0x6d, 0x65, 0x6d, 0x5f, 0x61, 0x64
        /*00bd*/ 	.byte	0x64, 0x72, 0x20, 0x3e, 0x3e, 0x20, 0x31, 0x36, 0x29, 0x20, 0x2f, 0x20, 0x33, 0x32, 0x29, 0x20
        /*00cd*/ 	.byte	0x25, 0x20, 0x34, 0x29, 0x00
	.type		__unnamed_1,@object
	.size		__unnamed_1,(__unnamed_2 - __unnamed_1)
__unnamed_1:
        /*00d2*/ 	.byte	0x61, 0x75, 0x74, 0x6f, 0x20, 0x63, 0x75, 0x74, 0x65, 0x3a, 0x3a, 0x61, 0x73, 0x5f, 0x70, 0x6f
        /* <DEDUP_REMOVED lines=24> */
        /*0262*/ 	.byte	0x34, 0x38, 0x3e, 0x3e, 0x3e, 0x3e, 0x5d, 0x00
	.type		__unnamed_2,@object
	.size		__unnamed_2,(.L_2 - __unnamed_2)
__unnamed_2:
        /* <DEDUP_REMOVED lines=40> */
        /*04ea*/ 	.byte	0x3a, 0x3a, 0x43, 0x3c, 0x30, 0x3e, 0x3e, 0x3e, 0x3e, 0x5d, 0x00
.L_2:


//--------------------- .nv.shared._ZN7cutlass13device_kernelINS_4conv6kernel13ConvUniversalINS1_16ConvProblemShapeILNS1_8OperatorE2ELi2EEENS1_10collective14CollectiveConvINS1_47MainloopSm100TmaUmmaWarpSpecializedImplicitGemmILS5_2ELi26ELi2ELi1ELi2EN4cute5tupleIJNSA_1CILi2EEENSC_ILi1EEESE_EEEEENSB_IJNSC_ILi128EEENSB_IJSH_EEENSB_IJNSC_ILi32EEEEEEEEENS_6half_tESM_NSA_8TiledMMAINSA_8MMA_AtomIJNSA_26SM100_MMA_F16BF16_2x1SM_SSISM_SM_fLi128ELi128ELNSA_4UMMA5MajorE1ELSR_1ELNSQ_7ScaleInE0ELSS_0EEEEEENSA_6LayoutINSB_IJSE_SE_SE_EEENSB_IJNSC_ILi0EEESX_SX_EEEEENSB_IJNSA_10UnderscoreES10_S10_EEEEENS7_6detail27Sm100ImplicitGemmTileTraitsINSA_18SM100_TMA_2SM_LOADENSA_14ComposedLayoutINSA_7SwizzleILi3ELi4ELi3EEENSA_18smem_ptr_flag_bitsILi16EEENSV_INSB_IJNSC_ILi64EEENSC_ILi8EEEEEENSB_IJSE_S1B_EEEEEEEvEENS14_INSA_25SM100_TMA_2SM_LOAD_IM2COLES1G_vEEEENS_8epilogue10collective18CollectiveEpilogueINS1L_23Sm100TmaWarpSpecializedILi4ELi2ELi16ELb1ELb0EEEJNSB_IJS1B_SI_SK_EEENSB_IJNSV_IS1B_SE_EENSV_INSB_IJNSC_ILi16EEESD_EEES1E_EEEEESM_NSB_IJlNSB_IJSE_llEEESX_EEESM_S1X_NS1L_6fusion15FusionCallbacksIS1P_NS1Y_17LinearCombinationISM_fSM_fLNS_15FloatRoundStyleE2EEES1Q_S1V_JEEENSA_5SM1004TMEM4LOAD26SM100_TMEM_LOAD_32dp32b16xENSA_13SM90_TMA_LOADENS16_INS17_ILi1ELi4ELi3EEES1A_NSV_INSB_IJS1C_S1S_EEENSB_IJS1S_SE_EEEEEEENSA_39AutoVectorizingCopyWithAssumedAlignmentILi128EEENSA_14SM90_TMA_STOREES2D_S2F_S2F_EEEvvEEEEvNT_6ParamsE --------------------------
	.section	.nv.shared._ZN7cutlass13device_kernelINS_4conv6kernel13ConvUniversalINS1_16ConvProblemShapeILNS1_8OperatorE2ELi2EEENS1_10collective14CollectiveConvINS1_47MainloopSm100TmaUmmaWarpSpecializedImplicitGemmILS5_2ELi26ELi2ELi1ELi2EN4cute5tupleIJNSA_1CILi2EEENSC_ILi1EEESE_EEEEENSB_IJNSC_ILi128EEENSB_IJSH_EEENSB_IJNSC_ILi32EEEEEEEEENS_6half_tESM_NSA_8TiledMMAINSA_8MMA_AtomIJNSA_26SM100_MMA_F16BF16_2x1SM_SSISM_SM_fLi128ELi128ELNSA_4UMMA5MajorE1ELSR_1ELNSQ_7ScaleInE0ELSS_0EEEEEENSA_6LayoutINSB_IJSE_SE_SE_EEENSB_IJNSC_ILi0EEESX_SX_EEEEENSB_IJNSA_10UnderscoreES10_S10_EEEEENS7_6detail27Sm100ImplicitGemmTileTraitsINSA_18SM100_TMA_2SM_LOADENSA_14ComposedLayoutINSA_7SwizzleILi3ELi4ELi3EEENSA_18smem_ptr_flag_bitsILi16EEENSV_INSB_IJNSC_ILi64EEENSC_ILi8EEEEEENSB_IJSE_S1B_EEEEEEEvEENS14_INSA_25SM100_TMA_2SM_LOAD_IM2COLES1G_vEEEENS_8epilogue10collective18CollectiveEpilogueINS1L_23Sm100TmaWarpSpecializedILi4ELi2ELi16ELb1ELb0EEEJNSB_IJS1B_SI_SK_EEENSB_IJNSV_IS1B_SE_EENSV_INSB_IJNSC_ILi16EEESD_EEES1E_EEEEESM_NSB_IJlNSB_IJSE_llEEESX_EEESM_S1X_NS1L_6fusion15FusionCallbacksIS1P_NS1Y_17LinearCombinationISM_fSM_fLNS_15FloatRoundStyleE2EEES1Q_S1V_JEEENSA_5SM1004TMEM4LOAD26SM100_TMEM_LOAD_32dp32b16xENSA_13SM90_TMA_LOADENS16_INS17_ILi1ELi4ELi3EEES1A_NSV_INSB_IJS1C_S1S_EEENSB_IJS1S_SE_EEEEEEENSA_39AutoVectorizingCopyWithAssumedAlignmentILi128EEENSA_14SM90_TMA_STOREES2D_S2F_S2F_EEEvvEEEEvNT_6ParamsE,"aw",@nobits
	.sectionflags	@""
	.align	16
	.zero		1024


//--------------------- .nv.shared.reserved.0     --------------------------
	.section	.nv.shared.reserved.0,"aw",@nobits
	.weak		__nv_reservedSMEM_offset_0_alias
	.size		__nv_reservedSMEM_offset_0_alias, 0, 64
	.other		__nv_reservedSMEM_offset_0_alias,@"STO_CUDA_RESERVED_SHARED STV_DEFAULT"
__nv_reservedSMEM_offset_0_alias:
	.zero		0
.nv.shared.reserved.0:
	.zero		64
	.weak		__nv_reservedSMEM_tcgen05_partition
	.type		__nv_reservedSMEM_tcgen05_partition,@object
	.size		__nv_reservedSMEM_tcgen05_partition,(.L_0 - __nv_reservedSMEM_tcgen05_partition)
__nv_reservedSMEM_tcgen05_partition:
	.zero		32
.L_0:


//--------------------- .nv.global                --------------------------
	.section	.nv.global,"aw",@nobits
.nv.global:
	.type		_ZN39_INTERNAL_95e5d597_4_k_cu_7cba9d9e_38644cute1_E,@object
	.size		_ZN39_INTERNAL_95e5d597_4_k_cu_7cba9d9e_38644cute1_E,(_ZN39_INTERNAL_95e5d597_4_k_cu_7cba9d9e_38644cuda3std3__45__cpo6cbeginE - _ZN39_INTERNAL_95e5d597_4_k_cu_7cba9d9e_38644cute1_E)
_ZN39_INTERNAL_95e5d597_4_k_cu_7cba9d9e_38644cute1_E:
	.zero		1
	.type		_ZN39_INTERNAL_95e5d597_4_k_cu_7cba9d9e_38644cuda3std3__45__cpo6cbeginE,@object
	.size		_ZN39_INTERNAL_95e5d597_4_k_cu_7cba9d9e_38644cuda3std3__45__cpo6cbeginE,(_ZN39_INTERNAL_95e5d597_4_k_cu_7cba9d9e_38644cuda3std3__48in_placeE - _ZN39_INTERNAL_95e5d597_4_k_cu_7cba9d9e_38644cuda3std3__45__cpo6cbeginE)
_ZN39_INTERNAL_95e5d597_4_k_cu_7cba9d9e_38644cuda3std3__45__cpo6cbeginE:
	.zero		1
	.type		_ZN39_INTERNAL_95e5d597_4_k_cu_7cba9d9e_38644cuda3std3__48in_placeE,@object
	.size		_ZN39_INTERNAL_95e5d597_4_k_cu_7cba9d9e_38644cuda3std3__48in_placeE,(_ZN39_INTERNAL_95e5d597_4_k_cu_7cba9d9e_38644cuda3std6ranges3__45__cpo9iter_moveE - _ZN39_INTERNAL_95e5d597_4_k_cu_7cba9d9e_38644cuda3std3__48in_placeE)
_ZN39_INTERNAL_95e5d597_4_k_cu_7cba9d9e_38644cuda3std3__48in_placeE:
	.zero		1
	.type		_ZN39_INTERNAL_95e5d597_4_k_cu_7cba9d9e_38644cuda3std6ranges3__45__cpo9iter_moveE,@object
	.size		_ZN39_INTERNAL_95e5d597_4_k_cu_7cba9d9e_38644cuda3std6ranges3__45__cpo9iter_moveE,(_ZN39_INTERNAL_95e5d597_4_k_cu_7cba9d9e_38644cuda3std3__45__cpo5beginE - _ZN39_INTERNAL_95e5d597_4_k_cu_7cba9d9e_38644cuda3std6ranges3__45__cpo9iter_moveE)
_ZN39_INTERNAL_95e5d597_4_k_cu_7cba9d9e_38644cuda3std6ranges3__45__cpo9iter_moveE:
	.zero		1
	.type		_ZN39_INTERNAL_95e5d597_4_k_cu_7cba9d9e_38644cuda3std3__45__cpo5beginE,@object
	.size		_ZN39_INTERNAL_95e5d597_4_k_cu_7cba9d9e_38644cuda3std3__45__cpo5beginE,(_ZN39_INTERNAL_95e5d597_4_k_cu_7cba9d9e_38644cuda3std3__441_GLOBAL__N__95e5d597_4_k_cu_7cba9d9e_38646ignoreE - _ZN39_INTERNAL_95e5d597_4_k_cu_7cba9d9e_38644cuda3std3__45__cpo5beginE)
_ZN39_INTERNAL_95e5d597_4_k_cu_7cba9d9e_38644cuda3std3__45__cpo5beginE:
	.zero		1
	.type		_ZN39_INTERNAL_95e5d597_4_k_cu_7cba9d9e_38644cuda3std3__441_GLOBAL__N__95e5d597_4_k_cu_7cba9d9e_38646ignoreE,@object
	.size		_ZN39_INTERNAL_95e5d597_4_k_cu_7cba9d9e_38644cuda3std3__441_GLOBAL__N__95e5d597_4_k_cu_7cba9d9e_38646ignoreE,(_ZN39_INTERNAL_95e5d597_4_k_cu_7cba9d9e_38644cute7productE - _ZN39_INTERNAL_95e5d597_4_k_cu_7cba9d9e_38644cuda3std3__441_GLOBAL__N__95e5d597_4_k_cu_7cba9d9e_38646ignoreE)
_ZN39_INTERNAL_95e5d597_4_k_cu_7cba9d9e_38644cuda3std3__441_GLOBAL__N__95e5d597_4_k_cu_7cba9d9e_38646ignoreE:
	.zero		1
	.type		_ZN39_INTERNAL_95e5d597_4_k_cu_7cba9d9e_38644cute7productE,@object
	.size		_ZN39_INTERNAL_95e5d597_4_k_cu_7cba9d9e_38644cute7productE,(_ZN39_INTERNAL_95e5d597_4_k_cu_7cba9d9e_38644cuda3std3__45__cpo3endE - _ZN39_INTERNAL_95e5d597_4_k_cu_7cba9d9e_38644cute7productE)
_ZN39_INTERNAL_95e5d597_4_k_cu_7cba9d9e_38644cute7productE:
	.zero		1
	.type		_ZN39_INTERNAL_95e5d597_4_k_cu_7cba9d9e_38644cuda3std3__45__cpo3endE,@object
	.size		_ZN39_INTERNAL_95e5d597_4_k_cu_7cba9d9e_38644cuda3std3__45__cpo3endE,(_ZN39_INTERNAL_95e5d597_4_k_cu_7cba9d9e_38644cuda3std3__419piecewise_constructE - _ZN39_INTERNAL_95e5d597_4_k_cu_7cba9d9e_38644cuda3std3__45__cpo3endE)
_ZN39_INTERNAL_95e5d597_4_k_cu_7cba9d9e_38644cuda3std3__45__cpo3endE:
	.zero		1
	.type		_ZN39_INTERNAL_95e5d597_4_k_cu_7cba9d9e_38644cuda3std3__419piecewise_constructE,@object
	.size		_ZN39_INTERNAL_95e5d597_4_k_cu_7cba9d9e_38644cuda3std3__419piecewise_constructE,(_ZN39_INTERNAL_95e5d597_4_k_cu_7cba9d9e_38644cuda3std3__45__cpo4cendE - _ZN39_INTERNAL_95e5d597_4_k_cu_7cba9d9e_38644cuda3std3__419piecewise_constructE)
_ZN39_INTERNAL_95e5d597_4_k_cu_7cba9d9e_38644cuda3std3__419piecewise_constructE:
	.zero		1
	.type		_ZN39_INTERNAL_95e5d597_4_k_cu_7cba9d9e_38644cuda3std3__45__cpo4cendE,@object
	.size		_ZN39_INTERNAL_95e5d597_4_k_cu_7cba9d9e_38644cuda3std3__45__cpo4cendE,(_ZN39_INTERNAL_95e5d597_4_k_cu_7cba9d9e_38644cuda3std6ranges3__45__cpo4swapE - _ZN39_INTERNAL_95e5d597_4_k_cu_7cba9d9e_38644cuda3std3__45__cpo4cendE)
_ZN39_INTERNAL_95e5d597_4_k_cu_7cba9d9e_38644cuda3std3__45__cpo4cendE:
	.zero		1
	.type		_ZN39_INTERNAL_95e5d597_4_k_cu_7cba9d9e_38644cuda3std6ranges3__45__cpo4swapE,@object
	.size		_ZN39_INTERNAL_95e5d597_4_k_cu_7cba9d9e_38644cuda3std6ranges3__45__cpo4swapE,(.L_10 - _ZN39_INTERNAL_95e5d597_4_k_cu_7cba9d9e_38644cuda3std6ranges3__45__cpo4swapE)
_ZN39_INTERNAL_95e5d597_4_k_cu_7cba9d9e_38644cuda3std6ranges3__45__cpo4swapE:
	.zero		1
.L_10:


//--------------------- .nv.constant0._ZN7cutlass13device_kernelINS_4conv6kernel13ConvUniversalINS1_16ConvProblemShapeILNS1_8OperatorE2ELi2EEENS1_10collective14CollectiveConvINS1_47MainloopSm100TmaUmmaWarpSpecializedImplicitGemmILS5_2ELi26ELi2ELi1ELi2EN4cute5tupleIJNSA_1CILi2EEENSC_ILi1EEESE_EEEEENSB_IJNSC_ILi128EEENSB_IJSH_EEENSB_IJNSC_ILi32EEEEEEEEENS_6half_tESM_NSA_8TiledMMAINSA_8MMA_AtomIJNSA_26SM100_MMA_F16BF16_2x1SM_SSISM_SM_fLi128ELi128ELNSA_4UMMA5MajorE1ELSR_1ELNSQ_7ScaleInE0ELSS_0EEEEEENSA_6LayoutINSB_IJSE_SE_SE_EEENSB_IJNSC_ILi0EEESX_SX_EEEEENSB_IJNSA_10UnderscoreES10_S10_EEEEENS7_6detail27Sm100ImplicitGemmTileTraitsINSA_18SM100_TMA_2SM_LOADENSA_14ComposedLayoutINSA_7SwizzleILi3ELi4ELi3EEENSA_18smem_ptr_flag_bitsILi16EEENSV_INSB_IJNSC_ILi64EEENSC_ILi8EEEEEENSB_IJSE_S1B_EEEEEEEvEENS14_INSA_25SM100_TMA_2SM_LOAD_IM2COLES1G_vEEEENS_8epilogue10collective18CollectiveEpilogueINS1L_23Sm100TmaWarpSpecializedILi4ELi2ELi16ELb1ELb0EEEJNSB_IJS1B_SI_SK_EEENSB_IJNSV_IS1B_SE_EENSV_INSB_IJNSC_ILi16EEESD_EEES1E_EEEEESM_NSB_IJlNSB_IJSE_llEEESX_EEESM_S1X_NS1L_6fusion15FusionCallbacksIS1P_NS1Y_17LinearCombinationISM_fSM_fLNS_15FloatRoundStyleE2EEES1Q_S1V_JEEENSA_5SM1004TMEM4LOAD26SM100_TMEM_LOAD_32dp32b16xENSA_13SM90_TMA_LOADENS16_INS17_ILi1ELi4ELi3EEES1A_NSV_INSB_IJS1C_S1S_EEENSB_IJS1S_SE_EEEEEEENSA_39AutoVectorizingCopyWithAssumedAlignmentILi128EEENSA_14SM90_TMA_STOREES2D_S2F_S2F_EEEvvEEEEvNT_6ParamsE --------------------------
	.section	.nv.constant0._ZN7cutlass13device_kernelINS_4conv6kernel13ConvUniversalINS1_16ConvProblemShapeILNS1_8OperatorE2ELi2EEENS1_10collective14CollectiveConvINS1_47MainloopSm100TmaUmmaWarpSpecializedImplicitGemmILS5_2ELi26ELi2ELi1ELi2EN4cute5tupleIJNSA_1CILi2EEENSC_ILi1EEESE_EEEEENSB_IJNSC_ILi128EEENSB_IJSH_EEENSB_IJNSC_ILi32EEEEEEEEENS_6half_tESM_NSA_8TiledMMAINSA_8MMA_AtomIJNSA_26SM100_MMA_F16BF16_2x1SM_SSISM_SM_fLi128ELi128ELNSA_4UMMA5MajorE1ELSR_1ELNSQ_7ScaleInE0ELSS_0EEEEEENSA_6LayoutINSB_IJSE_SE_SE_EEENSB_IJNSC_ILi0EEESX_SX_EEEEENSB_IJNSA_10UnderscoreES10_S10_EEEEENS7_6detail27Sm100ImplicitGemmTileTraitsINSA_18SM100_TMA_2SM_LOADENSA_14ComposedLayoutINSA_7SwizzleILi3ELi4ELi3EEENSA_18smem_ptr_flag_bitsILi16EEENSV_INSB_IJNSC_ILi64EEENSC_ILi8EEEEEENSB_IJSE_S1B_EEEEEEEvEENS14_INSA_25SM100_TMA_2SM_LOAD_IM2COLES1G_vEEEENS_8epilogue10collective18CollectiveEpilogueINS1L_23Sm100TmaWarpSpecializedILi4ELi2ELi16ELb1ELb0EEEJNSB_IJS1B_SI_SK_EEENSB_IJNSV_IS1B_SE_EENSV_INSB_IJNSC_ILi16EEESD_EEES1E_EEEEESM_NSB_IJlNSB_IJSE_llEEESX_EEESM_S1X_NS1L_6fusion15FusionCallbacksIS1P_NS1Y_17LinearCombinationISM_fSM_fLNS_15FloatRoundStyleE2EEES1Q_S1V_JEEENSA_5SM1004TMEM4LOAD26SM100_TMEM_LOAD_32dp32b16xENSA_13SM90_TMA_LOADENS16_INS17_ILi1ELi4ELi3EEES1A_NSV_INSB_IJS1C_S1S_EEENSB_IJS1S_SE_EEEEEEENSA_39AutoVectorizingCopyWithAssumedAlignmentILi128EEENSA_14SM90_TMA_STOREES2D_S2F_S2F_EEEvvEEEEvNT_6ParamsE,"a",@progbits
	.sectionflags	@""
	.align	4
.nv.constant0._ZN7cutlass13device_kernelINS_4conv6kernel13ConvUniversalINS1_16ConvProblemShapeILNS1_8OperatorE2ELi2EEENS1_10collective14CollectiveConvINS1_47MainloopSm100TmaUmmaWarpSpecializedImplicitGemmILS5_2ELi26ELi2ELi1ELi2EN4cute5tupleIJNSA_1CILi2EEENSC_ILi1EEESE_EEEEENSB_IJNSC_ILi128EEENSB_IJSH_EEENSB_IJNSC_ILi32EEEEEEEEENS_6half_tESM_NSA_8TiledMMAINSA_8MMA_AtomIJNSA_26SM100_MMA_F16BF16_2x1SM_SSISM_SM_fLi128ELi128ELNSA_4UMMA5MajorE1ELSR_1ELNSQ_7ScaleInE0ELSS_0EEEEEENSA_6LayoutINSB_IJSE_SE_SE_EEENSB_IJNSC_ILi0EEESX_SX_EEEEENSB_IJNSA_10UnderscoreES10_S10_EEEEENS7_6detail27Sm100ImplicitGemmTileTraitsINSA_18SM100_TMA_2SM_LOADENSA_14ComposedLayoutINSA_7SwizzleILi3ELi4ELi3EEENSA_18smem_ptr_flag_bitsILi16EEENSV_INSB_IJNSC_ILi64EEENSC_ILi8EEEEEENSB_IJSE_S1B_EEEEEEEvEENS14_INSA_25SM100_TMA_2SM_LOAD_IM2COLES1G_vEEEENS_8epilogue10collective18CollectiveEpilogueINS1L_23Sm100TmaWarpSpecializedILi4ELi2ELi16ELb1ELb0EEEJNSB_IJS1B_SI_SK_EEENSB_IJNSV_IS1B_SE_EENSV_INSB_IJNSC_ILi16EEESD_EEES1E_EEEEESM_NSB_IJlNSB_IJSE_llEEESX_EEESM_S1X_NS1L_6fusion15FusionCallbacksIS1P_NS1Y_17LinearCombinationISM_fSM_fLNS_15FloatRoundStyleE2EEES1Q_S1V_JEEENSA_5SM1004TMEM4LOAD26SM100_TMEM_LOAD_32dp32b16xENSA_13SM90_TMA_LOADENS16_INS17_ILi1ELi4ELi3EEES1A_NSV_INSB_IJS1C_S1S_EEENSB_IJS1S_SE_EEEEEEENSA_39AutoVectorizingCopyWithAssumedAlignmentILi128EEENSA_14SM90_TMA_STOREES2D_S2F_S2F_EEEvvEEEEvNT_6ParamsE:
	.zero		2944


//--------------------- SYMBOLS --------------------------

	.type		.nv.reservedSmem.offset0,@object
	.size		.nv.reservedSmem.offset0,0x4
	.type		.nv.reservedSmem.cap,@object
	.size		.nv.reservedSmem.cap,0x4
	.type		__assertfail,@function
